	.target	sm_90a

	.elftype	@"ET_EXEC"


//--------------------- .note.nv.tkinfo           --------------------------
	.section	.note.nv.tkinfo,"",@"SHT_NOTE"
	.sectionflags	@"SHF_NOTE_NV_TKINFO"
	.tkinfo
        /*0018*/ 	.word	0x00000002
        /*0030*/ 	.string	""
        /*0030*/ 	.string	"ptxas"
        /*0030*/ 	.string	"Cuda compilation tools, release 13.0, V13.0.88"
        /*0030*/ 	.string	"Build cuda_13.0.r13.0/compiler.36424714_0"
        /*0030*/ 	.string	"-arch sm_90a -m 64 "



//--------------------- .note.nv.cuinfo           --------------------------
	.section	.note.nv.cuinfo,"",@"SHT_NOTE"
	.sectionflags	@"SHF_NOTE_NV_CUINFO"
        /*0018*/ 	.short	0x0002
        /*001a*/ 	.short	0x005a
        /*001c*/ 	.short	0x0082
	.zero		2


//--------------------- .nv.info                  --------------------------
	.section	.nv.info,"",@"SHT_CUDA_INFO"
	.align	4


	//----- nvinfo : EIATTR_REGCOUNT
	.align		4
        /*0000*/ 	.byte	0x04, 0x2f
        /*0002*/ 	.short	(.L_21 - .L_20)
	.align		4
.L_20:
        /*0004*/ 	.word	index@(_ZN7cutlass6KernelINS_4gemm6kernel11FMHAGroupedINS2_18DefaultFMHAGroupedINS_6half_tENS_4arch4Sm80ELb1ELi32ELi128ELi128ELNS2_17GroupScheduleModeE0EE3MM0ENS9_3MM1ES5_fS5_fLb1ELS8_0EEEEEvNT_6ParamsE)
        /*0008*/ 	.word	0x00000080


	//----- nvinfo : EIATTR_FRAME_SIZE
	.align		4
.L_21:
        /*000c*/ 	.byte	0x04, 0x11
        /*000e*/ 	.short	(.L_23 - .L_22)
	.align		4
.L_22:
        /*0010*/ 	.word	index@($__internal_7_$__cuda_sm20_rcp_rn_f32_slowpath)
        /*0014*/ 	.word	0x00000000


	//----- nvinfo : EIATTR_FRAME_SIZE
	.align		4
.L_23:
        /*0018*/ 	.byte	0x04, 0x11
        /*001a*/ 	.short	(.L_25 - .L_24)
	.align		4
.L_24:
        /*001c*/ 	.word	index@(_ZN7cutlass6KernelINS_4gemm6kernel11FMHAGroupedINS2_18DefaultFMHAGroupedINS_6half_tENS_4arch4Sm80ELb1ELi32ELi128ELi128ELNS2_17GroupScheduleModeE0EE3MM0ENS9_3MM1ES5_fS5_fLb1ELS8_0EEEEEvNT_6ParamsE)
        /*0020*/ 	.word	0x00000000


	//----- nvinfo : EIATTR_REGCOUNT
	.align		4
.L_25:
        /*0024*/ 	.byte	0x04, 0x2f
        /*0026*/ 	.short	(.L_27 - .L_26)
	.align		4
.L_26:
        /*0028*/ 	.word	index@(_ZN7cutlass6KernelINS_4gemm6kernel11FMHAGroupedINS2_18DefaultFMHAGroupedINS_6half_tENS_4arch4Sm80ELb1ELi32ELi128ELi128ELNS2_17GroupScheduleModeE1EE3MM0ENS9_3MM1ES5_fS5_fLb1ELS8_1EEEEEvNT_6ParamsE)
        /*002c*/ 	.word	0x00000087


	//----- nvinfo : EIATTR_FRAME_SIZE
	.align		4
.L_27:
        /*0030*/ 	.byte	0x04, 0x11
        /*0032*/ 	.short	(.L_29 - .L_28)
	.align		4
.L_28:
        /*0034*/ 	.word	index@($__internal_6_$__cuda_sm20_rcp_rn_f32_slowpath)
        /*0038*/ 	.word	0x00000000


	//----- nvinfo : EIATTR_FRAME_SIZE
	.align		4
.L_29:
        /*003c*/ 	.byte	0x04, 0x11
        /*003e*/ 	.short	(.L_31 - .L_30)
	.align		4
.L_30:
        /*0040*/ 	.word	index@(_ZN7cutlass6KernelINS_4gemm6kernel11FMHAGroupedINS2_18DefaultFMHAGroupedINS_6half_tENS_4arch4Sm80ELb1ELi32ELi128ELi128ELNS2_17GroupScheduleModeE1EE3MM0ENS9_3MM1ES5_fS5_fLb1ELS8_1EEEEEvNT_6ParamsE)
        /*0044*/ 	.word	0x00000000


	//----- nvinfo : EIATTR_REGCOUNT
	.align		4
.L_31:
        /*0048*/ 	.byte	0x04, 0x2f
        /*004a*/ 	.short	(.L_33 - .L_32)
	.align		4
.L_32:
        /*004c*/ 	.word	index@(_ZN7cutlass6KernelINS_4gemm6kernel11FMHAGroupedINS2_18DefaultFMHAGroupedINS_6half_tENS_4arch4Sm80ELb1ELi32ELi128ELi65536ELNS2_17GroupScheduleModeE0EE3MM0ENS9_3MM1ES5_fS5_fLb0ELS8_0EEEEEvNT_6ParamsE)
        /*0050*/ 	.word	0x0000007e


	//----- nvinfo : EIATTR_FRAME_SIZE
	.align		4
.L_33:
        /*0054*/ 	.byte	0x04, 0x11
        /*0056*/ 	.short	(.L_35 - .L_34)
	.align		4
.L_34:
        /*0058*/ 	.word	index@($__internal_5_$__cuda_sm20_rcp_rn_f32_slowpath)
        /*005c*/ 	.word	0x00000000


	//----- nvinfo : EIATTR_FRAME_SIZE
	.align		4
.L_35:
        /*0060*/ 	.byte	0x04, 0x11
        /*0062*/ 	.short	(.L_37 - .L_36)
	.align		4
.L_36:
        /*0064*/ 	.word	index@(_ZN7cutlass6KernelINS_4gemm6kernel11FMHAGroupedINS2_18DefaultFMHAGroupedINS_6half_tENS_4arch4Sm80ELb1ELi32ELi128ELi65536ELNS2_17GroupScheduleModeE0EE3MM0ENS9_3MM1ES5_fS5_fLb0ELS8_0EEEEEvNT_6ParamsE)
        /*0068*/ 	.word	0x00000000


	//----- nvinfo : EIATTR_REGCOUNT
	.align		4
.L_37:
        /*006c*/ 	.byte	0x04, 0x2f
        /*006e*/ 	.short	(.L_39 - .L_38)
	.align		4
.L_38:
        /*0070*/ 	.word	index@(_ZN7cutlass6KernelINS_4gemm6kernel11FMHAGroupedINS2_18DefaultFMHAGroupedINS_6half_tENS_4arch4Sm80ELb1ELi32ELi128ELi65536ELNS2_17GroupScheduleModeE1EE3MM0ENS9_3MM1ES5_fS5_fLb0ELS8_1EEEEEvNT_6ParamsE)
        /*0074*/ 	.word	0x00000076


	//----- nvinfo : EIATTR_FRAME_SIZE
	.align		4
.L_39:
        /*0078*/ 	.byte	0x04, 0x11
        /*007a*/ 	.short	(.L_41 - .L_40)
	.align		4
.L_40:
        /*007c*/ 	.word	index@($__internal_4_$__cuda_sm20_rcp_rn_f32_slowpath)
        /*0080*/ 	.word	0x00000000


	//----- nvinfo : EIATTR_FRAME_SIZE
	.align		4
.L_41:
        /*0084*/ 	.byte	0x04, 0x11
        /*0086*/ 	.short	(.L_43 - .L_42)
	.align		4
.L_42:
        /*0088*/ 	.word	index@(_ZN7cutlass6KernelINS_4gemm6kernel11FMHAGroupedINS2_18DefaultFMHAGroupedINS_6half_tENS_4arch4Sm80ELb1ELi32ELi128ELi65536ELNS2_17GroupScheduleModeE1EE3MM0ENS9_3MM1ES5_fS5_fLb0ELS8_1EEEEEvNT_6ParamsE)
        /*008c*/ 	.word	0x00000000


	//----- nvinfo : EIATTR_REGCOUNT
	.align		4
.L_43:
        /*0090*/ 	.byte	0x04, 0x2f
        /*0092*/ 	.short	(.L_45 - .L_44)
	.align		4
.L_44:
        /*0094*/ 	.word	index@(_ZN7cutlass6KernelINS_4gemm6kernel11FMHAGroupedINS2_18DefaultFMHAGroupedINS_6half_tENS_4arch4Sm80ELb1ELi64ELi64ELi64ELNS2_17GroupScheduleModeE0EE3MM0ENS9_3MM1ES5_fS5_fLb1ELS8_0EEEEEvNT_6ParamsE)
        /*0098*/ 	.word	0x000000a1


	//----- nvinfo : EIATTR_FRAME_SIZE
	.align		4
.L_45:
        /*009c*/ 	.byte	0x04, 0x11
        /*009e*/ 	.short	(.L_47 - .L_46)
	.align		4
.L_46:
        /*00a0*/ 	.word	index@($__internal_3_$__cuda_sm20_rcp_rn_f32_slowpath)
        /*00a4*/ 	.word	0x00000000


	//----- nvinfo : EIATTR_FRAME_SIZE
	.align		4
.L_47:
        /*00a8*/ 	.byte	0x04, 0x11
        /*00aa*/ 	.short	(.L_49 - .L_48)
	.align		4
.L_48:
        /*00ac*/ 	.word	index@(_ZN7cutlass6KernelINS_4gemm6kernel11FMHAGroupedINS2_18DefaultFMHAGroupedINS_6half_tENS_4arch4Sm80ELb1ELi64ELi64ELi64ELNS2_17GroupScheduleModeE0EE3MM0ENS9_3MM1ES5_fS5_fLb1ELS8_0EEEEEvNT_6ParamsE)
        /*00b0*/ 	.word	0x00000000


	//----- nvinfo : EIATTR_REGCOUNT
	.align		4
.L_49:
        /*00b4*/ 	.byte	0x04, 0x2f
        /*00b6*/ 	.short	(.L_51 - .L_50)
	.align		4
.L_50:
        /*00b8*/ 	.word	index@(_ZN7cutlass6KernelINS_4gemm6kernel11FMHAGroupedINS2_18DefaultFMHAGroupedINS_6half_tENS_4arch4Sm80ELb1ELi64ELi64ELi64ELNS2_17GroupScheduleModeE1EE3MM0ENS9_3MM1ES5_fS5_fLb1ELS8_1EEEEEvNT_6ParamsE)
        /*00bc*/ 	.word	0x00000094


	//----- nvinfo : EIATTR_FRAME_SIZE
	.align		4
.L_51:
        /*00c0*/ 	.byte	0x04, 0x11
        /*00c2*/ 	.short	(.L_53 - .L_52)
	.align		4
.L_52:
        /*00c4*/ 	.word	index@($__internal_2_$__cuda_sm20_rcp_rn_f32_slowpath)
        /*00c8*/ 	.word	0x00000000


	//----- nvinfo : EIATTR_FRAME_SIZE
	.align		4
.L_53:
        /*00cc*/ 	.byte	0x04, 0x11
        /*00ce*/ 	.short	(.L_55 - .L_54)
	.align		4
.L_54:
        /*00d0*/ 	.word	index@(_ZN7cutlass6KernelINS_4gemm6kernel11FMHAGroupedINS2_18DefaultFMHAGroupedINS_6half_tENS_4arch4Sm80ELb1ELi64ELi64ELi64ELNS2_17GroupScheduleModeE1EE3MM0ENS9_3MM1ES5_fS5_fLb1ELS8_1EEEEEvNT_6ParamsE)
        /*00d4*/ 	.word	0x00000000


	//----- nvinfo : EIATTR_REGCOUNT
	.align		4
.L_55:
        /*00d8*/ 	.byte	0x04, 0x2f
        /*00da*/ 	.short	(.L_57 - .L_56)
	.align		4
.L_56:
        /*00dc*/ 	.word	index@(_ZN7cutlass9reference6device6kernel12BlockForEachINS_6half_tENS1_6detail17RandomUniformFuncIS4_EEEEvPT_mNT0_6ParamsE)
        /*00e0*/ 	.word	0x00000020


	//----- nvinfo : EIATTR_FRAME_SIZE
	.align		4
.L_57:
        /*00e4*/ 	.byte	0x04, 0x11
        /*00e6*/ 	.short	(.L_59 - .L_58)
	.align		4
.L_58:
        /*00e8*/ 	.word	index@(_ZN7cutlass9reference6device6kernel12BlockForEachINS_6half_tENS1_6detail17RandomUniformFuncIS4_EEEEvPT_mNT0_6ParamsE)
        /*00ec*/ 	.word	0x00000060


	//----- nvinfo : EIATTR_REGCOUNT
	.align		4
.L_59:
        /*00f0*/ 	.byte	0x04, 0x2f
        /*00f2*/ 	.short	(.L_61 - .L_60)
	.align		4
.L_60:
        /*00f4*/ 	.word	index@(_ZN7cutlass9reference6device6kernel12BlockForEachINS_6half_tENS1_6detail18RandomGaussianFuncIS4_EEEEvPT_mNT0_6ParamsE)
        /*00f8*/ 	.word	0x00000020


	//----- nvinfo : EIATTR_FRAME_SIZE
	.align		4
.L_61:
        /*00fc*/ 	.byte	0x04, 0x11
        /*00fe*/ 	.short	(.L_63 - .L_62)
	.align		4
.L_62:
        /*0100*/ 	.word	index@($__internal_1_$__cuda_sm20_sqrt_rn_f32_slowpath)
        /*0104*/ 	.word	0x00000050


	//----- nvinfo : EIATTR_FRAME_SIZE
	.align		4
.L_63:
        /*0108*/ 	.byte	0x04, 0x11
        /*010a*/ 	.short	(.L_65 - .L_64)
	.align		4
.L_64:
        /*010c*/ 	.word	index@(_ZN7cutlass9reference6device6kernel12BlockForEachINS_6half_tENS1_6detail18RandomGaussianFuncIS4_EEEEvPT_mNT0_6ParamsE)
        /*0110*/ 	.word	0x00000050


	//----- nvinfo : EIATTR_REGCOUNT
	.align		4
.L_65:
        /*0114*/ 	.byte	0x04, 0x2f
        /*0116*/ 	.short	(.L_67 - .L_66)
	.align		4
.L_66:
        /*0118*/ 	.word	index@(_ZN7cutlass9reference6device6kernel13TensorForEachINS1_6detail20TensorFillLinearFuncINS_6half_tENS_6layout18PackedVectorLayoutEEELi1ENS9_6ParamsEEEvNS_5CoordIXT0_EilEET1_)
        /*011c*/ 	.word	0x0000000e


	//----- nvinfo : EIATTR_FRAME_SIZE
	.align		4
.L_67:
        /*0120*/ 	.byte	0x04, 0x11
        /*0122*/ 	.short	(.L_69 - .L_68)
	.align		4
.L_68:
        /*0124*/ 	.word	index@(_ZN7cutlass9reference6device6kernel13TensorForEachINS1_6detail20TensorFillLinearFuncINS_6half_tENS_6layout18PackedVectorLayoutEEELi1ENS9_6ParamsEEEvNS_5CoordIXT0_EilEET1_)
        /*0128*/ 	.word	0x00000000


	//----- nvinfo : EIATTR_REGCOUNT
	.align		4
.L_69:
        /*012c*/ 	.byte	0x04, 0x2f
        /*012e*/ 	.short	(.L_71 - .L_70)
	.align		4
.L_70:
        /*0130*/ 	.word	index@(_ZN7cutlass9reference6device6kernel13TensorForEachINS1_6detail22TensorFillDiagonalFuncINS_6half_tENS_6layout8RowMajorEEELi2ENS9_6ParamsEEEvNS_5CoordIXT0_EilEET1_)
        /*0134*/ 	.word	0x00000012


	//----- nvinfo : EIATTR_FRAME_SIZE
	.align		4
.L_71:
        /*0138*/ 	.byte	0x04, 0x11
        /*013a*/ 	.short	(.L_73 - .L_72)
	.align		4
.L_72:
        /*013c*/ 	.word	index@($__internal_0_$__cuda_sm20_div_s64)
        /*0140*/ 	.word	0x00000000


	//----- nvinfo : EIATTR_FRAME_SIZE
	.align		4
.L_73:
        /*0144*/ 	.byte	0x04, 0x11
        /*0146*/ 	.short	(.L_75 - .L_74)
	.align		4
.L_74:
        /*0148*/ 	.word	index@(_ZN7cutlass9reference6device6kernel13TensorForEachINS1_6detail22TensorFillDiagonalFuncINS_6half_tENS_6layout8RowMajorEEELi2ENS9_6ParamsEEEvNS_5CoordIXT0_EilEET1_)
        /*014c*/ 	.word	0x00000000


	//----- nvinfo : EIATTR_REGCOUNT
	.align		4
.L_75:
        /*0150*/ 	.byte	0x04, 0x2f
        /*0152*/ 	.short	(.L_77 - .L_76)
	.align		4
.L_76:
        /*0154*/ 	.word	index@(_ZN7cutlass9reference6device6kernel11GemmComplexINS_6half_tENS_6layout8RowMajorES4_NS5_11ColumnMajorEfS6_fffNS_16NumericConverterIffLNS_15FloatRoundStyleE2EEENS_12multiply_addIfffEELi4ELi4EEEvNS_4gemm9GemmCoordET5_NS_9TensorRefIT_T0_EENS_16ComplexTransformENSG_IT1_T2_EESK_SF_NSG_IT3_T4_EENSG_IT7_SP_EET6_illll)
        /*0158*/ 	.word	0x0000009a


	//----- nvinfo : EIATTR_FRAME_SIZE
	.align		4
.L_77:
        /*015c*/ 	.byte	0x04, 0x11
        /*015e*/ 	.short	(.L_79 - .L_78)
	.align		4
.L_78:
        /*0160*/ 	.word	index@(_ZN7cutlass9reference6device6kernel11GemmComplexINS_6half_tENS_6layout8RowMajorES4_NS5_11ColumnMajorEfS6_fffNS_16NumericConverterIffLNS_15FloatRoundStyleE2EEENS_12multiply_addIfffEELi4ELi4EEEvNS_4gemm9GemmCoordET5_NS_9TensorRefIT_T0_EENS_16ComplexTransformENSG_IT1_T2_EESK_SF_NSG_IT3_T4_EENSG_IT7_SP_EET6_illll)
        /*0164*/ 	.word	0x00000000


	//----- nvinfo : EIATTR_REGCOUNT
	.align		4
.L_79:
        /*0168*/ 	.byte	0x04, 0x2f
        /*016a*/ 	.short	(.L_81 - .L_80)
	.align		4
.L_80:
        /*016c*/ 	.word	index@(_ZN7cutlass9reference6device6kernel11GemmComplexINS_6half_tENS_6layout8RowMajorES4_NS5_11ColumnMajorEfS6_fffNS_16NumericConverterIffLNS_15FloatRoundStyleE2EEENS_12multiply_addIfffEELi4ELi16EEEvNS_4gemm9GemmCoordET5_NS_9TensorRefIT_T0_EENS_16ComplexTransformENSG_IT1_T2_EESK_SF_NSG_IT3_T4_EENSG_IT7_SP_EET6_illll)
        /*0170*/ 	.word	0x000000ff


	//----- nvinfo : EIATTR_FRAME_SIZE
	.align		4
.L_81:
        /*0174*/ 	.byte	0x04, 0x11
        /*0176*/ 	.short	(.L_83 - .L_82)
	.align		4
.L_82:
        /*0178*/ 	.word	index@(_ZN7cutlass9reference6device6kernel11GemmComplexINS_6half_tENS_6layout8RowMajorES4_NS5_11ColumnMajorEfS6_fffNS_16NumericConverterIffLNS_15FloatRoundStyleE2EEENS_12multiply_addIfffEELi4ELi16EEEvNS_4gemm9GemmCoordET5_NS_9TensorRefIT_T0_EENS_16ComplexTransformENSG_IT1_T2_EESK_SF_NSG_IT3_T4_EENSG_IT7_SP_EET6_illll)
        /*017c*/ 	.word	0x00000008


	//----- nvinfo : EIATTR_REGCOUNT
	.align		4
.L_83:
        /*0180*/ 	.byte	0x04, 0x2f
        /*0182*/ 	.short	(.L_85 - .L_84)
	.align		4
.L_84:
        /*0184*/ 	.word	index@(_ZN7cutlass9reference6device6kernel11GemmComplexIfNS_6layout8RowMajorENS_6half_tES5_S6_S5_ffS6_NS_16NumericConverterIS6_fLNS_15FloatRoundStyleE2EEENS_12multiply_addIfffEELi4ELi4EEEvNS_4gemm9GemmCoordET5_NS_9TensorRefIT_T0_EENS_16ComplexTransformENSF_IT1_T2_EESJ_SE_NSF_IT3_T4_EENSF_IT7_SO_EET6_illll)
        /*0188*/ 	.word	0x00000098


	//----- nvinfo : EIATTR_FRAME_SIZE
	.align		4
.L_85:
        /*018c*/ 	.byte	0x04, 0x11
        /*018e*/ 	.short	(.L_87 - .L_86)
	.align		4
.L_86:
        /*0190*/ 	.word	index@(_ZN7cutlass9reference6device6kernel11GemmComplexIfNS_6layout8RowMajorENS_6half_tES5_S6_S5_ffS6_NS_16NumericConverterIS6_fLNS_15FloatRoundStyleE2EEENS_12multiply_addIfffEELi4ELi4EEEvNS_4gemm9GemmCoordET5_NS_9TensorRefIT_T0_EENS_16ComplexTransformENSF_IT1_T2_EESJ_SE_NSF_IT3_T4_EENSF_IT7_SO_EET6_illll)
        /*0194*/ 	.word	0x00000000


	//----- nvinfo : EIATTR_REGCOUNT
	.align		4
.L_87:
        /*0198*/ 	.byte	0x04, 0x2f
        /*019a*/ 	.short	(.L_89 - .L_88)
	.align		4
.L_88:
        /*019c*/ 	.word	index@(_ZN7cutlass9reference6device6kernel11GemmComplexIfNS_6layout8RowMajorENS_6half_tES5_S6_S5_ffS6_NS_16NumericConverterIS6_fLNS_15FloatRoundStyleE2EEENS_12multiply_addIfffEELi4ELi16EEEvNS_4gemm9GemmCoordET5_NS_9TensorRefIT_T0_EENS_16ComplexTransformENSF_IT1_T2_EESJ_SE_NSF_IT3_T4_EENSF_IT7_SO_EET6_illll)
        /*01a0*/ 	.word	0x000000bc


	//----- nvinfo : EIATTR_FRAME_SIZE
	.align		4
.L_89:
        /*01a4*/ 	.byte	0x04, 0x11
        /*01a6*/ 	.short	(.L_91 - .L_90)
	.align		4
.L_90:
        /*01a8*/ 	.word	index@(_ZN7cutlass9reference6device6kernel11GemmComplexIfNS_6layout8RowMajorENS_6half_tES5_S6_S5_ffS6_NS_16NumericConverterIS6_fLNS_15FloatRoundStyleE2EEENS_12multiply_addIfffEELi4ELi16EEEvNS_4gemm9GemmCoordET5_NS_9TensorRefIT_T0_EENS_16ComplexTransformENSF_IT1_T2_EESJ_SE_NSF_IT3_T4_EENSF_IT7_SO_EET6_illll)
        /*01ac*/ 	.word	0x00000000


	//----- nvinfo : EIATTR_MIN_STACK_SIZE
	.align		4
.L_91:
        /*01b0*/ 	.byte	0x04, 0x12
        /*01b2*/ 	.short	(.L_93 - .L_92)
	.align		4
.L_92:
        /*01b4*/ 	.word	index@(_ZN7cutlass6KernelINS_4gemm6kernel11FMHAGroupedINS2_18DefaultFMHAGroupedINS_6half_tENS_4arch4Sm80ELb1ELi64ELi64ELi64ELNS2_17GroupScheduleModeE1EE3MM0ENS9_3MM1ES5_fS5_fLb1ELS8_1EEEEEvNT_6ParamsE)
        /*01b8*/ 	.word	0x00000000


	//----- nvinfo : EIATTR_MIN_STACK_SIZE
	.align		4
.L_93:
        /*01bc*/ 	.byte	0x04, 0x12
        /*01be*/ 	.short	(.L_95 - .L_94)
	.align		4
.L_94:
        /*01c0*/ 	.word	index@(_ZN7cutlass6KernelINS_4gemm6kernel11FMHAGroupedINS2_18DefaultFMHAGroupedINS_6half_tENS_4arch4Sm80ELb1ELi64ELi64ELi64ELNS2_17GroupScheduleModeE0EE3MM0ENS9_3MM1ES5_fS5_fLb1ELS8_0EEEEEvNT_6ParamsE)
        /*01c4*/ 	.word	0x00000000


	//----- nvinfo : EIATTR_MIN_STACK_SIZE
	.align		4
.L_95:
        /*01c8*/ 	.byte	0x04, 0x12
        /*01ca*/ 	.short	(.L_97 - .L_96)
	.align		4
.L_96:
        /*01cc*/ 	.word	index@(_ZN7cutlass6KernelINS_4gemm6kernel11FMHAGroupedINS2_18DefaultFMHAGroupedINS_6half_tENS_4arch4Sm80ELb1ELi32ELi128ELi65536ELNS2_17GroupScheduleModeE1EE3MM0ENS9_3MM1ES5_fS5_fLb0ELS8_1EEEEEvNT_6ParamsE)
        /*01d0*/ 	.word	0x00000000


	//----- nvinfo : EIATTR_MIN_STACK_SIZE
	.align		4
.L_97:
        /*01d4*/ 	.byte	0x04, 0x12
        /*01d6*/ 	.short	(.L_99 - .L_98)
	.align		4
.L_98:
        /*01d8*/ 	.word	index@(_ZN7cutlass6KernelINS_4gemm6kernel11FMHAGroupedINS2_18DefaultFMHAGroupedINS_6half_tENS_4arch4Sm80ELb1ELi32ELi128ELi65536ELNS2_17GroupScheduleModeE0EE3MM0ENS9_3MM1ES5_fS5_fLb0ELS8_0EEEEEvNT_6ParamsE)
        /*01dc*/ 	.word	0x00000000


	//----- nvinfo : EIATTR_MIN_STACK_SIZE
	.align		4
.L_99:
        /*01e0*/ 	.byte	0x04, 0x12
        /*01e2*/ 	.short	(.L_101 - .L_100)
	.align		4
.L_100:
        /*01e4*/ 	.word	index@(_ZN7cutlass6KernelINS_4gemm6kernel11FMHAGroupedINS2_18DefaultFMHAGroupedINS_6half_tENS_4arch4Sm80ELb1ELi32ELi128ELi128ELNS2_17GroupScheduleModeE1EE3MM0ENS9_3MM1ES5_fS5_fLb1ELS8_1EEEEEvNT_6ParamsE)
        /*01e8*/ 	.word	0x00000000


	//----- nvinfo : EIATTR_MIN_STACK_SIZE
	.align		4
.L_101:
        /*01ec*/ 	.byte	0x04, 0x12
        /*01ee*/ 	.short	(.L_103 - .L_102)
	.align		4
.L_102:
        /*01f0*/ 	.word	index@(_ZN7cutlass6KernelINS_4gemm6kernel11FMHAGroupedINS2_18DefaultFMHAGroupedINS_6half_tENS_4arch4Sm80ELb1ELi32ELi128ELi128ELNS2_17GroupScheduleModeE0EE3MM0ENS9_3MM1ES5_fS5_fLb1ELS8_0EEEEEvNT_6ParamsE)
        /*01f4*/ 	.word	0x00000000


	//----- nvinfo : EIATTR_MIN_STACK_SIZE
	.align		4
.L_103:
        /*01f8*/ 	.byte	0x04, 0x12
        /*01fa*/ 	.short	(.L_105 - .L_104)
	.align		4
.L_104:
        /*01fc*/ 	.word	index@(_ZN7cutlass9reference6device6kernel11GemmComplexIfNS_6layout8RowMajorENS_6half_tES5_S6_S5_ffS6_NS_16NumericConverterIS6_fLNS_15FloatRoundStyleE2EEENS_12multiply_addIfffEELi4ELi16EEEvNS_4gemm9GemmCoordET5_NS_9TensorRefIT_T0_EENS_16ComplexTransformENSF_IT1_T2_EESJ_SE_NSF_IT3_T4_EENSF_IT7_SO_EET6_illll)
        /*0200*/ 	.word	0x00000000


	//----- nvinfo : EIATTR_MIN_STACK_SIZE
	.align		4
.L_105:
        /*0204*/ 	.byte	0x04, 0x12
        /*0206*/ 	.short	(.L_107 - .L_106)
	.align		4
.L_106:
        /*0208*/ 	.word	index@(_ZN7cutlass9reference6device6kernel11GemmComplexIfNS_6layout8RowMajorENS_6half_tES5_S6_S5_ffS6_NS_16NumericConverterIS6_fLNS_15FloatRoundStyleE2EEENS_12multiply_addIfffEELi4ELi4EEEvNS_4gemm9GemmCoordET5_NS_9TensorRefIT_T0_EENS_16ComplexTransformENSF_IT1_T2_EESJ_SE_NSF_IT3_T4_EENSF_IT7_SO_EET6_illll)
        /*020c*/ 	.word	0x00000000


	//----- nvinfo : EIATTR_MIN_STACK_SIZE
	.align		4
.L_107:
        /*0210*/ 	.byte	0x04, 0x12
        /*0212*/ 	.short	(.L_109 - .L_108)
	.align		4
.L_108:
        /*0214*/ 	.word	index@(_ZN7cutlass9reference6device6kernel11GemmComplexINS_6half_tENS_6layout8RowMajorES4_NS5_11ColumnMajorEfS6_fffNS_16NumericConverterIffLNS_15FloatRoundStyleE2EEENS_12multiply_addIfffEELi4ELi16EEEvNS_4gemm9GemmCoordET5_NS_9TensorRefIT_T0_EENS_16ComplexTransformENSG_IT1_T2_EESK_SF_NSG_IT3_T4_EENSG_IT7_SP_EET6_illll)
        /*0218*/ 	.word	0x00000008


	//----- nvinfo : EIATTR_MIN_STACK_SIZE
	.align		4
.L_109:
        /*021c*/ 	.byte	0x04, 0x12
        /*021e*/ 	.short	(.L_111 - .L_110)
	.align		4
.L_110:
        /*0220*/ 	.word	index@(_ZN7cutlass9reference6device6kernel11GemmComplexINS_6half_tENS_6layout8RowMajorES4_NS5_11ColumnMajorEfS6_fffNS_16NumericConverterIffLNS_15FloatRoundStyleE2EEENS_12multiply_addIfffEELi4ELi4EEEvNS_4gemm9GemmCoordET5_NS_9TensorRefIT_T0_EENS_16ComplexTransformENSG_IT1_T2_EESK_SF_NSG_IT3_T4_EENSG_IT7_SP_EET6_illll)
        /*0224*/ 	.word	0x00000000


	//----- nvinfo : EIATTR_MIN_STACK_SIZE
	.align		4
.L_111:
        /*0228*/ 	.byte	0x04, 0x12
        /*022a*/ 	.short	(.L_113 - .L_112)
	.align		4
.L_112:
        /*022c*/ 	.word	index@(_ZN7cutlass9reference6device6kernel13TensorForEachINS1_6detail22TensorFillDiagonalFuncINS_6half_tENS_6layout8RowMajorEEELi2ENS9_6ParamsEEEvNS_5CoordIXT0_EilEET1_)
        /*0230*/ 	.word	0x00000000


	//----- nvinfo : EIATTR_MIN_STACK_SIZE
	.align		4
.L_113:
        /*0234*/ 	.byte	0x04, 0x12
        /*0236*/ 	.short	(.L_115 - .L_114)
	.align		4
.L_114:
        /*0238*/ 	.word	index@(_ZN7cutlass9reference6device6kernel13TensorForEachINS1_6detail20TensorFillLinearFuncINS_6half_tENS_6layout18PackedVectorLayoutEEELi1ENS9_6ParamsEEEvNS_5CoordIXT0_EilEET1_)
        /*023c*/ 	.word	0x00000000


	//----- nvinfo : EIATTR_MIN_STACK_SIZE
	.align		4
.L_115:
        /*0240*/ 	.byte	0x04, 0x12
        /*0242*/ 	.short	(.L_117 - .L_116)
	.align		4
.L_116:
        /*0244*/ 	.word	index@(_ZN7cutlass9reference6device6kernel12BlockForEachINS_6half_tENS1_6detail18RandomGaussianFuncIS4_EEEEvPT_mNT0_6ParamsE)
        /*0248*/ 	.word	0x00000050


	//----- nvinfo : EIATTR_MIN_STACK_SIZE
	.align		4
.L_117:
        /*024c*/ 	.byte	0x04, 0x12
        /*024e*/ 	.short	(.L_119 - .L_118)
	.align		4
.L_118:
        /*0250*/ 	.word	index@(_ZN7cutlass9reference6device6kernel12BlockForEachINS_6half_tENS1_6detail17RandomUniformFuncIS4_EEEEvPT_mNT0_6ParamsE)
        /*0254*/ 	.word	0x00000060
.L_119:


//--------------------- .nv.compat                --------------------------
	.section	.nv.compat,"",@"SHT_CUDA_COMPAT_INFO"
	.align	4
        /*0000*/ 	.byte	0x02, 0x09, 0x01, 0x00, 0x02, 0x02, 0x01, 0x00, 0x02, 0x05, 0x05, 0x00, 0x03, 0x07, 0x01, 0x01
        /*0010*/ 	.byte	0x02, 0x03, 0x00, 0x00, 0x02, 0x06, 0x01, 0x00, 0x04, 0x0b, 0x08, 0x00, 0x00, 0x00, 0x00, 0x00
        /*0020*/ 	.byte	0x00, 0x00, 0x00, 0x00


//--------------------- .nv.info._ZN7cutlass9reference6device6kernel11GemmComplexIfNS_6layout8RowMajorENS_6half_tES5_S6_S5_ffS6_NS_16NumericConverterIS6_fLNS_15FloatRoundStyleE2EEENS_12multiply_addIfffEELi4ELi16EEEvNS_4gemm9GemmCoordET5_NS_9TensorRefIT_T0_EENS_16ComplexTransformENSF_IT1_T2_EESJ_SE_NSF_IT3_T4_EENSF_IT7_SO_EET6_illll --------------------------
	.section	.nv.info._ZN7cutlass9reference6device6kernel11GemmComplexIfNS_6layout8RowMajorENS_6half_tES5_S6_S5_ffS6_NS_16NumericConverterIS6_fLNS_15FloatRoundStyleE2EEENS_12multiply_addIfffEELi4ELi16EEEvNS_4gemm9GemmCoordET5_NS_9TensorRefIT_T0_EENS_16ComplexTransformENSF_IT1_T2_EESJ_SE_NSF_IT3_T4_EENSF_IT7_SO_EET6_illll,"",@"SHT_CUDA_INFO"
	.sectionflags	@""
	.align	4


	//----- nvinfo : EIATTR_CUDA_API_VERSION
	.align		4
        /*0000*/ 	.byte	0x04, 0x37
        /*0002*/ 	.short	(.L_121 - .L_120)
.L_120:
        /*0004*/ 	.word	0x00000082


	//----- nvinfo : EIATTR_KPARAM_INFO
	.align		4
.L_121:
        /*0008*/ 	.byte	0x04, 0x17
        /*000a*/ 	.short	(.L_123 - .L_122)
.L_122:
        /*000c*/ 	.word	0x00000000
        /*0010*/ 	.short	0x000e
        /*0012*/ 	.short	0x0080
        /*0014*/ 	.byte	0x00, 0xf0, 0x21, 0x00


	//----- nvinfo : EIATTR_KPARAM_INFO
	.align		4
.L_123:
        /*0018*/ 	.byte	0x04, 0x17
        /*001a*/ 	.short	(.L_125 - .L_124)
.L_124:
        /*001c*/ 	.word	0x00000000
        /*0020*/ 	.short	0x000d
        /*0022*/ 	.short	0x0078
        /*0024*/ 	.byte	0x00, 0xf0, 0x21, 0x00


	//----- nvinfo : EIATTR_KPARAM_INFO
	.align		4
.L_125:
        /*0028*/ 	.byte	0x04, 0x17
        /*002a*/ 	.short	(.L_127 - .L_126)
.L_126:
        /*002c*/ 	.word	0x00000000
        /*0030*/ 	.short	0x000c
        /*0032*/ 	.short	0x0070
        /*0034*/ 	.byte	0x00, 0xf0, 0x21, 0x00


	//----- nvinfo : EIATTR_KPARAM_INFO
	.align		4
.L_127:
        /*0038*/ 	.byte	0x04, 0x17
        /*003a*/ 	.short	(.L_129 - .L_128)
.L_128:
        /*003c*/ 	.word	0x00000000
        /*0040*/ 	.short	0x000b
        /*0042*/ 	.short	0x0068
        /*0044*/ 	.byte	0x00, 0xf0, 0x21, 0x00


	//----- nvinfo : EIATTR_KPARAM_INFO
	.align		4
.L_129:
        /*0048*/ 	.byte	0x04, 0x17
        /*004a*/ 	.short	(.L_131 - .L_130)
.L_130:
        /*004c*/ 	.word	0x00000000
        /*0050*/ 	.short	0x000a
        /*0052*/ 	.short	0x0064
        /*0054*/ 	.byte	0x00, 0xf0, 0x11, 0x00


	//----- nvinfo : EIATTR_KPARAM_INFO
	.align		4
.L_131:
        /*0058*/ 	.byte	0x04, 0x17
        /*005a*/ 	.short	(.L_133 - .L_132)
.L_132:
        /*005c*/ 	.word	0x00000000
        /*0060*/ 	.short	0x0009
        /*0062*/ 	.short	0x0060
        /*0064*/ 	.byte	0x00, 0xf0, 0x11, 0x00


	//----- nvinfo : EIATTR_KPARAM_INFO
	.align		4
.L_133:
        /*0068*/ 	.byte	0x04, 0x17
        /*006a*/ 	.short	(.L_135 - .L_134)
.L_134:
        /*006c*/ 	.word	0x00000000
        /*0070*/ 	.short	0x0008
        /*0072*/ 	.short	0x0050
        /*0074*/ 	.byte	0x00, 0xf0, 0x41, 0x00


	//----- nvinfo : EIATTR_KPARAM_INFO
	.align		4
.L_135:
        /*0078*/ 	.byte	0x04, 0x17
        /*007a*/ 	.short	(.L_137 - .L_136)
.L_136:
        /*007c*/ 	.word	0x00000000
        /*0080*/ 	.short	0x0007
        /*0082*/ 	.short	0x0040
        /*0084*/ 	.byte	0x00, 0xf0, 0x41, 0x00


	//----- nvinfo : EIATTR_KPARAM_INFO
	.align		4
.L_137:
        /*0088*/ 	.byte	0x04, 0x17
        /*008a*/ 	.short	(.L_139 - .L_138)
.L_138:
        /*008c*/ 	.word	0x00000000
        /*0090*/ 	.short	0x0006
        /*0092*/ 	.short	0x003c
        /*0094*/ 	.byte	0x00, 0xf0, 0x11, 0x00


	//----- nvinfo : EIATTR_KPARAM_INFO
	.align		4
.L_139:
        /*0098*/ 	.byte	0x04, 0x17
        /*009a*/ 	.short	(.L_141 - .L_140)
.L_140:
        /*009c*/ 	.word	0x00000000
        /*00a0*/ 	.short	0x0005
        /*00a2*/ 	.short	0x0038
        /*00a4*/ 	.byte	0x00, 0xf0, 0x11, 0x00


	//----- nvinfo : EIATTR_KPARAM_INFO
	.align		4
.L_141:
        /*00a8*/ 	.byte	0x04, 0x17
        /*00aa*/ 	.short	(.L_143 - .L_142)
.L_142:
        /*00ac*/ 	.word	0x00000000
        /*00b0*/ 	.short	0x0004
        /*00b2*/ 	.short	0x0028
        /*00b4*/ 	.byte	0x00, 0xf0, 0x41, 0x00


	//----- nvinfo : EIATTR_KPARAM_INFO
	.align		4
.L_143:
        /*00b8*/ 	.byte	0x04, 0x17
        /*00ba*/ 	.short	(.L_145 - .L_144)
.L_144:
        /*00bc*/ 	.word	0x00000000
        /*00c0*/ 	.short	0x0003
        /*00c2*/ 	.short	0x0020
        /*00c4*/ 	.byte	0x00, 0xf0, 0x11, 0x00


	//----- nvinfo : EIATTR_KPARAM_INFO
	.align		4
.L_145:
        /*00c8*/ 	.byte	0x04, 0x17
        /*00ca*/ 	.short	(.L_147 - .L_146)
.L_146:
        /*00cc*/ 	.word	0x00000000
        /*00d0*/ 	.short	0x0002
        /*00d2*/ 	.short	0x0010
        /*00d4*/ 	.byte	0x00, 0xf0, 0x41, 0x00


	//----- nvinfo : EIATTR_KPARAM_INFO
	.align		4
.L_147:
        /*00d8*/ 	.byte	0x04, 0x17
        /*00da*/ 	.short	(.L_149 - .L_148)
.L_148:
        /*00dc*/ 	.word	0x00000000
        /*00e0*/ 	.short	0x0001
        /*00e2*/ 	.short	0x000c
        /*00e4*/ 	.byte	0x00, 0xf0, 0x11, 0x00


	//----- nvinfo : EIATTR_KPARAM_INFO
	.align		4
.L_149:
        /*00e8*/ 	.byte	0x04, 0x17
        /*00ea*/ 	.short	(.L_151 - .L_150)
.L_150:
        /*00ec*/ 	.word	0x00000000
        /*00f0*/ 	.short	0x0000
        /*00f2*/ 	.short	0x0000
        /*00f4*/ 	.byte	0x00, 0xf0, 0x31, 0x00


	//----- nvinfo : EIATTR_SPARSE_MMA_MASK
	.align		4
.L_151:
        /*00f8*/ 	.byte	0x03, 0x50
        /*00fa*/ 	.short	0x0000


	//----- nvinfo : EIATTR_MAXREG_COUNT
	.align		4
        /*00fc*/ 	.byte	0x03, 0x1b
        /*00fe*/ 	.short	0x00ff


	//----- nvinfo : EIATTR_MERCURY_ISA_VERSION
	.align		4
        /*0100*/ 	.byte	0x03, 0x5f
        /*0102*/ 	.short	0x0101


	//----- nvinfo : EIATTR_EXIT_INSTR_OFFSETS
	.align		4
        /*0104*/ 	.byte	0x04, 0x1c
        /*0106*/ 	.short	(.L_153 - .L_152)


	//   ....[0]....
.L_152:
        /*0108*/ 	.word	0x00000040


	//   ....[1]....
        /*010c*/ 	.word	0x00008e10


	//----- nvinfo : EIATTR_CRS_STACK_SIZE
	.align		4
.L_153:
        /*0110*/ 	.byte	0x04, 0x1e
        /*0112*/ 	.short	(.L_155 - .L_154)
.L_154:
        /*0114*/ 	.word	0x00000000


	//----- nvinfo : EIATTR_CBANK_PARAM_SIZE
	.align		4
.L_155:
        /*0118*/ 	.byte	0x03, 0x19
        /*011a*/ 	.short	0x0088


	//----- nvinfo : EIATTR_PARAM_CBANK
	.align		4
        /*011c*/ 	.byte	0x04, 0x0a
        /*011e*/ 	.short	(.L_157 - .L_156)
	.align		4
.L_156:
        /*0120*/ 	.word	index@(.nv.constant0._ZN7cutlass9reference6device6kernel11GemmComplexIfNS_6layout8RowMajorENS_6half_tES5_S6_S5_ffS6_NS_16NumericConverterIS6_fLNS_15FloatRoundStyleE2EEENS_12multiply_addIfffEELi4ELi16EEEvNS_4gemm9GemmCoordET5_NS_9TensorRefIT_T0_EENS_16ComplexTransformENSF_IT1_T2_EESJ_SE_NSF_IT3_T4_EENSF_IT7_SO_EET6_illll)
        /*0124*/ 	.short	0x0210
        /*0126*/ 	.short	0x0088


	//----- nvinfo : EIATTR_SW_WAR
	.align		4
.L_157:
        /*0128*/ 	.byte	0x04, 0x36
        /*012a*/ 	.short	(.L_159 - .L_158)
.L_158:
        /*012c*/ 	.word	0x00000008
.L_159:


//--------------------- .nv.info._ZN7cutlass9reference6device6kernel11GemmComplexIfNS_6layout8RowMajorENS_6half_tES5_S6_S5_ffS6_NS_16NumericConverterIS6_fLNS_15FloatRoundStyleE2EEENS_12multiply_addIfffEELi4ELi4EEEvNS_4gemm9GemmCoordET5_NS_9TensorRefIT_T0_EENS_16ComplexTransformENSF_IT1_T2_EESJ_SE_NSF_IT3_T4_EENSF_IT7_SO_EET6_illll --------------------------
	.section	.nv.info._ZN7cutlass9reference6device6kernel11GemmComplexIfNS_6layout8RowMajorENS_6half_tES5_S6_S5_ffS6_NS_16NumericConverterIS6_fLNS_15FloatRoundStyleE2EEENS_12multiply_addIfffEELi4ELi4EEEvNS_4gemm9GemmCoordET5_NS_9TensorRefIT_T0_EENS_16ComplexTransformENSF_IT1_T2_EESJ_SE_NSF_IT3_T4_EENSF_IT7_SO_EET6_illll,"",@"SHT_CUDA_INFO"
	.sectionflags	@""
	.align	4


	//----- nvinfo : EIATTR_CUDA_API_VERSION
	.align		4
        /*0000*/ 	.byte	0x04, 0x37
        /*0002*/ 	.short	(.L_161 - .L_160)
.L_160:
        /*0004*/ 	.word	0x00000082


	//----- nvinfo : EIATTR_KPARAM_INFO
	.align		4
.L_161:
        /*0008*/ 	.byte	0x04, 0x17
        /*000a*/ 	.short	(.L_163 - .L_162)
.L_162:
        /*000c*/ 	.word	0x00000000
        /*0010*/ 	.short	0x000e
        /*0012*/ 	.short	0x0080
        /*0014*/ 	.byte	0x00, 0xf0, 0x21, 0x00


	//----- nvinfo : EIATTR_KPARAM_INFO
	.align		4
.L_163:
        /*0018*/ 	.byte	0x04, 0x17
        /*001a*/ 	.short	(.L_165 - .L_164)
.L_164:
        /*001c*/ 	.word	0x00000000
        /*0020*/ 	.short	0x000d
        /*0022*/ 	.short	0x0078
        /*0024*/ 	.byte	0x00, 0xf0, 0x21, 0x00


	//----- nvinfo : EIATTR_KPARAM_INFO
	.align		4
.L_165:
        /*0028*/ 	.byte	0x04, 0x17
        /*002a*/ 	.short	(.L_167 - .L_166)
.L_166:
        /*002c*/ 	.word	0x00000000
        /*0030*/ 	.short	0x000c
        /*0032*/ 	.short	0x0070
        /*0034*/ 	.byte	0x00, 0xf0, 0x21, 0x00


	//----- nvinfo : EIATTR_KPARAM_INFO
	.align		4
.L_167:
        /*0038*/ 	.byte	0x04, 0x17
        /*003a*/ 	.short	(.L_169 - .L_168)
.L_168:
        /*003c*/ 	.word	0x00000000
        /*0040*/ 	.short	0x000b
        /*0042*/ 	.short	0x0068
        /*0044*/ 	.byte	0x00, 0xf0, 0x21, 0x00


	//----- nvinfo : EIATTR_KPARAM_INFO
	.align		4
.L_169:
        /*0048*/ 	.byte	0x04, 0x17
        /*004a*/ 	.short	(.L_171 - .L_170)
.L_170:
        /*004c*/ 	.word	0x00000000
        /*0050*/ 	.short	0x000a
        /*0052*/ 	.short	0x0064
        /*0054*/ 	.byte	0x00, 0xf0, 0x11, 0x00


	//----- nvinfo : EIATTR_KPARAM_INFO
	.align		4
.L_171:
        /*0058*/ 	.byte	0x04, 0x17
        /*005a*/ 	.short	(.L_173 - .L_172)
.L_172:
        /*005c*/ 	.word	0x00000000
        /*0060*/ 	.short	0x0009
        /*0062*/ 	.short	0x0060
        /*0064*/ 	.byte	0x00, 0xf0, 0x11, 0x00


	//----- nvinfo : EIATTR_KPARAM_INFO
	.align		4
.L_173:
        /*0068*/ 	.byte	0x04, 0x17
        /*006a*/ 	.short	(.L_175 - .L_174)
.L_174:
        /*006c*/ 	.word	0x00000000
        /*0070*/ 	.short	0x0008
        /*0072*/ 	.short	0x0050
        /*0074*/ 	.byte	0x00, 0xf0, 0x41, 0x00


	//----- nvinfo : EIATTR_KPARAM_INFO
	.align		4
.L_175:
        /*0078*/ 	.byte	0x04, 0x17
        /*007a*/ 	.short	(.L_177 - .L_176)
.L_176:
        /*007c*/ 	.word	0x00000000
        /*0080*/ 	.short	0x0007
        /*0082*/ 	.short	0x0040
        /*0084*/ 	.byte	0x00, 0xf0, 0x41, 0x00


	//----- nvinfo : EIATTR_KPARAM_INFO
	.align		4
.L_177:
        /*0088*/ 	.byte	0x04, 0x17
        /*008a*/ 	.short	(.L_179 - .L_178)
.L_178:
        /*008c*/ 	.word	0x00000000
        /*0090*/ 	.short	0x0006
        /*0092*/ 	.short	0x003c
        /*0094*/ 	.byte	0x00, 0xf0, 0x11, 0x00


	//----- nvinfo : EIATTR_KPARAM_INFO
	.align		4
.L_179:
        /*0098*/ 	.byte	0x04, 0x17
        /*009a*/ 	.short	(.L_181 - .L_180)
.L_180:
        /*009c*/ 	.word	0x00000000
        /*00a0*/ 	.short	0x0005
        /*00a2*/ 	.short	0x0038
        /*00a4*/ 	.byte	0x00, 0xf0, 0x11, 0x00


	//----- nvinfo : EIATTR_KPARAM_INFO
	.align		4
.L_181:
        /*00a8*/ 	.byte	0x04, 0x17
        /*00aa*/ 	.short	(.L_183 - .L_182)
.L_182:
        /*00ac*/ 	.word	0x00000000
        /*00b0*/ 	.short	0x0004
        /*00b2*/ 	.short	0x0028
        /*00b4*/ 	.byte	0x00, 0xf0, 0x41, 0x00


	//----- nvinfo : EIATTR_KPARAM_INFO
	.align		4
.L_183:
        /*00b8*/ 	.byte	0x04, 0x17
        /*00ba*/ 	.short	(.L_185 - .L_184)
.L_184:
        /*00bc*/ 	.word	0x00000000
        /*00c0*/ 	.short	0x0003
        /*00c2*/ 	.short	0x0020
        /*00c4*/ 	.byte	0x00, 0xf0, 0x11, 0x00


	//----- nvinfo : EIATTR_KPARAM_INFO
	.align		4
.L_185:
        /*00c8*/ 	.byte	0x04, 0x17
        /*00ca*/ 	.short	(.L_187 - .L_186)
.L_186:
        /*00cc*/ 	.word	0x00000000
        /*00d0*/ 	.short	0x0002
        /*00d2*/ 	.short	0x0010
        /*00d4*/ 	.byte	0x00, 0xf0, 0x41, 0x00


	//----- nvinfo : EIATTR_KPARAM_INFO
	.align		4
.L_187:
        /*00d8*/ 	.byte	0x04, 0x17
        /*00da*/ 	.short	(.L_189 - .L_188)
.L_188:
        /*00dc*/ 	.word	0x00000000
        /*00e0*/ 	.short	0x0001
        /*00e2*/ 	.short	0x000c
        /*00e4*/ 	.byte	0x00, 0xf0, 0x11, 0x00


	//----- nvinfo : EIATTR_KPARAM_INFO
	.align		4
.L_189:
        /*00e8*/ 	.byte	0x04, 0x17
        /*00ea*/ 	.short	(.L_191 - .L_190)
.L_190:
        /*00ec*/ 	.word	0x00000000
        /*00f0*/ 	.short	0x0000
        /*00f2*/ 	.short	0x0000
        /*00f4*/ 	.byte	0x00, 0xf0, 0x31, 0x00


	//----- nvinfo : EIATTR_SPARSE_MMA_MASK
	.align		4
.L_191:
        /*00f8*/ 	.byte	0x03, 0x50
        /*00fa*/ 	.short	0x0000


	//----- nvinfo : EIATTR_MAXREG_COUNT
	.align		4
        /*00fc*/ 	.byte	0x03, 0x1b
        /*00fe*/ 	.short	0x00ff


	//----- nvinfo : EIATTR_MERCURY_ISA_VERSION
	.align		4
        /*0100*/ 	.byte	0x03, 0x5f
        /*0102*/ 	.short	0x0101


	//----- nvinfo : EIATTR_EXIT_INSTR_OFFSETS
	.align		4
        /*0104*/ 	.byte	0x04, 0x1c
        /*0106*/ 	.short	(.L_193 - .L_192)


	//   ....[0]....
.L_192:
        /*0108*/ 	.word	0x000001d0


	//   ....[1]....
        /*010c*/ 	.word	0x00003120


	//----- nvinfo : EIATTR_CRS_STACK_SIZE
	.align		4
.L_193:
        /*0110*/ 	.byte	0x04, 0x1e
        /*0112*/ 	.short	(.L_195 - .L_194)
.L_194:
        /*0114*/ 	.word	0x00000000


	//----- nvinfo : EIATTR_CBANK_PARAM_SIZE
	.align		4
.L_195:
        /*0118*/ 	.byte	0x03, 0x19
        /*011a*/ 	.short	0x0088


	//----- nvinfo : EIATTR_PARAM_CBANK
	.align		4
        /*011c*/ 	.byte	0x04, 0x0a
        /*011e*/ 	.short	(.L_197 - .L_196)
	.align		4
.L_196:
        /*0120*/ 	.word	index@(.nv.constant0._ZN7cutlass9reference6device6kernel11GemmComplexIfNS_6layout8RowMajorENS_6half_tES5_S6_S5_ffS6_NS_16NumericConverterIS6_fLNS_15FloatRoundStyleE2EEENS_12multiply_addIfffEELi4ELi4EEEvNS_4gemm9GemmCoordET5_NS_9TensorRefIT_T0_EENS_16ComplexTransformENSF_IT1_T2_EESJ_SE_NSF_IT3_T4_EENSF_IT7_SO_EET6_illll)
        /*0124*/ 	.short	0x0210
        /*0126*/ 	.short	0x0088


	//----- nvinfo : EIATTR_SW_WAR
	.align		4
.L_197:
        /*0128*/ 	.byte	0x04, 0x36
        /*012a*/ 	.short	(.L_199 - .L_198)
.L_198:
        /*012c*/ 	.word	0x00000008
.L_199:


//--------------------- .nv.info._ZN7cutlass9reference6device6kernel11GemmComplexINS_6half_tENS_6layout8RowMajorES4_NS5_11ColumnMajorEfS6_fffNS_16NumericConverterIffLNS_15FloatRoundStyleE2EEENS_12multiply_addIfffEELi4ELi16EEEvNS_4gemm9GemmCoordET5_NS_9TensorRefIT_T0_EENS_16ComplexTransformENSG_IT1_T2_EESK_SF_NSG_IT3_T4_EENSG_IT7_SP_EET6_illll --------------------------
	.section	.nv.info._ZN7cutlass9reference6device6kernel11GemmComplexINS_6half_tENS_6layout8RowMajorES4_NS5_11ColumnMajorEfS6_fffNS_16NumericConverterIffLNS_15FloatRoundStyleE2EEENS_12multiply_addIfffEELi4ELi16EEEvNS_4gemm9GemmCoordET5_NS_9TensorRefIT_T0_EENS_16ComplexTransformENSG_IT1_T2_EESK_SF_NSG_IT3_T4_EENSG_IT7_SP_EET6_illll,"",@"SHT_CUDA_INFO"
	.sectionflags	@""
	.align	4


	//----- nvinfo : EIATTR_CUDA_API_VERSION
	.align		4
        /*0000*/ 	.byte	0x04, 0x37
        /*0002*/ 	.short	(.L_201 - .L_200)
.L_200:
        /*0004*/ 	.word	0x00000082


	//----- nvinfo : EIATTR_KPARAM_INFO
	.align		4
.L_201:
        /*0008*/ 	.byte	0x04, 0x17
        /*000a*/ 	.short	(.L_203 - .L_202)
.L_202:
        /*000c*/ 	.word	0x00000000
        /*0010*/ 	.short	0x000e
        /*0012*/ 	.short	0x0080
        /*0014*/ 	.byte	0x00, 0xf0, 0x21, 0x00


	//----- nvinfo : EIATTR_KPARAM_INFO
	.align		4
.L_203:
        /*0018*/ 	.byte	0x04, 0x17
        /*001a*/ 	.short	(.L_205 - .L_204)
.L_204:
        /*001c*/ 	.word	0x00000000
        /*0020*/ 	.short	0x000d
        /*0022*/ 	.short	0x0078
        /*0024*/ 	.byte	0x00, 0xf0, 0x21, 0x00


	//----- nvinfo : EIATTR_KPARAM_INFO
	.align		4
.L_205:
        /*0028*/ 	.byte	0x04, 0x17
        /*002a*/ 	.short	(.L_207 - .L_206)
.L_206:
        /*002c*/ 	.word	0x00000000
        /*0030*/ 	.short	0x000c
        /*0032*/ 	.short	0x0070
        /*0034*/ 	.byte	0x00, 0xf0, 0x21, 0x00


	//----- nvinfo : EIATTR_KPARAM_INFO
	.align		4
.L_207:
        /*0038*/ 	.byte	0x04, 0x17
        /*003a*/ 	.short	(.L_209 - .L_208)
.L_208:
        /*003c*/ 	.word	0x00000000
        /*0040*/ 	.short	0x000b
        /*0042*/ 	.short	0x0068
        /*0044*/ 	.byte	0x00, 0xf0, 0x21, 0x00


	//----- nvinfo : EIATTR_KPARAM_INFO
	.align		4
.L_209:
        /*0048*/ 	.byte	0x04, 0x17
        /*004a*/ 	.short	(.L_211 - .L_210)
.L_210:
        /*004c*/ 	.word	0x00000000
        /*0050*/ 	.short	0x000a
        /*0052*/ 	.short	0x0064
        /*0054*/ 	.byte	0x00, 0xf0, 0x11, 0x00


	//----- nvinfo : EIATTR_KPARAM_INFO
	.align		4
.L_211:
        /*0058*/ 	.byte	0x04, 0x17
        /*005a*/ 	.short	(.L_213 - .L_212)
.L_212:
        /*005c*/ 	.word	0x00000000
        /*0060*/ 	.short	0x0009
        /*0062*/ 	.short	0x0060
        /*0064*/ 	.byte	0x00, 0xf0, 0x11, 0x00


	//----- nvinfo : EIATTR_KPARAM_INFO
	.align		4
.L_213:
        /*0068*/ 	.byte	0x04, 0x17
        /*006a*/ 	.short	(.L_215 - .L_214)
.L_214:
        /*006c*/ 	.word	0x00000000
        /*0070*/ 	.short	0x0008
        /*0072*/ 	.short	0x0050
        /*0074*/ 	.byte	0x00, 0xf0, 0x41, 0x00


	//----- nvinfo : EIATTR_KPARAM_INFO
	.align		4
.L_215:
        /*0078*/ 	.byte	0x04, 0x17
        /*007a*/ 	.short	(.L_217 - .L_216)
.L_216:
        /*007c*/ 	.word	0x00000000
        /*0080*/ 	.short	0x0007
        /*0082*/ 	.short	0x0040
        /*0084*/ 	.byte	0x00, 0xf0, 0x41, 0x00


	//----- nvinfo : EIATTR_KPARAM_INFO
	.align		4
.L_217:
        /*0088*/ 	.byte	0x04, 0x17
        /*008a*/ 	.short	(.L_219 - .L_218)
.L_218:
        /*008c*/ 	.word	0x00000000
        /*0090*/ 	.short	0x0006
        /*0092*/ 	.short	0x003c
        /*0094*/ 	.byte	0x00, 0xf0, 0x11, 0x00


	//----- nvinfo : EIATTR_KPARAM_INFO
	.align		4
.L_219:
        /*0098*/ 	.byte	0x04, 0x17
        /*009a*/ 	.short	(.L_221 - .L_220)
.L_220:
        /*009c*/ 	.word	0x00000000
        /*00a0*/ 	.short	0x0005
        /*00a2*/ 	.short	0x0038
        /*00a4*/ 	.byte	0x00, 0xf0, 0x11, 0x00


	//----- nvinfo : EIATTR_KPARAM_INFO
	.align		4
.L_221:
        /*00a8*/ 	.byte	0x04, 0x17
        /*00aa*/ 	.short	(.L_223 - .L_222)
.L_222:
        /*00ac*/ 	.word	0x00000000
        /*00b0*/ 	.short	0x0004
        /*00b2*/ 	.short	0x0028
        /*00b4*/ 	.byte	0x00, 0xf0, 0x41, 0x00


	//----- nvinfo : EIATTR_KPARAM_INFO
	.align		4
.L_223:
        /*00b8*/ 	.byte	0x04, 0x17
        /*00ba*/ 	.short	(.L_225 - .L_224)
.L_224:
        /*00bc*/ 	.word	0x00000000
        /*00c0*/ 	.short	0x0003
        /*00c2*/ 	.short	0x0020
        /*00c4*/ 	.byte	0x00, 0xf0, 0x11, 0x00


	//----- nvinfo : EIATTR_KPARAM_INFO
	.align		4
.L_225:
        /*00c8*/ 	.byte	0x04, 0x17
        /*00ca*/ 	.short	(.L_227 - .L_226)
.L_226:
        /*00cc*/ 	.word	0x00000000
        /*00d0*/ 	.short	0x0002
        /*00d2*/ 	.short	0x0010
        /*00d4*/ 	.byte	0x00, 0xf0, 0x41, 0x00


	//----- nvinfo : EIATTR_KPARAM_INFO
	.align		4
.L_227:
        /*00d8*/ 	.byte	0x04, 0x17
        /*00da*/ 	.short	(.L_229 - .L_228)
.L_228:
        /*00dc*/ 	.word	0x00000000
        /*00e0*/ 	.short	0x0001
        /*00e2*/ 	.short	0x000c
        /*00e4*/ 	.byte	0x00, 0xf0, 0x11, 0x00


	//----- nvinfo : EIATTR_KPARAM_INFO
	.align		4
.L_229:
        /*00e8*/ 	.byte	0x04, 0x17
        /*00ea*/ 	.short	(.L_231 - .L_230)
.L_230:
        /*00ec*/ 	.word	0x00000000
        /*00f0*/ 	.short	0x0000
        /*00f2*/ 	.short	0x0000
        /*00f4*/ 	.byte	0x00, 0xf0, 0x31, 0x00


	//----- nvinfo : EIATTR_SPARSE_MMA_MASK
	.align		4
.L_231:
        /*00f8*/ 	.byte	0x03, 0x50
        /*00fa*/ 	.short	0x0000


	//----- nvinfo : EIATTR_MAXREG_COUNT
	.align		4
        /*00fc*/ 	.byte	0x03, 0x1b
        /*00fe*/ 	.short	0x00ff


	//----- nvinfo : EIATTR_ANNOTATIONS
	.align		4
        /*0100*/ 	.byte	0x04, 0x55
        /*0102*/ 	.short	(.L_233 - .L_232)


	//   ....[0]....
.L_232:
        /*0104*/ 	.word	0x00000001
        /*0108*/ 	.byte	0x80, 0x0d, 0x00, 0x00, 0x01, 0x00, 0x00, 0x00, 0x50, 0x46, 0x00, 0x00


	//----- nvinfo : EIATTR_MERCURY_ISA_VERSION
	.align		4
.L_233:
        /*0114*/ 	.byte	0x03, 0x5f
        /*0116*/ 	.short	0x0101


	//----- nvinfo : EIATTR_EXIT_INSTR_OFFSETS
	.align		4
        /*0118*/ 	.byte	0x04, 0x1c
        /*011a*/ 	.short	(.L_235 - .L_234)


	//   ....[0]....
.L_234:
        /*011c*/ 	.word	0x00000050


	//   ....[1]....
        /*0120*/ 	.word	0x000083a0


	//----- nvinfo : EIATTR_CRS_STACK_SIZE
	.align		4
.L_235:
        /*0124*/ 	.byte	0x04, 0x1e
        /*0126*/ 	.short	(.L_237 - .L_236)
.L_236:
        /*0128*/ 	.word	0x00000000


	//----- nvinfo : EIATTR_CBANK_PARAM_SIZE
	.align		4
.L_237:
        /*012c*/ 	.byte	0x03, 0x19
        /*012e*/ 	.short	0x0088


	//----- nvinfo : EIATTR_PARAM_CBANK
	.align		4
        /*0130*/ 	.byte	0x04, 0x0a
        /*0132*/ 	.short	(.L_239 - .L_238)
	.align		4
.L_238:
        /*0134*/ 	.word	index@(.nv.constant0._ZN7cutlass9reference6device6kernel11GemmComplexINS_6half_tENS_6layout8RowMajorES4_NS5_11ColumnMajorEfS6_fffNS_16NumericConverterIffLNS_15FloatRoundStyleE2EEENS_12multiply_addIfffEELi4ELi16EEEvNS_4gemm9GemmCoordET5_NS_9TensorRefIT_T0_EENS_16ComplexTransformENSG_IT1_T2_EESK_SF_NSG_IT3_T4_EENSG_IT7_SP_EET6_illll)
        /*0138*/ 	.short	0x0210
        /*013a*/ 	.short	0x0088


	//----- nvinfo : EIATTR_SW_WAR
	.align		4
.L_239:
        /*013c*/ 	.byte	0x04, 0x36
        /*013e*/ 	.short	(.L_241 - .L_240)
.L_240:
        /*0140*/ 	.word	0x00000008
.L_241:


//--------------------- .nv.info._ZN7cutlass9reference6device6kernel11GemmComplexINS_6half_tENS_6layout8RowMajorES4_NS5_11ColumnMajorEfS6_fffNS_16NumericConverterIffLNS_15FloatRoundStyleE2EEENS_12multiply_addIfffEELi4ELi4EEEvNS_4gemm9GemmCoordET5_NS_9TensorRefIT_T0_EENS_16ComplexTransformENSG_IT1_T2_EESK_SF_NSG_IT3_T4_EENSG_IT7_SP_EET6_illll --------------------------
	.section	.nv.info._ZN7cutlass9reference6device6kernel11GemmComplexINS_6half_tENS_6layout8RowMajorES4_NS5_11ColumnMajorEfS6_fffNS_16NumericConverterIffLNS_15FloatRoundStyleE2EEENS_12multiply_addIfffEELi4ELi4EEEvNS_4gemm9GemmCoordET5_NS_9TensorRefIT_T0_EENS_16ComplexTransformENSG_IT1_T2_EESK_SF_NSG_IT3_T4_EENSG_IT7_SP_EET6_illll,"",@"SHT_CUDA_INFO"
	.sectionflags	@""
	.align	4


	//----- nvinfo : EIATTR_CUDA_API_VERSION
	.align		4
        /*0000*/ 	.byte	0x04, 0x37
        /*0002*/ 	.short	(.L_243 - .L_242)
.L_242:
        /*0004*/ 	.word	0x00000082


	//----- nvinfo : EIATTR_KPARAM_INFO
	.align		4
.L_243:
        /*0008*/ 	.byte	0x04, 0x17
        /*000a*/ 	.short	(.L_245 - .L_244)
.L_244:
        /*000c*/ 	.word	0x00000000
        /*0010*/ 	.short	0x000e
        /*0012*/ 	.short	0x0080
        /*0014*/ 	.byte	0x00, 0xf0, 0x21, 0x00


	//----- nvinfo : EIATTR_KPARAM_INFO
	.align		4
.L_245:
        /*0018*/ 	.byte	0x04, 0x17
        /*001a*/ 	.short	(.L_247 - .L_246)
.L_246:
        /*001c*/ 	.word	0x00000000
        /*0020*/ 	.short	0x000d
        /*0022*/ 	.short	0x0078
        /*0024*/ 	.byte	0x00, 0xf0, 0x21, 0x00


	//----- nvinfo : EIATTR_KPARAM_INFO
	.align		4
.L_247:
        /*0028*/ 	.byte	0x04, 0x17
        /*002a*/ 	.short	(.L_249 - .L_248)
.L_248:
        /*002c*/ 	.word	0x00000000
        /*0030*/ 	.short	0x000c
        /*0032*/ 	.short	0x0070
        /*0034*/ 	.byte	0x00, 0xf0, 0x21, 0x00


	//----- nvinfo : EIATTR_KPARAM_INFO
	.align		4
.L_249:
        /*0038*/ 	.byte	0x04, 0x17
        /*003a*/ 	.short	(.L_251 - .L_250)
.L_250:
        /*003c*/ 	.word	0x00000000
        /*0040*/ 	.short	0x000b
        /*0042*/ 	.short	0x0068
        /*0044*/ 	.byte	0x00, 0xf0, 0x21, 0x00


	//----- nvinfo : EIATTR_KPARAM_INFO
	.align		4
.L_251:
        /*0048*/ 	.byte	0x04, 0x17
        /*004a*/ 	.short	(.L_253 - .L_252)
.L_252:
        /*004c*/ 	.word	0x00000000
        /*0050*/ 	.short	0x000a
        /*0052*/ 	.short	0x0064
        /*0054*/ 	.byte	0x00, 0xf0, 0x11, 0x00


	//----- nvinfo : EIATTR_KPARAM_INFO
	.align		4
.L_253:
        /*0058*/ 	.byte	0x04, 0x17
        /*005a*/ 	.short	(.L_255 - .L_254)
.L_254:
        /*005c*/ 	.word	0x00000000
        /*0060*/ 	.short	0x0009
        /*0062*/ 	.short	0x0060
        /*0064*/ 	.byte	0x00, 0xf0, 0x11, 0x00


	//----- nvinfo : EIATTR_KPARAM_INFO
	.align		4
.L_255:
        /*0068*/ 	.byte	0x04, 0x17
        /*006a*/ 	.short	(.L_257 - .L_256)
.L_256:
        /*006c*/ 	.word	0x00000000
        /*0070*/ 	.short	0x0008
        /*0072*/ 	.short	0x0050
        /*0074*/ 	.byte	0x00, 0xf0, 0x41, 0x00


	//----- nvinfo : EIATTR_KPARAM_INFO
	.align		4
.L_257:
        /*0078*/ 	.byte	0x04, 0x17
        /*007a*/ 	.short	(.L_259 - .L_258)
.L_258:
        /*007c*/ 	.word	0x00000000
        /*0080*/ 	.short	0x0007
        /*0082*/ 	.short	0x0040
        /*0084*/ 	.byte	0x00, 0xf0, 0x41, 0x00


	//----- nvinfo : EIATTR_KPARAM_INFO
	.align		4
.L_259:
        /*0088*/ 	.byte	0x04, 0x17
        /*008a*/ 	.short	(.L_261 - .L_260)
.L_260:
        /*008c*/ 	.word	0x00000000
        /*0090*/ 	.short	0x0006
        /*0092*/ 	.short	0x003c
        /*0094*/ 	.byte	0x00, 0xf0, 0x11, 0x00


	//----- nvinfo : EIATTR_KPARAM_INFO
	.align		4
.L_261:
        /*0098*/ 	.byte	0x04, 0x17
        /*009a*/ 	.short	(.L_263 - .L_262)
.L_262:
        /*009c*/ 	.word	0x00000000
        /*00a0*/ 	.short	0x0005
        /*00a2*/ 	.short	0x0038
        /*00a4*/ 	.byte	0x00, 0xf0, 0x11, 0x00


	//----- nvinfo : EIATTR_KPARAM_INFO
	.align		4
.L_263:
        /*00a8*/ 	.byte	0x04, 0x17
        /*00aa*/ 	.short	(.L_265 - .L_264)
.L_264:
        /*00ac*/ 	.word	0x00000000
        /*00b0*/ 	.short	0x0004
        /*00b2*/ 	.short	0x0028
        /*00b4*/ 	.byte	0x00, 0xf0, 0x41, 0x00


	//----- nvinfo : EIATTR_KPARAM_INFO
	.align		4
.L_265:
        /*00b8*/ 	.byte	0x04, 0x17
        /*00ba*/ 	.short	(.L_267 - .L_266)
.L_266:
        /*00bc*/ 	.word	0x00000000
        /*00c0*/ 	.short	0x0003
        /*00c2*/ 	.short	0x0020
        /*00c4*/ 	.byte	0x00, 0xf0, 0x11, 0x00


	//----- nvinfo : EIATTR_KPARAM_INFO
	.align		4
.L_267:
        /*00c8*/ 	.byte	0x04, 0x17
        /*00ca*/ 	.short	(.L_269 - .L_268)
.L_268:
        /*00cc*/ 	.word	0x00000000
        /*00d0*/ 	.short	0x0002
        /*00d2*/ 	.short	0x0010
        /*00d4*/ 	.byte	0x00, 0xf0, 0x41, 0x00


	//----- nvinfo : EIATTR_KPARAM_INFO
	.align		4
.L_269:
        /*00d8*/ 	.byte	0x04, 0x17
        /*00da*/ 	.short	(.L_271 - .L_270)
.L_270:
        /*00dc*/ 	.word	0x00000000
        /*00e0*/ 	.short	0x0001
        /*00e2*/ 	.short	0x000c
        /*00e4*/ 	.byte	0x00, 0xf0, 0x11, 0x00


	//----- nvinfo : EIATTR_KPARAM_INFO
	.align		4
.L_271:
        /*00e8*/ 	.byte	0x04, 0x17
        /*00ea*/ 	.short	(.L_273 - .L_272)
.L_272:
        /*00ec*/ 	.word	0x00000000
        /*00f0*/ 	.short	0x0000
        /*00f2*/ 	.short	0x0000
        /*00f4*/ 	.byte	0x00, 0xf0, 0x31, 0x00


	//----- nvinfo : EIATTR_SPARSE_MMA_MASK
	.align		4
.L_273:
        /*00f8*/ 	.byte	0x03, 0x50
        /*00fa*/ 	.short	0x0000


	//----- nvinfo : EIATTR_MAXREG_COUNT
	.align		4
        /*00fc*/ 	.byte	0x03, 0x1b
        /*00fe*/ 	.short	0x00ff


	//----- nvinfo : EIATTR_MERCURY_ISA_VERSION
	.align		4
        /*0100*/ 	.byte	0x03, 0x5f
        /*0102*/ 	.short	0x0101


	//----- nvinfo : EIATTR_EXIT_INSTR_OFFSETS
	.align		4
        /*0104*/ 	.byte	0x04, 0x1c
        /*0106*/ 	.short	(.L_275 - .L_274)


	//   ....[0]....
.L_274:
        /*0108*/ 	.word	0x000000b0


	//   ....[1]....
        /*010c*/ 	.word	0x00002ee0


	//----- nvinfo : EIATTR_CRS_STACK_SIZE
	.align		4
.L_275:
        /*0110*/ 	.byte	0x04, 0x1e
        /*0112*/ 	.short	(.L_277 - .L_276)
.L_276:
        /*0114*/ 	.word	0x00000000


	//----- nvinfo : EIATTR_CBANK_PARAM_SIZE
	.align		4
.L_277:
        /*0118*/ 	.byte	0x03, 0x19
        /*011a*/ 	.short	0x0088


	//----- nvinfo : EIATTR_PARAM_CBANK
	.align		4
        /*011c*/ 	.byte	0x04, 0x0a
        /*011e*/ 	.short	(.L_279 - .L_278)
	.align		4
.L_278:
        /*0120*/ 	.word	index@(.nv.constant0._ZN7cutlass9reference6device6kernel11GemmComplexINS_6half_tENS_6layout8RowMajorES4_NS5_11ColumnMajorEfS6_fffNS_16NumericConverterIffLNS_15FloatRoundStyleE2EEENS_12multiply_addIfffEELi4ELi4EEEvNS_4gemm9GemmCoordET5_NS_9TensorRefIT_T0_EENS_16ComplexTransformENSG_IT1_T2_EESK_SF_NSG_IT3_T4_EENSG_IT7_SP_EET6_illll)
        /*0124*/ 	.short	0x0210
        /*0126*/ 	.short	0x0088


	//----- nvinfo : EIATTR_SW_WAR
	.align		4
.L_279:
        /*0128*/ 	.byte	0x04, 0x36
        /*012a*/ 	.short	(.L_281 - .L_280)
.L_280:
        /*012c*/ 	.word	0x00000008
.L_281:


//--------------------- .nv.info._ZN7cutlass9reference6device6kernel13TensorForEachINS1_6detail22TensorFillDiagonalFuncINS_6half_tENS_6layout8RowMajorEEELi2ENS9_6ParamsEEEvNS_5CoordIXT0_EilEET1_ --------------------------
	.section	.nv.info._ZN7cutlass9reference6device6kernel13TensorForEachINS1_6detail22TensorFillDiagonalFuncINS_6half_tENS_6layout8RowMajorEEELi2ENS9_6ParamsEEEvNS_5CoordIXT0_EilEET1_,"",@"SHT_CUDA_INFO"
	.sectionflags	@""
	.align	4


	//----- nvinfo : EIATTR_CUDA_API_VERSION
	.align		4
        /*0000*/ 	.byte	0x04, 0x37
        /*0002*/ 	.short	(.L_283 - .L_282)
.L_282:
        /*0004*/ 	.word	0x00000082


	//----- nvinfo : EIATTR_KPARAM_INFO
	.align		4
.L_283:
        /*0008*/ 	.byte	0x04, 0x17
        /*000a*/ 	.short	(.L_285 - .L_284)
.L_284:
        /*000c*/ 	.word	0x00000000
        /*0010*/ 	.short	0x0001
        /*0012*/ 	.short	0x0008
        /*0014*/ 	.byte	0x00, 0xf0, 0x81, 0x00


	//----- nvinfo : EIATTR_KPARAM_INFO
	.align		4
.L_285:
        /*0018*/ 	.byte	0x04, 0x17
        /*001a*/ 	.short	(.L_287 - .L_286)
.L_286:
        /*001c*/ 	.word	0x00000000
        /*0020*/ 	.short	0x0000
        /*0022*/ 	.short	0x0000
        /*0024*/ 	.byte	0x00, 0xf0, 0x21, 0x00


	//----- nvinfo : EIATTR_SPARSE_MMA_MASK
	.align		4
.L_287:
        /*0028*/ 	.byte	0x03, 0x50
        /*002a*/ 	.short	0x0000


	//----- nvinfo : EIATTR_MAXREG_COUNT
	.align		4
        /*002c*/ 	.byte	0x03, 0x1b
        /*002e*/ 	.short	0x00ff


	//----- nvinfo : EIATTR_MERCURY_ISA_VERSION
	.align		4
        /*0030*/ 	.byte	0x03, 0x5f
        /*0032*/ 	.short	0x0101


	//----- nvinfo : EIATTR_EXIT_INSTR_OFFSETS
	.align		4
        /*0034*/ 	.byte	0x04, 0x1c
        /*0036*/ 	.short	(.L_289 - .L_288)


	//   ....[0]....
.L_288:
        /*0038*/ 	.word	0x000000a0


	//   ....[1]....
        /*003c*/ 	.word	0x000004e0


	//----- nvinfo : EIATTR_CRS_STACK_SIZE
	.align		4
.L_289:
        /*0040*/ 	.byte	0x04, 0x1e
        /*0042*/ 	.short	(.L_291 - .L_290)
.L_290:
        /*0044*/ 	.word	0x00000000


	//----- nvinfo : EIATTR_CBANK_PARAM_SIZE
	.align		4
.L_291:
        /*0048*/ 	.byte	0x03, 0x19
        /*004a*/ 	.short	0x0028


	//----- nvinfo : EIATTR_PARAM_CBANK
	.align		4
        /*004c*/ 	.byte	0x04, 0x0a
        /*004e*/ 	.short	(.L_293 - .L_292)
	.align		4
.L_292:
        /*0050*/ 	.word	index@(.nv.constant0._ZN7cutlass9reference6device6kernel13TensorForEachINS1_6detail22TensorFillDiagonalFuncINS_6half_tENS_6layout8RowMajorEEELi2ENS9_6ParamsEEEvNS_5CoordIXT0_EilEET1_)
        /*0054*/ 	.short	0x0210
        /*0056*/ 	.short	0x0028


	//----- nvinfo : EIATTR_SW_WAR
	.align		4
.L_293:
        /*0058*/ 	.byte	0x04, 0x36
        /*005a*/ 	.short	(.L_295 - .L_294)
.L_294:
        /*005c*/ 	.word	0x00000008
.L_295:


//--------------------- .nv.info._ZN7cutlass9reference6device6kernel13TensorForEachINS1_6detail20TensorFillLinearFuncINS_6half_tENS_6layout18PackedVectorLayoutEEELi1ENS9_6ParamsEEEvNS_5CoordIXT0_EilEET1_ --------------------------
	.section	.nv.info._ZN7cutlass9reference6device6kernel13TensorForEachINS1_6detail20TensorFillLinearFuncINS_6half_tENS_6layout18PackedVectorLayoutEEELi1ENS9_6ParamsEEEvNS_5CoordIXT0_EilEET1_,"",@"SHT_CUDA_INFO"
	.sectionflags	@""
	.align	4


	//----- nvinfo : EIATTR_CUDA_API_VERSION
	.align		4
        /*0000*/ 	.byte	0x04, 0x37
        /*0002*/ 	.short	(.L_297 - .L_296)
.L_296:
        /*0004*/ 	.word	0x00000082


	//----- nvinfo : EIATTR_KPARAM_INFO
	.align		4
.L_297:
        /*0008*/ 	.byte	0x04, 0x17
        /*000a*/ 	.short	(.L_299 - .L_298)
.L_298:
        /*000c*/ 	.word	0x00000000
        /*0010*/ 	.short	0x0001
        /*0012*/ 	.short	0x0008
        /*0014*/ 	.byte	0x00, 0xf0, 0x61, 0x00


	//----- nvinfo : EIATTR_KPARAM_INFO
	.align		4
.L_299:
        /*0018*/ 	.byte	0x04, 0x17
        /*001a*/ 	.short	(.L_301 - .L_300)
.L_300:
        /*001c*/ 	.word	0x00000000
        /*0020*/ 	.short	0x0000
        /*0022*/ 	.short	0x0000
        /*0024*/ 	.byte	0x00, 0xf0, 0x11, 0x00


	//----- nvinfo : EIATTR_SPARSE_MMA_MASK
	.align		4
.L_301:
        /*0028*/ 	.byte	0x03, 0x50
        /*002a*/ 	.short	0x0000


	//----- nvinfo : EIATTR_MAXREG_COUNT
	.align		4
        /*002c*/ 	.byte	0x03, 0x1b
        /*002e*/ 	.short	0x00ff


	//----- nvinfo : EIATTR_MERCURY_ISA_VERSION
	.align		4
        /*0030*/ 	.byte	0x03, 0x5f
        /*0032*/ 	.short	0x0101


	//----- nvinfo : EIATTR_EXIT_INSTR_OFFSETS
	.align		4
        /*0034*/ 	.byte	0x04, 0x1c
        /*0036*/ 	.short	(.L_303 - .L_302)


	//   ....[0]....
.L_302:
        /*0038*/ 	.word	0x000000a0


	//   ....[1]....
        /*003c*/ 	.word	0x00000240


	//----- nvinfo : EIATTR_CRS_STACK_SIZE
	.align		4
.L_303:
        /*0040*/ 	.byte	0x04, 0x1e
        /*0042*/ 	.short	(.L_305 - .L_304)
.L_304:
        /*0044*/ 	.word	0x00000000


	//----- nvinfo : EIATTR_CBANK_PARAM_SIZE
	.align		4
.L_305:
        /*0048*/ 	.byte	0x03, 0x19
        /*004a*/ 	.short	0x0020


	//----- nvinfo : EIATTR_PARAM_CBANK
	.align		4
        /*004c*/ 	.byte	0x04, 0x0a
        /*004e*/ 	.short	(.L_307 - .L_306)
	.align		4
.L_306:
        /*0050*/ 	.word	index@(.nv.constant0._ZN7cutlass9reference6device6kernel13TensorForEachINS1_6detail20TensorFillLinearFuncINS_6half_tENS_6layout18PackedVectorLayoutEEELi1ENS9_6ParamsEEEvNS_5CoordIXT0_EilEET1_)
        /*0054*/ 	.short	0x0210
        /*0056*/ 	.short	0x0020


	//----- nvinfo : EIATTR_SW_WAR
	.align		4
.L_307:
        /*0058*/ 	.byte	0x04, 0x36
        /*005a*/ 	.short	(.L_309 - .L_308)
.L_308:
        /*005c*/ 	.word	0x00000008
.L_309:


//--------------------- .nv.info._ZN7cutlass9reference6device6kernel12BlockForEachINS_6half_tENS1_6detail18RandomGaussianFuncIS4_EEEEvPT_mNT0_6ParamsE --------------------------
	.section	.nv.info._ZN7cutlass9reference6device6kernel12BlockForEachINS_6half_tENS1_6detail18RandomGaussianFuncIS4_EEEEvPT_mNT0_6ParamsE,"",@"SHT_CUDA_INFO"
	.sectionflags	@""
	.align	4


	//----- nvinfo : EIATTR_CUDA_API_VERSION
	.align		4
        /*0000*/ 	.byte	0x04, 0x37
        /*0002*/ 	.short	(.L_311 - .L_310)
.L_310:
        /*0004*/ 	.word	0x00000082


	//----- nvinfo : EIATTR_KPARAM_INFO
	.align		4
.L_311:
        /*0008*/ 	.byte	0x04, 0x17
        /*000a*/ 	.short	(.L_313 - .L_312)
.L_312:
        /*000c*/ 	.word	0x00000000
        /*0010*/ 	.short	0x0002
        /*0012*/ 	.short	0x0010
        /*0014*/ 	.byte	0x00, 0xf0, 0x81, 0x00


	//----- nvinfo : EIATTR_KPARAM_INFO
	.align		4
.L_313:
        /*0018*/ 	.byte	0x04, 0x17
        /*001a*/ 	.short	(.L_315 - .L_314)
.L_314:
        /*001c*/ 	.word	0x00000000
        /*0020*/ 	.short	0x0001
        /*0022*/ 	.short	0x0008
        /*0024*/ 	.byte	0x00, 0xf0, 0x21, 0x00


	//----- nvinfo : EIATTR_KPARAM_INFO
	.align		4
.L_315:
        /*0028*/ 	.byte	0x04, 0x17
        /*002a*/ 	.short	(.L_317 - .L_316)
.L_316:
        /*002c*/ 	.word	0x00000000
        /*0030*/ 	.short	0x0000
        /*0032*/ 	.short	0x0000
        /*0034*/ 	.byte	0x00, 0xf0, 0x21, 0x00


	//----- nvinfo : EIATTR_SPARSE_MMA_MASK
	.align		4
.L_317:
        /*0038*/ 	.byte	0x03, 0x50
        /*003a*/ 	.short	0x0000


	//----- nvinfo : EIATTR_MAXREG_COUNT
	.align		4
        /*003c*/ 	.byte	0x03, 0x1b
        /*003e*/ 	.short	0x00ff


	//----- nvinfo : EIATTR_MERCURY_ISA_VERSION
	.align		4
        /*0040*/ 	.byte	0x03, 0x5f
        /*0042*/ 	.short	0x0101


	//----- nvinfo : EIATTR_EXIT_INSTR_OFFSETS
	.align		4
        /*0044*/ 	.byte	0x04, 0x1c
        /*0046*/ 	.short	(.L_319 - .L_318)


	//   ....[0]....
.L_318:
        /*0048*/ 	.word	0x00001260


	//   ....[1]....
        /*004c*/ 	.word	0x00001cd0


	//----- nvinfo : EIATTR_CRS_STACK_SIZE
	.align		4
.L_319:
        /*0050*/ 	.byte	0x04, 0x1e
        /*0052*/ 	.short	(.L_321 - .L_320)
.L_320:
        /*0054*/ 	.word	0x00000000


	//----- nvinfo : EIATTR_CBANK_PARAM_SIZE
	.align		4
.L_321:
        /*0058*/ 	.byte	0x03, 0x19
        /*005a*/ 	.short	0x0030


	//----- nvinfo : EIATTR_PARAM_CBANK
	.align		4
        /*005c*/ 	.byte	0x04, 0x0a
        /*005e*/ 	.short	(.L_323 - .L_322)
	.align		4
.L_322:
        /*0060*/ 	.word	index@(.nv.constant0._ZN7cutlass9reference6device6kernel12BlockForEachINS_6half_tENS1_6detail18RandomGaussianFuncIS4_EEEEvPT_mNT0_6ParamsE)
        /*0064*/ 	.short	0x0210
        /*0066*/ 	.short	0x0030


	//----- nvinfo : EIATTR_SW_WAR
	.align		4
.L_323:
        /*0068*/ 	.byte	0x04, 0x36
        /*006a*/ 	.short	(.L_325 - .L_324)
.L_324:
        /*006c*/ 	.word	0x00000008
.L_325:


//--------------------- .nv.info._ZN7cutlass9reference6device6kernel12BlockForEachINS_6half_tENS1_6detail17RandomUniformFuncIS4_EEEEvPT_mNT0_6ParamsE --------------------------
	.section	.nv.info._ZN7cutlass9reference6device6kernel12BlockForEachINS_6half_tENS1_6detail17RandomUniformFuncIS4_EEEEvPT_mNT0_6ParamsE,"",@"SHT_CUDA_INFO"
	.sectionflags	@""
	.align	4


	//----- nvinfo : EIATTR_CUDA_API_VERSION
	.align		4
        /*0000*/ 	.byte	0x04, 0x37
        /*0002*/ 	.short	(.L_327 - .L_326)
.L_326:
        /*0004*/ 	.word	0x00000082


	//----- nvinfo : EIATTR_KPARAM_INFO
	.align		4
.L_327:
        /*0008*/ 	.byte	0x04, 0x17
        /*000a*/ 	.short	(.L_329 - .L_328)
.L_328:
        /*000c*/ 	.word	0x00000000
        /*0010*/ 	.short	0x0002
        /*0012*/ 	.short	0x0010
        /*0014*/ 	.byte	0x00, 0xf0, 0xc1, 0x00


	//----- nvinfo : EIATTR_KPARAM_INFO
	.align		4
.L_329:
        /*0018*/ 	.byte	0x04, 0x17
        /*001a*/ 	.short	(.L_331 - .L_330)
.L_330:
        /*001c*/ 	.word	0x00000000
        /*0020*/ 	.short	0x0001
        /*0022*/ 	.short	0x0008
        /*0024*/ 	.byte	0x00, 0xf0, 0x21, 0x00


	//----- nvinfo : EIATTR_KPARAM_INFO
	.align		4
.L_331:
        /*0028*/ 	.byte	0x04, 0x17
        /*002a*/ 	.short	(.L_333 - .L_332)
.L_332:
        /*002c*/ 	.word	0x00000000
        /*0030*/ 	.short	0x0000
        /*0032*/ 	.short	0x0000
        /*0034*/ 	.byte	0x00, 0xf0, 0x21, 0x00


	//----- nvinfo : EIATTR_SPARSE_MMA_MASK
	.align		4
.L_333:
        /*0038*/ 	.byte	0x03, 0x50
        /*003a*/ 	.short	0x0000


	//----- nvinfo : EIATTR_MAXREG_COUNT
	.align		4
        /*003c*/ 	.byte	0x03, 0x1b
        /*003e*/ 	.short	0x00ff


	//----- nvinfo : EIATTR_MERCURY_ISA_VERSION
	.align		4
        /*0040*/ 	.byte	0x03, 0x5f
        /*0042*/ 	.short	0x0101


	//----- nvinfo : EIATTR_EXIT_INSTR_OFFSETS
	.align		4
        /*0044*/ 	.byte	0x04, 0x1c
        /*0046*/ 	.short	(.L_335 - .L_334)


	//   ....[0]....
.L_334:
        /*0048*/ 	.word	0x00001310


	//   ....[1]....
        /*004c*/ 	.word	0x00001c70


	//----- nvinfo : EIATTR_CRS_STACK_SIZE
	.align		4
.L_335:
        /*0050*/ 	.byte	0x04, 0x1e
        /*0052*/ 	.short	(.L_337 - .L_336)
.L_336:
        /*0054*/ 	.word	0x00000000


	//----- nvinfo : EIATTR_CBANK_PARAM_SIZE
	.align		4
.L_337:
        /*0058*/ 	.byte	0x03, 0x19
        /*005a*/ 	.short	0x0040


	//----- nvinfo : EIATTR_PARAM_CBANK
	.align		4
        /*005c*/ 	.byte	0x04, 0x0a
        /*005e*/ 	.short	(.L_339 - .L_338)
	.align		4
.L_338:
        /*0060*/ 	.word	index@(.nv.constant0._ZN7cutlass9reference6device6kernel12BlockForEachINS_6half_tENS1_6detail17RandomUniformFuncIS4_EEEEvPT_mNT0_6ParamsE)
        /*0064*/ 	.short	0x0210
        /*0066*/ 	.short	0x0040


	//----- nvinfo : EIATTR_SW_WAR
	.align		4
.L_339:
        /*0068*/ 	.byte	0x04, 0x36
        /*006a*/ 	.short	(.L_341 - .L_340)
.L_340:
        /*006c*/ 	.word	0x00000008
.L_341:


//--------------------- .nv.info._ZN7cutlass6KernelINS_4gemm6kernel11FMHAGroupedINS2_18DefaultFMHAGroupedINS_6half_tENS_4arch4Sm80ELb1ELi64ELi64ELi64ELNS2_17GroupScheduleModeE1EE3MM0ENS9_3MM1ES5_fS5_fLb1ELS8_1EEEEEvNT_6ParamsE --------------------------
	.section	.nv.info._ZN7cutlass6KernelINS_4gemm6kernel11FMHAGroupedINS2_18DefaultFMHAGroupedINS_6half_tENS_4arch4Sm80ELb1ELi64ELi64ELi64ELNS2_17GroupScheduleModeE1EE3MM0ENS9_3MM1ES5_fS5_fLb1ELS8_1EEEEEvNT_6ParamsE,"",@"SHT_CUDA_INFO"
	.sectionflags	@""
	.align	4


	//----- nvinfo : EIATTR_CUDA_API_VERSION
	.align		4
        /*0000*/ 	.byte	0x04, 0x37
        /*0002*/ 	.short	(.L_343 - .L_342)
.L_342:
        /*0004*/ 	.word	0x00000082


	//----- nvinfo : EIATTR_KPARAM_INFO
	.align		4
.L_343:
        /*0008*/ 	.byte	0x04, 0x17
        /*000a*/ 	.short	(.L_345 - .L_344)
.L_344:
        /*000c*/ 	.word	0x00000000
        /*0010*/ 	.short	0x0000
        /*0012*/ 	.short	0x0000
        /*0014*/ 	.byte	0x00, 0xf0, 0x21, 0x02


	//----- nvinfo : EIATTR_SPARSE_MMA_MASK
	.align		4
.L_345:
        /*0018*/ 	.byte	0x03, 0x50
        /*001a*/ 	.short	0x0000


	//----- nvinfo : EIATTR_MAXREG_COUNT
	.align		4
        /*001c*/ 	.byte	0x03, 0x1b
        /*001e*/ 	.short	0x00ff


	//----- nvinfo : EIATTR_NUM_BARRIERS
	.align		4
        /*0020*/ 	.byte	0x02, 0x4c
        /*0022*/ 	.byte	0x01
	.zero		1


	//----- nvinfo : EIATTR_MERCURY_ISA_VERSION
	.align		4
        /*0024*/ 	.byte	0x03, 0x5f
        /*0026*/ 	.short	0x0101


	//----- nvinfo : EIATTR_COOP_GROUP_MASK_REGIDS
	.align		4
        /*0028*/ 	.byte	0x04, 0x29
        /*002a*/ 	.short	(.L_347 - .L_346)


	//   ....[0]....
.L_346:
        /*002c*/ 	.word	0xffffffff


	//   ....[1]....
        /*0030*/ 	.word	0xffffffff


	//   ....[2]....
        /*0034*/ 	.word	0xffffffff


	//   ....[3]....
        /*0038*/ 	.word	0xffffffff


	//   ....[4]....
        /*003c*/ 	.word	0xffffffff


	//   ....[5]....
        /*0040*/ 	.word	0xffffffff


	//   ....[6]....
        /*0044*/ 	.word	0xffffffff


	//   ....[7]....
        /*0048*/ 	.word	0xffffffff


	//----- nvinfo : EIATTR_COOP_GROUP_INSTR_OFFSETS
	.align		4
.L_347:
        /*004c*/ 	.byte	0x04, 0x28
        /*004e*/ 	.short	(.L_349 - .L_348)


	//   ....[0]....
.L_348:
        /*0050*/ 	.word	0x000053c0


	//   ....[1]....
        /*0054*/ 	.word	0x000053d0


	//   ....[2]....
        /*0058*/ 	.word	0x000053e0


	//   ....[3]....
        /*005c*/ 	.word	0x000053f0


	//   ....[4]....
        /*0060*/ 	.word	0x00005430


	//   ....[5]....
        /*0064*/ 	.word	0x00005470


	//   ....[6]....
        /*0068*/ 	.word	0x000054a0


	//   ....[7]....
        /*006c*/ 	.word	0x000054b0


	//----- nvinfo : EIATTR_EXIT_INSTR_OFFSETS
	.align		4
.L_349:
        /*0070*/ 	.byte	0x04, 0x1c
        /*0072*/ 	.short	(.L_351 - .L_350)


	//   ....[0]....
.L_350:
        /*0074*/ 	.word	0x000002e0


	//   ....[1]....
        /*0078*/ 	.word	0x00006d90


	//----- nvinfo : EIATTR_CRS_STACK_SIZE
	.align		4
.L_351:
        /*007c*/ 	.byte	0x04, 0x1e
        /*007e*/ 	.short	(.L_353 - .L_352)
.L_352:
        /*0080*/ 	.word	0x00000000


	//----- nvinfo : EIATTR_CBANK_PARAM_SIZE
	.align		4
.L_353:
        /*0084*/ 	.byte	0x03, 0x19
        /*0086*/ 	.short	0x0088


	//----- nvinfo : EIATTR_PARAM_CBANK
	.align		4
        /*0088*/ 	.byte	0x04, 0x0a
        /*008a*/ 	.short	(.L_355 - .L_354)
	.align		4
.L_354:
        /*008c*/ 	.word	index@(.nv.constant0._ZN7cutlass6KernelINS_4gemm6kernel11FMHAGroupedINS2_18DefaultFMHAGroupedINS_6half_tENS_4arch4Sm80ELb1ELi64ELi64ELi64ELNS2_17GroupScheduleModeE1EE3MM0ENS9_3MM1ES5_fS5_fLb1ELS8_1EEEEEvNT_6ParamsE)
        /*0090*/ 	.short	0x0210
        /*0092*/ 	.short	0x0088


	//----- nvinfo : EIATTR_SW_WAR
	.align		4
.L_355:
        /*0094*/ 	.byte	0x04, 0x36
        /*0096*/ 	.short	(.L_357 - .L_356)
.L_356:
        /*0098*/ 	.word	0x00000008
.L_357:


//--------------------- .nv.info._ZN7cutlass6KernelINS_4gemm6kernel11FMHAGroupedINS2_18DefaultFMHAGroupedINS_6half_tENS_4arch4Sm80ELb1ELi64ELi64ELi64ELNS2_17GroupScheduleModeE0EE3MM0ENS9_3MM1ES5_fS5_fLb1ELS8_0EEEEEvNT_6ParamsE --------------------------
	.section	.nv.info._ZN7cutlass6KernelINS_4gemm6kernel11FMHAGroupedINS2_18DefaultFMHAGroupedINS_6half_tENS_4arch4Sm80ELb1ELi64ELi64ELi64ELNS2_17GroupScheduleModeE0EE3MM0ENS9_3MM1ES5_fS5_fLb1ELS8_0EEEEEvNT_6ParamsE,"",@"SHT_CUDA_INFO"
	.sectionflags	@""
	.align	4


	//----- nvinfo : EIATTR_CUDA_API_VERSION
	.align		4
        /*0000*/ 	.byte	0x04, 0x37
        /*0002*/ 	.short	(.L_359 - .L_358)
.L_358:
        /*0004*/ 	.word	0x00000082


	//----- nvinfo : EIATTR_KPARAM_INFO
	.align		4
.L_359:
        /*0008*/ 	.byte	0x04, 0x17
        /*000a*/ 	.short	(.L_361 - .L_360)
.L_360:
        /*000c*/ 	.word	0x00000000
        /*0010*/ 	.short	0x0000
        /*0012*/ 	.short	0x0000
        /*0014*/ 	.byte	0x00, 0xf0, 0x21, 0x02


	//----- nvinfo : EIATTR_SPARSE_MMA_MASK
	.align		4
.L_361:
        /*0018*/ 	.byte	0x03, 0x50
        /*001a*/ 	.short	0x0000


	//----- nvinfo : EIATTR_MAXREG_COUNT
	.align		4
        /*001c*/ 	.byte	0x03, 0x1b
        /*001e*/ 	.short	0x00ff


	//----- nvinfo : EIATTR_NUM_BARRIERS
	.align		4
        /*0020*/ 	.byte	0x02, 0x4c
        /*0022*/ 	.byte	0x01
	.zero		1


	//----- nvinfo : EIATTR_MERCURY_ISA_VERSION
	.align		4
        /*0024*/ 	.byte	0x03, 0x5f
        /*0026*/ 	.short	0x0101


	//----- nvinfo : EIATTR_COOP_GROUP_MASK_REGIDS
	.align		4
        /*0028*/ 	.byte	0x04, 0x29
        /*002a*/ 	.short	(.L_363 - .L_362)


	//   ....[0]....
.L_362:
        /*002c*/ 	.word	0xffffffff


	//   ....[1]....
        /*0030*/ 	.word	0xffffffff


	//   ....[2]....
        /*0034*/ 	.word	0xffffffff


	//   ....[3]....
        /*0038*/ 	.word	0xffffffff


	//   ....[4]....
        /*003c*/ 	.word	0xffffffff


	//   ....[5]....
        /*0040*/ 	.word	0xffffffff


	//   ....[6]....
        /*0044*/ 	.word	0xffffffff


	//   ....[7]....
        /*0048*/ 	.word	0xffffffff


	//   ....[8]....
        /*004c*/ 	.word	0xffffffff


	//   ....[9]....
        /*0050*/ 	.word	0xffffffff


	//   ....[10]....
        /*0054*/ 	.word	0xffffffff


	//   ....[11]....
        /*0058*/ 	.word	0xffffffff


	//   ....[12]....
        /*005c*/ 	.word	0xffffffff


	//   ....[13]....
        /*0060*/ 	.word	0xffffffff


	//   ....[14]....
        /*0064*/ 	.word	0xffffffff


	//   ....[15]....
        /*0068*/ 	.word	0xffffffff


	//   ....[16]....
        /*006c*/ 	.word	0xffffffff


	//   ....[17]....
        /*0070*/ 	.word	0xffffffff


	//----- nvinfo : EIATTR_COOP_GROUP_INSTR_OFFSETS
	.align		4
.L_363:
        /*0074*/ 	.byte	0x04, 0x28
        /*0076*/ 	.short	(.L_365 - .L_364)


	//   ....[0]....
.L_364:
        /*0078*/ 	.word	0x00000e20


	//   ....[1]....
        /*007c*/ 	.word	0x00000e50


	//   ....[2]....
        /*0080*/ 	.word	0x00001020


	//   ....[3]....
        /*0084*/ 	.word	0x00001050


	//   ....[4]....
        /*0088*/ 	.word	0x00001080


	//   ....[5]....
        /*008c*/ 	.word	0x000010b0


	//   ....[6]....
        /*0090*/ 	.word	0x000010e0


	//   ....[7]....
        /*0094*/ 	.word	0x00001110


	//   ....[8]....
        /*0098*/ 	.word	0x00001180


	//   ....[9]....
        /*009c*/ 	.word	0x000011f0


	//   ....[10]....
        /*00a0*/ 	.word	0x000051e0


	//   ....[11]....
        /*00a4*/ 	.word	0x000051f0


	//   ....[12]....
        /*00a8*/ 	.word	0x00005200


	//   ....[13]....
        /*00ac*/ 	.word	0x00005210


	//   ....[14]....
        /*00b0*/ 	.word	0x00005240


	//   ....[15]....
        /*00b4*/ 	.word	0x00005260


	//   ....[16]....
        /*00b8*/ 	.word	0x00005280


	//   ....[17]....
        /*00bc*/ 	.word	0x00005290


	//----- nvinfo : EIATTR_EXIT_INSTR_OFFSETS
	.align		4
.L_365:
        /*00c0*/ 	.byte	0x04, 0x1c
        /*00c2*/ 	.short	(.L_367 - .L_366)


	//   ....[0]....
.L_366:
        /*00c4*/ 	.word	0x00001200


	//----- nvinfo : EIATTR_CRS_STACK_SIZE
	.align		4
.L_367:
        /*00c8*/ 	.byte	0x04, 0x1e
        /*00ca*/ 	.short	(.L_369 - .L_368)
.L_368:
        /*00cc*/ 	.word	0x00000000


	//----- nvinfo : EIATTR_CBANK_PARAM_SIZE
	.align		4
.L_369:
        /*00d0*/ 	.byte	0x03, 0x19
        /*00d2*/ 	.short	0x0088


	//----- nvinfo : EIATTR_PARAM_CBANK
	.align		4
        /*00d4*/ 	.byte	0x04, 0x0a
        /*00d6*/ 	.short	(.L_371 - .L_370)
	.align		4
.L_370:
        /*00d8*/ 	.word	index@(.nv.constant0._ZN7cutlass6KernelINS_4gemm6kernel11FMHAGroupedINS2_18DefaultFMHAGroupedINS_6half_tENS_4arch4Sm80ELb1ELi64ELi64ELi64ELNS2_17GroupScheduleModeE0EE3MM0ENS9_3MM1ES5_fS5_fLb1ELS8_0EEEEEvNT_6ParamsE)
        /*00dc*/ 	.short	0x0210
        /*00de*/ 	.short	0x0088


	//----- nvinfo : EIATTR_SW_WAR
	.align		4
.L_371:
        /*00e0*/ 	.byte	0x04, 0x36
        /*00e2*/ 	.short	(.L_373 - .L_372)
.L_372:
        /*00e4*/ 	.word	0x00000008
.L_373:


//--------------------- .nv.info._ZN7cutlass6KernelINS_4gemm6kernel11FMHAGroupedINS2_18DefaultFMHAGroupedINS_6half_tENS_4arch4Sm80ELb1ELi32ELi128ELi65536ELNS2_17GroupScheduleModeE1EE3MM0ENS9_3MM1ES5_fS5_fLb0ELS8_1EEEEEvNT_6ParamsE --------------------------
	.section	.nv.info._ZN7cutlass6KernelINS_4gemm6kernel11FMHAGroupedINS2_18DefaultFMHAGroupedINS_6half_tENS_4arch4Sm80ELb1ELi32ELi128ELi65536ELNS2_17GroupScheduleModeE1EE3MM0ENS9_3MM1ES5_fS5_fLb0ELS8_1EEEEEvNT_6ParamsE,"",@"SHT_CUDA_INFO"
	.sectionflags	@""
	.align	4


	//----- nvinfo : EIATTR_CUDA_API_VERSION
	.align		4
        /*0000*/ 	.byte	0x04, 0x37
        /*0002*/ 	.short	(.L_375 - .L_374)
.L_374:
        /*0004*/ 	.word	0x00000082


	//----- nvinfo : EIATTR_KPARAM_INFO
	.align		4
.L_375:
        /*0008*/ 	.byte	0x04, 0x17
        /*000a*/ 	.short	(.L_377 - .L_376)
.L_376:
        /*000c*/ 	.word	0x00000000
        /*0010*/ 	.short	0x0000
        /*0012*/ 	.short	0x0000
        /*0014*/ 	.byte	0x00, 0xf0, 0x21, 0x02


	//----- nvinfo : EIATTR_SPARSE_MMA_MASK
	.align		4
.L_377:
        /*0018*/ 	.byte	0x03, 0x50
        /*001a*/ 	.short	0x0000


	//----- nvinfo : EIATTR_MAXREG_COUNT
	.align		4
        /*001c*/ 	.byte	0x03, 0x1b
        /*001e*/ 	.short	0x00ff


	//----- nvinfo : EIATTR_NUM_BARRIERS
	.align		4
        /*0020*/ 	.byte	0x02, 0x4c
        /*0022*/ 	.byte	0x01
	.zero		1


	//----- nvinfo : EIATTR_MERCURY_ISA_VERSION
	.align		4
        /*0024*/ 	.byte	0x03, 0x5f
        /*0026*/ 	.short	0x0101


	//----- nvinfo : EIATTR_COOP_GROUP_MASK_REGIDS
	.align		4
        /*0028*/ 	.byte	0x04, 0x29
        /*002a*/ 	.short	(.L_379 - .L_378)


	//   ....[0]....
.L_378:
        /*002c*/ 	.word	0xffffffff


	//   ....[1]....
        /*0030*/ 	.word	0xffffffff


	//   ....[2]....
        /*0034*/ 	.word	0xffffffff


	//   ....[3]....
        /*0038*/ 	.word	0xffffffff


	//   ....[4]....
        /*003c*/ 	.word	0xffffffff


	//   ....[5]....
        /*0040*/ 	.word	0xffffffff


	//   ....[6]....
        /*0044*/ 	.word	0xffffffff


	//   ....[7]....
        /*0048*/ 	.word	0xffffffff


	//----- nvinfo : EIATTR_COOP_GROUP_INSTR_OFFSETS
	.align		4
.L_379:
        /*004c*/ 	.byte	0x04, 0x28
        /*004e*/ 	.short	(.L_381 - .L_380)


	//   ....[0]....
.L_380:
        /*0050*/ 	.word	0x00005850


	//   ....[1]....
        /*0054*/ 	.word	0x00005860


	//   ....[2]....
        /*0058*/ 	.word	0x00005870


	//   ....[3]....
        /*005c*/ 	.word	0x00005880


	//   ....[4]....
        /*0060*/ 	.word	0x000058c0


	//   ....[5]....
        /*0064*/ 	.word	0x000058e0


	//   ....[6]....
        /*0068*/ 	.word	0x00005910


	//   ....[7]....
        /*006c*/ 	.word	0x00005920


	//----- nvinfo : EIATTR_EXIT_INSTR_OFFSETS
	.align		4
.L_381:
        /*0070*/ 	.byte	0x04, 0x1c
        /*0072*/ 	.short	(.L_383 - .L_382)


	//   ....[0]....
.L_382:
        /*0074*/ 	.word	0x000002c0


	//   ....[1]....
        /*0078*/ 	.word	0x000098d0


	//----- nvinfo : EIATTR_CRS_STACK_SIZE
	.align		4
.L_383:
        /*007c*/ 	.byte	0x04, 0x1e
        /*007e*/ 	.short	(.L_385 - .L_384)
.L_384:
        /*0080*/ 	.word	0x00000000


	//----- nvinfo : EIATTR_CBANK_PARAM_SIZE
	.align		4
.L_385:
        /*0084*/ 	.byte	0x03, 0x19
        /*0086*/ 	.short	0x0088


	//----- nvinfo : EIATTR_PARAM_CBANK
	.align		4
        /*0088*/ 	.byte	0x04, 0x0a
        /*008a*/ 	.short	(.L_387 - .L_386)
	.align		4
.L_386:
        /*008c*/ 	.word	index@(.nv.constant0._ZN7cutlass6KernelINS_4gemm6kernel11FMHAGroupedINS2_18DefaultFMHAGroupedINS_6half_tENS_4arch4Sm80ELb1ELi32ELi128ELi65536ELNS2_17GroupScheduleModeE1EE3MM0ENS9_3MM1ES5_fS5_fLb0ELS8_1EEEEEvNT_6ParamsE)
        /*0090*/ 	.short	0x0210
        /*0092*/ 	.short	0x0088


	//----- nvinfo : EIATTR_SW_WAR
	.align		4
.L_387:
        /*0094*/ 	.byte	0x04, 0x36
        /*0096*/ 	.short	(.L_389 - .L_388)
.L_388:
        /*0098*/ 	.word	0x00000008
.L_389:


//--------------------- .nv.info._ZN7cutlass6KernelINS_4gemm6kernel11FMHAGroupedINS2_18DefaultFMHAGroupedINS_6half_tENS_4arch4Sm80ELb1ELi32ELi128ELi65536ELNS2_17GroupScheduleModeE0EE3MM0ENS9_3MM1ES5_fS5_fLb0ELS8_0EEEEEvNT_6ParamsE --------------------------
	.section	.nv.info._ZN7cutlass6KernelINS_4gemm6kernel11FMHAGroupedINS2_18DefaultFMHAGroupedINS_6half_tENS_4arch4Sm80ELb1ELi32ELi128ELi65536ELNS2_17GroupScheduleModeE0EE3MM0ENS9_3MM1ES5_fS5_fLb0ELS8_0EEEEEvNT_6ParamsE,"",@"SHT_CUDA_INFO"
	.sectionflags	@""
	.align	4


	//----- nvinfo : EIATTR_CUDA_API_VERSION
	.align		4
        /*0000*/ 	.byte	0x04, 0x37
        /*0002*/ 	.short	(.L_391 - .L_390)
.L_390:
        /*0004*/ 	.word	0x00000082


	//----- nvinfo : EIATTR_KPARAM_INFO
	.align		4
.L_391:
        /*0008*/ 	.byte	0x04, 0x17
        /*000a*/ 	.short	(.L_393 - .L_392)
.L_392:
        /*000c*/ 	.word	0x00000000
        /*0010*/ 	.short	0x0000
        /*0012*/ 	.short	0x0000
        /*0014*/ 	.byte	0x00, 0xf0, 0x21, 0x02


	//----- nvinfo : EIATTR_SPARSE_MMA_MASK
	.align		4
.L_393:
        /*0018*/ 	.byte	0x03, 0x50
        /*001a*/ 	.short	0x0000


	//----- nvinfo : EIATTR_MAXREG_COUNT
	.align		4
        /*001c*/ 	.byte	0x03, 0x1b
        /*001e*/ 	.short	0x00ff


	//----- nvinfo : EIATTR_NUM_BARRIERS
	.align		4
        /*0020*/ 	.byte	0x02, 0x4c
        /*0022*/ 	.byte	0x01
	.zero		1


	//----- nvinfo : EIATTR_MERCURY_ISA_VERSION
	.align		4
        /*0024*/ 	.byte	0x03, 0x5f
        /*0026*/ 	.short	0x0101


	//----- nvinfo : EIATTR_COOP_GROUP_MASK_REGIDS
	.align		4
        /*0028*/ 	.byte	0x04, 0x29
        /*002a*/ 	.short	(.L_395 - .L_394)


	//   ....[0]....
.L_394:
        /*002c*/ 	.word	0xffffffff


	//   ....[1]....
        /*0030*/ 	.word	0xffffffff


	//   ....[2]....
        /*0034*/ 	.word	0xffffffff


	//   ....[3]....
        /*0038*/ 	.word	0xffffffff


	//   ....[4]....
        /*003c*/ 	.word	0xffffffff


	//   ....[5]....
        /*0040*/ 	.word	0xffffffff


	//   ....[6]....
        /*0044*/ 	.word	0xffffffff


	//   ....[7]....
        /*0048*/ 	.word	0xffffffff


	//   ....[8]....
        /*004c*/ 	.word	0xffffffff


	//   ....[9]....
        /*0050*/ 	.word	0xffffffff


	//   ....[10]....
        /*0054*/ 	.word	0xffffffff


	//   ....[11]....
        /*0058*/ 	.word	0xffffffff


	//   ....[12]....
        /*005c*/ 	.word	0xffffffff


	//   ....[13]....
        /*0060*/ 	.word	0xffffffff


	//   ....[14]....
        /*0064*/ 	.word	0xffffffff


	//   ....[15]....
        /*0068*/ 	.word	0xffffffff


	//   ....[16]....
        /*006c*/ 	.word	0xffffffff


	//   ....[17]....
        /*0070*/ 	.word	0xffffffff


	//----- nvinfo : EIATTR_COOP_GROUP_INSTR_OFFSETS
	.align		4
.L_395:
        /*0074*/ 	.byte	0x04, 0x28
        /*0076*/ 	.short	(.L_397 - .L_396)


	//   ....[0]....
.L_396:
        /*0078*/ 	.word	0x00000b10


	//   ....[1]....
        /*007c*/ 	.word	0x00000b40


	//   ....[2]....
        /*0080*/ 	.word	0x00000d10


	//   ....[3]....
        /*0084*/ 	.word	0x00000d40


	//   ....[4]....
        /*0088*/ 	.word	0x00000d70


	//   ....[5]....
        /*008c*/ 	.word	0x00000da0


	//   ....[6]....
        /*0090*/ 	.word	0x00000dd0


	//   ....[7]....
        /*0094*/ 	.word	0x00000e00


	//   ....[8]....
        /*0098*/ 	.word	0x00000e70


	//   ....[9]....
        /*009c*/ 	.word	0x00000ee0


	//   ....[10]....
        /*00a0*/ 	.word	0x00005830


	//   ....[11]....
        /*00a4*/ 	.word	0x00005840


	//   ....[12]....
        /*00a8*/ 	.word	0x00005850


	//   ....[13]....
        /*00ac*/ 	.word	0x00005860


	//   ....[14]....
        /*00b0*/ 	.word	0x00005890


	//   ....[15]....
        /*00b4*/ 	.word	0x000058e0


	//   ....[16]....
        /*00b8*/ 	.word	0x000058f0


	//   ....[17]....
        /*00bc*/ 	.word	0x00005900


	//----- nvinfo : EIATTR_EXIT_INSTR_OFFSETS
	.align		4
.L_397:
        /*00c0*/ 	.byte	0x04, 0x1c
        /*00c2*/ 	.short	(.L_399 - .L_398)


	//   ....[0]....
.L_398:
        /*00c4*/ 	.word	0x00000ef0


	//----- nvinfo : EIATTR_CRS_STACK_SIZE
	.align		4
.L_399:
        /*00c8*/ 	.byte	0x04, 0x1e
        /*00ca*/ 	.short	(.L_401 - .L_400)
.L_400:
        /*00cc*/ 	.word	0x00000000


	//----- nvinfo : EIATTR_CBANK_PARAM_SIZE
	.align		4
.L_401:
        /*00d0*/ 	.byte	0x03, 0x19
        /*00d2*/ 	.short	0x0088


	//----- nvinfo : EIATTR_PARAM_CBANK
	.align		4
        /*00d4*/ 	.byte	0x04, 0x0a
        /*00d6*/ 	.short	(.L_403 - .L_402)
	.align		4
.L_402:
        /*00d8*/ 	.word	index@(.nv.constant0._ZN7cutlass6KernelINS_4gemm6kernel11FMHAGroupedINS2_18DefaultFMHAGroupedINS_6half_tENS_4arch4Sm80ELb1ELi32ELi128ELi65536ELNS2_17GroupScheduleModeE0EE3MM0ENS9_3MM1ES5_fS5_fLb0ELS8_0EEEEEvNT_6ParamsE)
        /*00dc*/ 	.short	0x0210
        /*00de*/ 	.short	0x0088


	//----- nvinfo : EIATTR_SW_WAR
	.align		4
.L_403:
        /*00e0*/ 	.byte	0x04, 0x36
        /*00e2*/ 	.short	(.L_405 - .L_404)
.L_404:
        /*00e4*/ 	.word	0x00000008
.L_405:


//--------------------- .nv.info._ZN7cutlass6KernelINS_4gemm6kernel11FMHAGroupedINS2_18DefaultFMHAGroupedINS_6half_tENS_4arch4Sm80ELb1ELi32ELi128ELi128ELNS2_17GroupScheduleModeE1EE3MM0ENS9_3MM1ES5_fS5_fLb1ELS8_1EEEEEvNT_6ParamsE --------------------------
	.section	.nv.info._ZN7cutlass6KernelINS_4gemm6kernel11FMHAGroupedINS2_18DefaultFMHAGroupedINS_6half_tENS_4arch4Sm80ELb1ELi32ELi128ELi128ELNS2_17GroupScheduleModeE1EE3MM0ENS9_3MM1ES5_fS5_fLb1ELS8_1EEEEEvNT_6ParamsE,"",@"SHT_CUDA_INFO"
	.sectionflags	@""
	.align	4


	//----- nvinfo : EIATTR_CUDA_API_VERSION
	.align		4
        /*0000*/ 	.byte	0x04, 0x37
        /*0002*/ 	.short	(.L_407 - .L_406)
.L_406:
        /*0004*/ 	.word	0x00000082


	//----- nvinfo : EIATTR_KPARAM_INFO
	.align		4
.L_407:
        /*0008*/ 	.byte	0x04, 0x17
        /*000a*/ 	.short	(.L_409 - .L_408)
.L_408:
        /*000c*/ 	.word	0x00000000
        /*0010*/ 	.short	0x0000
        /*0012*/ 	.short	0x0000
        /*0014*/ 	.byte	0x00, 0xf0, 0x21, 0x02


	//----- nvinfo : EIATTR_SPARSE_MMA_MASK
	.align		4
.L_409:
        /*0018*/ 	.byte	0x03, 0x50
        /*001a*/ 	.short	0x0000


	//----- nvinfo : EIATTR_MAXREG_COUNT
	.align		4
        /*001c*/ 	.byte	0x03, 0x1b
        /*001e*/ 	.short	0x00ff


	//----- nvinfo : EIATTR_NUM_BARRIERS
	.align		4
        /*0020*/ 	.byte	0x02, 0x4c
        /*0022*/ 	.byte	0x01
	.zero		1


	//----- nvinfo : EIATTR_MERCURY_ISA_VERSION
	.align		4
        /*0024*/ 	.byte	0x03, 0x5f
        /*0026*/ 	.short	0x0101


	//----- nvinfo : EIATTR_COOP_GROUP_MASK_REGIDS
	.align		4
        /*0028*/ 	.byte	0x04, 0x29
        /*002a*/ 	.short	(.L_411 - .L_410)


	//   ....[0]....
.L_410:
        /*002c*/ 	.word	0xffffffff


	//   ....[1]....
        /*0030*/ 	.word	0xffffffff


	//   ....[2]....
        /*0034*/ 	.word	0xffffffff


	//   ....[3]....
        /*0038*/ 	.word	0xffffffff


	//   ....[4]....
        /*003c*/ 	.word	0xffffffff


	//   ....[5]....
        /*0040*/ 	.word	0xffffffff


	//   ....[6]....
        /*0044*/ 	.word	0xffffffff


	//   ....[7]....
        /*0048*/ 	.word	0xffffffff


	//----- nvinfo : EIATTR_COOP_GROUP_INSTR_OFFSETS
	.align		4
.L_411:
        /*004c*/ 	.byte	0x04, 0x28
        /*004e*/ 	.short	(.L_413 - .L_412)


	//   ....[0]....
.L_412:
        /*0050*/ 	.word	0x00005840


	//   ....[1]....
        /*0054*/ 	.word	0x00005850


	//   ....[2]....
        /*0058*/ 	.word	0x00005860


	//   ....[3]....
        /*005c*/ 	.word	0x00005870


	//   ....[4]....
        /*0060*/ 	.word	0x000058a0


	//   ....[5]....
        /*0064*/ 	.word	0x000058c0


	//   ....[6]....
        /*0068*/ 	.word	0x000058f0


	//   ....[7]....
        /*006c*/ 	.word	0x00005920


	//----- nvinfo : EIATTR_EXIT_INSTR_OFFSETS
	.align		4
.L_413:
        /*0070*/ 	.byte	0x04, 0x1c
        /*0072*/ 	.short	(.L_415 - .L_414)


	//   ....[0]....
.L_414:
        /*0074*/ 	.word	0x000002e0


	//   ....[1]....
        /*0078*/ 	.word	0x00007010


	//----- nvinfo : EIATTR_CRS_STACK_SIZE
	.align		4
.L_415:
        /*007c*/ 	.byte	0x04, 0x1e
        /*007e*/ 	.short	(.L_417 - .L_416)
.L_416:
        /*0080*/ 	.word	0x00000000


	//----- nvinfo : EIATTR_CBANK_PARAM_SIZE
	.align		4
.L_417:
        /*0084*/ 	.byte	0x03, 0x19
        /*0086*/ 	.short	0x0088


	//----- nvinfo : EIATTR_PARAM_CBANK
	.align		4
        /*0088*/ 	.byte	0x04, 0x0a
        /*008a*/ 	.short	(.L_419 - .L_418)
	.align		4
.L_418:
        /*008c*/ 	.word	index@(.nv.constant0._ZN7cutlass6KernelINS_4gemm6kernel11FMHAGroupedINS2_18DefaultFMHAGroupedINS_6half_tENS_4arch4Sm80ELb1ELi32ELi128ELi128ELNS2_17GroupScheduleModeE1EE3MM0ENS9_3MM1ES5_fS5_fLb1ELS8_1EEEEEvNT_6ParamsE)
        /*0090*/ 	.short	0x0210
        /*0092*/ 	.short	0x0088


	//----- nvinfo : EIATTR_SW_WAR
	.align		4
.L_419:
        /*0094*/ 	.byte	0x04, 0x36
        /*0096*/ 	.short	(.L_421 - .L_420)
.L_420:
        /*0098*/ 	.word	0x00000008
.L_421:


//--------------------- .nv.info._ZN7cutlass6KernelINS_4gemm6kernel11FMHAGroupedINS2_18DefaultFMHAGroupedINS_6half_tENS_4arch4Sm80ELb1ELi32ELi128ELi128ELNS2_17GroupScheduleModeE0EE3MM0ENS9_3MM1ES5_fS5_fLb1ELS8_0EEEEEvNT_6ParamsE --------------------------
	.section	.nv.info._ZN7cutlass6KernelINS_4gemm6kernel11FMHAGroupedINS2_18DefaultFMHAGroupedINS_6half_tENS_4arch4Sm80ELb1ELi32ELi128ELi128ELNS2_17GroupScheduleModeE0EE3MM0ENS9_3MM1ES5_fS5_fLb1ELS8_0EEEEEvNT_6ParamsE,"",@"SHT_CUDA_INFO"
	.sectionflags	@""
	.align	4


	//----- nvinfo : EIATTR_CUDA_API_VERSION
	.align		4
        /*0000*/ 	.byte	0x04, 0x37
        /*0002*/ 	.short	(.L_423 - .L_422)
.L_422:
        /*0004*/ 	.word	0x00000082


	//----- nvinfo : EIATTR_KPARAM_INFO
	.align		4
.L_423:
        /*0008*/ 	.byte	0x04, 0x17
        /*000a*/ 	.short	(.L_425 - .L_424)
.L_424:
        /*000c*/ 	.word	0x00000000
        /*0010*/ 	.short	0x0000
        /*0012*/ 	.short	0x0000
        /*0014*/ 	.byte	0x00, 0xf0, 0x21, 0x02


	//----- nvinfo : EIATTR_SPARSE_MMA_MASK
	.align		4
.L_425:
        /*0018*/ 	.byte	0x03, 0x50
        /*001a*/ 	.short	0x0000


	//----- nvinfo : EIATTR_MAXREG_COUNT
	.align		4
        /*001c*/ 	.byte	0x03, 0x1b
        /*001e*/ 	.short	0x00ff


	//----- nvinfo : EIATTR_NUM_BARRIERS
	.align		4
        /*0020*/ 	.byte	0x02, 0x4c
        /*0022*/ 	.byte	0x01
	.zero		1


	//----- nvinfo : EIATTR_MERCURY_ISA_VERSION
	.align		4
        /*0024*/ 	.byte	0x03, 0x5f
        /*0026*/ 	.short	0x0101


	//----- nvinfo : EIATTR_COOP_GROUP_MASK_REGIDS
	.align		4
        /*0028*/ 	.byte	0x04, 0x29
        /*002a*/ 	.short	(.L_427 - .L_426)


	//   ....[0]....
.L_426:
        /*002c*/ 	.word	0xffffffff


	//   ....[1]....
        /*0030*/ 	.word	0xffffffff


	//   ....[2]....
        /*0034*/ 	.word	0xffffffff


	//   ....[3]....
        /*0038*/ 	.word	0xffffffff


	//   ....[4]....
        /*003c*/ 	.word	0xffffffff


	//   ....[5]....
        /*0040*/ 	.word	0xffffffff


	//   ....[6]....
        /*0044*/ 	.word	0xffffffff


	//   ....[7]....
        /*0048*/ 	.word	0xffffffff


	//   ....[8]....
        /*004c*/ 	.word	0xffffffff


	//   ....[9]....
        /*0050*/ 	.word	0xffffffff


	//   ....[10]....
        /*0054*/ 	.word	0xffffffff


	//   ....[11]....
        /*0058*/ 	.word	0xffffffff


	//   ....[12]....
        /*005c*/ 	.word	0xffffffff


	//   ....[13]....
        /*0060*/ 	.word	0xffffffff


	//   ....[14]....
        /*0064*/ 	.word	0xffffffff


	//   ....[15]....
        /*0068*/ 	.word	0xffffffff


	//   ....[16]....
        /*006c*/ 	.word	0xffffffff


	//   ....[17]....
        /*0070*/ 	.word	0xffffffff


	//----- nvinfo : EIATTR_COOP_GROUP_INSTR_OFFSETS
	.align		4
.L_427:
        /*0074*/ 	.byte	0x04, 0x28
        /*0076*/ 	.short	(.L_429 - .L_428)


	//   ....[0]....
.L_428:
        /*0078*/ 	.word	0x00000960


	//   ....[1]....
        /*007c*/ 	.word	0x00000990


	//   ....[2]....
        /*0080*/ 	.word	0x00000b40


	//   ....[3]....
        /*0084*/ 	.word	0x00000b70


	//   ....[4]....
        /*0088*/ 	.word	0x00000ba0


	//   ....[5]....
        /*008c*/ 	.word	0x00000bd0


	//   ....[6]....
        /*0090*/ 	.word	0x00000c00


	//   ....[7]....
        /*0094*/ 	.word	0x00000c40


	//   ....[8]....
        /*0098*/ 	.word	0x00000ca0


	//   ....[9]....
        /*009c*/ 	.word	0x00000d10


	//   ....[10]....
        /*00a0*/ 	.word	0x000057a0


	//   ....[11]....
        /*00a4*/ 	.word	0x000057b0


	//   ....[12]....
        /*00a8*/ 	.word	0x000057c0


	//   ....[13]....
        /*00ac*/ 	.word	0x000057d0


	//   ....[14]....
        /*00b0*/ 	.word	0x00005800


	//   ....[15]....
        /*00b4*/ 	.word	0x00005820


	//   ....[16]....
        /*00b8*/ 	.word	0x00005850


	//   ....[17]....
        /*00bc*/ 	.word	0x00005870


	//----- nvinfo : EIATTR_EXIT_INSTR_OFFSETS
	.align		4
.L_429:
        /*00c0*/ 	.byte	0x04, 0x1c
        /*00c2*/ 	.short	(.L_431 - .L_430)


	//   ....[0]....
.L_430:
        /*00c4*/ 	.word	0x00000d20


	//----- nvinfo : EIATTR_CRS_STACK_SIZE
	.align		4
.L_431:
        /*00c8*/ 	.byte	0x04, 0x1e
        /*00ca*/ 	.short	(.L_433 - .L_432)
.L_432:
        /*00cc*/ 	.word	0x00000000


	//----- nvinfo : EIATTR_CBANK_PARAM_SIZE
	.align		4
.L_433:
        /*00d0*/ 	.byte	0x03, 0x19
        /*00d2*/ 	.short	0x0088


	//----- nvinfo : EIATTR_PARAM_CBANK
	.align		4
        /*00d4*/ 	.byte	0x04, 0x0a
        /*00d6*/ 	.short	(.L_435 - .L_434)
	.align		4
.L_434:
        /*00d8*/ 	.word	index@(.nv.constant0._ZN7cutlass6KernelINS_4gemm6kernel11FMHAGroupedINS2_18DefaultFMHAGroupedINS_6half_tENS_4arch4Sm80ELb1ELi32ELi128ELi128ELNS2_17GroupScheduleModeE0EE3MM0ENS9_3MM1ES5_fS5_fLb1ELS8_0EEEEEvNT_6ParamsE)
        /*00dc*/ 	.short	0x0210
        /*00de*/ 	.short	0x0088


	//----- nvinfo : EIATTR_SW_WAR
	.align		4
.L_435:
        /*00e0*/ 	.byte	0x04, 0x36
        /*00e2*/ 	.short	(.L_437 - .L_436)
.L_436:
        /*00e4*/ 	.word	0x00000008
.L_437:


//--------------------- .nv.callgraph             --------------------------
	.section	.nv.callgraph,"",@"SHT_CUDA_CALLGRAPH"
	.align	4
	.sectionentsize	8
	.align		4
        /*0000*/ 	.word	0x00000000
	.align		4
        /*0004*/ 	.word	0xffffffff
	.align		4
        /*0008*/ 	.word	0x00000000
	.align		4
        /*000c*/ 	.word	0xfffffffe
	.align		4
        /*0010*/ 	.word	0x00000000
	.align		4
        /*0014*/ 	.word	0xfffffffd
	.align		4
        /*0018*/ 	.word	0x00000000
	.align		4
        /*001c*/ 	.word	0xfffffffc


//--------------------- .nv.constant4             --------------------------
	.section	.nv.constant4,"a",@progbits
	.align	8
	.align		8
.nv.constant4:
        /*0000*/ 	.dword	precalc_xorwow_matrix
	.align		8
        /*0008*/ 	.dword	precalc_xorwow_offset_matrix
	.align		8
        /*0010*/ 	.dword	mrg32k3aM1
	.align		8
        /*0018*/ 	.dword	mrg32k3aM2
	.align		8
        /*0020*/ 	.dword	mrg32k3aM1SubSeq
	.align		8
        /*0028*/ 	.dword	mrg32k3aM2SubSeq
	.align		8
        /*0030*/ 	.dword	mrg32k3aM1Seq
	.align		8
        /*0038*/ 	.dword	mrg32k3aM2Seq
	.align		8
        /*0040*/ 	.dword	_ZN30_INTERNAL_318c951a_4_k_cu_main4cuda3std3__45__cpo5beginE
	.align		8
        /*0048*/ 	.dword	_ZN30_INTERNAL_318c951a_4_k_cu_main4cuda3std3__45__cpo3endE
	.align		8
        /*0050*/ 	.dword	_ZN30_INTERNAL_318c951a_4_k_cu_main4cuda3std3__45__cpo6cbeginE
	.align		8
        /*0058*/ 	.dword	_ZN30_INTERNAL_318c951a_4_k_cu_main4cuda3std3__45__cpo4cendE
	.align		8
        /*0060*/ 	.dword	_ZN30_INTERNAL_318c951a_4_k_cu_main4cuda3std3__432_GLOBAL__N__318c951a_4_k_cu_main6ignoreE
	.align		8
        /*0068*/ 	.dword	_ZN30_INTERNAL_318c951a_4_k_cu_main4cuda3std3__419piecewise_constructE
	.align		8
        /*0070*/ 	.dword	_ZN30_INTERNAL_318c951a_4_k_cu_main4cuda3std3__48in_placeE
	.align		8
        /*0078*/ 	.dword	_ZN30_INTERNAL_318c951a_4_k_cu_main4cuda3std6ranges3__45__cpo4swapE
	.align		8
        /*0080*/ 	.dword	_ZN30_INTERNAL_318c951a_4_k_cu_main4cuda3std6ranges3__45__cpo9iter_moveE
	.align		8
        /*0088*/ 	.dword	_ZN30_INTERNAL_318c951a_4_k_cu_main4cute7productE
	.align		8
        /*0090*/ 	.dword	_ZN30_INTERNAL_318c951a_4_k_cu_main4cute1_E


//--------------------- .nv.constant3             --------------------------
	.section	.nv.constant3,"a",@progbits
	.align	8
.nv.constant3:
	.type		__cr_lgamma_table,@object
	.size		__cr_lgamma_table,(.L_8 - __cr_lgamma_table)
__cr_lgamma_table:
        /*0000*/ 	.byte	0x00, 0x00, 0x00, 0x00, 0x00, 0x00, 0x00, 0x00, 0x00, 0x00, 0x00, 0x00, 0x00, 0x00, 0x00, 0x00
        /*0010*/ 	.byte	0xef, 0x39, 0xfa, 0xfe, 0x42, 0x2e, 0xe6, 0x3f, 0x02, 0x20, 0x2a, 0xfa, 0x0b, 0xab, 0xfc, 0x3f
        /*0020*/ 	.byte	0xf9, 0x2c, 0x92, 0x7c, 0xa7, 0x6c, 0x09, 0x40, 0xc9, 0x79, 0x44, 0x3c, 0x64, 0x26, 0x13, 0x40
        /*0030*/ 	.byte	0xca, 0x01, 0xcf, 0x3a, 0x27, 0x51, 0x1a, 0x40, 0x30, 0xcc, 0x2d, 0xf3, 0xe1, 0x0c, 0x21, 0x40
        /*0040*/ 	.byte	0x0d, 0xb7, 0xfc, 0x82, 0x8e, 0x35, 0x25, 0x40
.L_8:


//--------------------- .text._ZN7cutlass9reference6device6kernel11GemmComplexIfNS_6layout8RowMajorENS_6half_tES5_S6_S5_ffS6_NS_16NumericConverterIS6_fLNS_15FloatRoundStyleE2EEENS_12multiply_addIfffEELi4ELi16EEEvNS_4gemm9GemmCoordET5_NS_9TensorRefIT_T0_EENS_16ComplexTransformENSF_IT1_T2_EESJ_SE_NSF_IT3_T4_EENSF_IT7_SO_EET6_illll --------------------------
	.section	.text._ZN7cutlass9reference6device6kernel11GemmComplexIfNS_6layout8RowMajorENS_6half_tES5_S6_S5_ffS6_NS_16NumericConverterIS6_fLNS_15FloatRoundStyleE2EEENS_12multiply_addIfffEELi4ELi16EEEvNS_4gemm9GemmCoordET5_NS_9TensorRefIT_T0_EENS_16ComplexTransformENSF_IT1_T2_EESJ_SE_NSF_IT3_T4_EENSF_IT7_SO_EET6_illll,"ax",@progbits
	.align	128
        .global         _ZN7cutlass9reference6device6kernel11GemmComplexIfNS_6layout8RowMajorENS_6half_tES5_S6_S5_ffS6_NS_16NumericConverterIS6_fLNS_15FloatRoundStyleE2EEENS_12multiply_addIfffEELi4ELi16EEEvNS_4gemm9GemmCoordET5_NS_9TensorRefIT_T0_EENS_16ComplexTransformENSF_IT1_T2_EESJ_SE_NSF_IT3_T4_EENSF_IT7_SO_EET6_illll
        .type           _ZN7cutlass9reference6device6kernel11GemmComplexIfNS_6layout8RowMajorENS_6half_tES5_S6_S5_ffS6_NS_16NumericConverterIS6_fLNS_15FloatRoundStyleE2EEENS_12multiply_addIfffEELi4ELi16EEEvNS_4gemm9GemmCoordET5_NS_9TensorRefIT_T0_EENS_16ComplexTransformENSF_IT1_T2_EESJ_SE_NSF_IT3_T4_EENSF_IT7_SO_EET6_illll,@function
        .size           _ZN7cutlass9reference6device6kernel11GemmComplexIfNS_6layout8RowMajorENS_6half_tES5_S6_S5_ffS6_NS_16NumericConverterIS6_fLNS_15FloatRoundStyleE2EEENS_12multiply_addIfffEELi4ELi16EEEvNS_4gemm9GemmCoordET5_NS_9TensorRefIT_T0_EENS_16ComplexTransformENSF_IT1_T2_EESJ_SE_NSF_IT3_T4_EENSF_IT7_SO_EET6_illll,(.L_x_670 - _ZN7cutlass9reference6device6kernel11GemmComplexIfNS_6layout8RowMajorENS_6half_tES5_S6_S5_ffS6_NS_16NumericConverterIS6_fLNS_15FloatRoundStyleE2EEENS_12multiply_addIfffEELi4ELi16EEEvNS_4gemm9GemmCoordET5_NS_9TensorRefIT_T0_EENS_16ComplexTransformENSF_IT1_T2_EESJ_SE_NSF_IT3_T4_EENSF_IT7_SO_EET6_illll)
        .other          _ZN7cutlass9reference6device6kernel11GemmComplexIfNS_6layout8RowMajorENS_6half_tES5_S6_S5_ffS6_NS_16NumericConverterIS6_fLNS_15FloatRoundStyleE2EEENS_12multiply_addIfffEELi4ELi16EEEvNS_4gemm9GemmCoordET5_NS_9TensorRefIT_T0_EENS_16ComplexTransformENSF_IT1_T2_EESJ_SE_NSF_IT3_T4_EENSF_IT7_SO_EET6_illll,@"STO_CUDA_ENTRY STV_DEFAULT"
_ZN7cutlass9reference6device6kernel11GemmComplexIfNS_6layout8RowMajorENS_6half_tES5_S6_S5_ffS6_NS_16NumericConverterIS6_fLNS_15FloatRoundStyleE2EEENS_12multiply_addIfffEELi4ELi16EEEvNS_4gemm9GemmCoordET5_NS_9TensorRefIT_T0_EENS_16ComplexTransformENSF_IT1_T2_EESJ_SE_NSF_IT3_T4_EENSF_IT7_SO_EET6_illll:
.text._ZN7cutlass9reference6device6kernel11GemmComplexIfNS_6layout8RowMajorENS_6half_tES5_S6_S5_ffS6_NS_16NumericConverterIS6_fLNS_15FloatRoundStyleE2EEENS_12multiply_addIfffEELi4ELi16EEEvNS_4gemm9GemmCoordET5_NS_9TensorRefIT_T0_EENS_16ComplexTransformENSF_IT1_T2_EESJ_SE_NSF_IT3_T4_EENSF_IT7_SO_EET6_illll:
[----:B------:R-:W-:Y:S08]  /*0000*/  LDC R1, c[0x0][0x28] ;  /* 0x00000a00ff017b82 */ /* 0x000ff00000000800 */
[----:B------:R-:W0:Y:S08]  /*0010*/  S2UR UR20, SR_CTAID.Z ;  /* 0x00000000001479c3 */ /* 0x000e300000002700 */
[----:B------:R-:W0:Y:S02]  /*0020*/  LDC R0, c[0x0][0x274] ;  /* 0x00009d00ff007b82 */ /* 0x000e240000000800 */
[----:B0-----:R-:W-:-:S13]  /*0030*/  ISETP.LE.AND P0, PT, R0, UR20, PT ;  /* 0x0000001400007c0c */ /* 0x001fda000bf03270 */
[----:B------:R-:W-:Y:S05]  /*0040*/  @P0 EXIT ;  /* 0x000000000000094d */ /* 0x000fea0003800000 */
[----:B------:R-:W0:Y:S01]  /*0050*/  S2R R5, SR_TID.X ;  /* 0x0000000000057919 */ /* 0x000e220000002100 */
[----:B------:R-:W0:Y:S01]  /*0060*/  S2UR UR7, SR_CTAID.X ;  /* 0x00000000000779c3 */ /* 0x000e220000002500 */
[----:B------:R-:W-:Y:S01]  /*0070*/  USHF.R.S32.HI UR6, URZ, 0x1f, UR20 ;  /* 0x0000001f3f067899 */ /* 0x000fe20008011414 */
[----:B------:R-:W-:Y:S01]  /*0080*/  LOP3.LUT R75, R75, 0xfffffffb, RZ, 0xc0, !PT ;  /* 0xfffffffb4b4b7812 */ /* 0x000fe200078ec0ff */
[----:B------:R-:W1:Y:S01]  /*0090*/  S2R R3, SR_CTAID.Y ;  /* 0x0000000000037919 */ /* 0x000e620000002600 */
[----:B------:R-:W-:Y:S01]  /*00a0*/  ULDC.64 UR4, c[0x0][0x290] ;  /* 0x0000a40000047ab9 */ /* 0x000fe20000000a00 */
[----:B------:R-:W-:Y:S01]  /*00b0*/  ULDC.64 UR10, c[0x0][0x280] ;  /* 0x0000a000000a7ab9 */ /* 0x000fe20000000a00 */
[----:B------:R-:W-:Y:S01]  /*00c0*/  UIMAD UR14, UR6, UR4, URZ ;  /* 0x00000004060e72a4 */ /* 0x000fe2000f8e023f */
[----:B------:R-:W1:Y:S01]  /*00d0*/  S2R R4, SR_TID.Y ;  /* 0x0000000000047919 */ /* 0x000e620000002200 */
[----:B------:R-:W0:Y:S01]  /*00e0*/  LDC R0, c[0x0][RZ] ;  /* 0x00000000ff007b82 */ /* 0x000e220000000800 */
[----:B------:R-:W-:Y:S01]  /*00f0*/  UIMAD.WIDE.U32 UR16, UR20, UR4, URZ ;  /* 0x00000004141072a5 */ /* 0x000fe2000f8e003f */
[----:B------:R-:W-:Y:S01]  /*0100*/  LOP3.LUT R77, R77, 0xfffffffb, RZ, 0xc0, !PT ;  /* 0xfffffffb4d4d7812 */ /* 0x000fe200078ec0ff */
[----:B------:R-:W-:-:S02]  /*0110*/  UIMAD UR14, UR20, UR5, UR14 ;  /* 0x00000005140e72a4 */ /* 0x000fc4000f8e020e */
[----:B------:R-:W-:Y:S01]  /*0120*/  UIMAD.WIDE.U32 UR18, UR20, UR10, URZ ;  /* 0x0000000a141272a5 */ /* 0x000fe2000f8e003f */
[----:B------:R-:W-:Y:S01]  /*0130*/  ULDC.64 UR4, c[0x0][0x288] ;  /* 0x0000a20000047ab9 */ /* 0x000fe20000000a00 */
[----:B------:R-:W-:Y:S01]  /*0140*/  UIMAD UR10, UR6, UR10, URZ ;  /* 0x0000000a060a72a4 */ /* 0x000fe2000f8e023f */
[----:B------:R-:W-:Y:S01]  /*0150*/  IMAD.U32 R117, RZ, RZ, UR17 ;  /* 0x00000011ff757e24 */ /* 0x000fe2000f8e00ff */
[----:B------:R-:W-:Y:S01]  /*0160*/  UIMAD UR21, UR6, UR4, URZ ;  /* 0x00000004061572a4 */ /* 0x000fe2000f8e023f */
[----:B------:R-:W-:Y:S01]  /*0170*/  IMAD.U32 R116, RZ, RZ, UR16 ;  /* 0x00000010ff747e24 */ /* 0x000fe2000f8e00ff */
[----:B------:R-:W-:Y:S02]  /*0180*/  UIMAD.WIDE.U32 UR22, UR20, UR4, URZ ;  /* 0x00000004141672a5 */ /* 0x000fe4000f8e003f */
[----:B------:R-:W-:Y:S02]  /*0190*/  UIMAD UR21, UR20, UR5, UR21 ;  /* 0x00000005141572a4 */ /* 0x000fe4000f8e0215 */
[----:B------:R-:W-:Y:S01]  /*01a0*/  UIADD3 UR14, UR17, UR14, URZ ;  /* 0x0000000e110e7290 */ /* 0x000fe2000fffe03f */
[----:B------:R-:W-:Y:S01]  /*01b0*/  ULDC.64 UR4, c[0x0][0x278] ;  /* 0x00009e0000047ab9 */ /* 0x000fe20000000a00 */
[----:B------:R-:W-:-:S02]  /*01c0*/  UIMAD UR11, UR20, UR11, UR10 ;  /* 0x0000000b140b72a4 */ /* 0x000fc4000f8e020a */
[----:B------:R-:W-:Y:S02]  /*01d0*/  UIMAD UR10, UR6, UR4, URZ ;  /* 0x00000004060a72a4 */ /* 0x000fe4000f8e023f */
[----:B------:R-:W-:Y:S01]  /*01e0*/  IMAD.U32 R117, RZ, RZ, UR14 ;  /* 0x0000000eff757e24 */ /* 0x000fe2000f8e00ff */
[----:B------:R-:W-:Y:S01]  /*01f0*/  UIMAD.WIDE.U32 UR12, UR20, UR4, URZ ;  /* 0x00000004140c72a5 */ /* 0x000fe2000f8e003f */
[----:B0-----:R-:W-:Y:S01]  /*0200*/  IMAD R0, R0, UR7, R5 ;  /* 0x0000000700007c24 */ /* 0x001fe2000f8e0205 */
[----:B------:R-:W-:Y:S01]  /*0210*/  ULDC UR7, c[0x0][0x4] ;  /* 0x0000010000077ab9 */ /* 0x000fe20000000800 */
[----:B------:R-:W-:Y:S02]  /*0220*/  UIMAD UR10, UR20, UR5, UR10 ;  /* 0x00000005140a72a4 */ /* 0x000fe4000f8e020a */
[----:B------:R-:W-:Y:S01]  /*0230*/  IMAD.SHL.U32 R175, R0, 0x4, RZ ;  /* 0x0000000400af7824 */ /* 0x000fe200078e00ff */
[----:B------:R-:W-:Y:S01]  /*0240*/  ULDC.64 UR8, c[0x0][0x260] ;  /* 0x0000980000087ab9 */ /* 0x000fe20000000a00 */
[----:B------:R-:W-:Y:S01]  /*0250*/  ULDC.64 UR4, c[0x0][0x238] ;  /* 0x00008e0000047ab9 */ /* 0x000fe20000000a00 */
[----:B-1----:R-:W-:Y:S01]  /*0260*/  IMAD R4, R3, UR7, R4 ;  /* 0x0000000703047c24 */ /* 0x002fe2000f8e0204 */
[----:B------:R-:W-:Y:S01]  /*0270*/  ULDC.64 UR6, c[0x0][0x268] ;  /* 0x00009a0000067ab9 */ /* 0x000fe20000000a00 */
[C---:B------:R-:W-:Y:S01]  /*0280*/  VIADD R173, R175.reuse, 0x1 ;  /* 0x00000001afad7836 */ /* 0x040fe20000000000 */
[----:B------:R-:W-:Y:S01]  /*0290*/  SHF.R.S32.HI R18, RZ, 0x1f, R175 ;  /* 0x0000001fff127819 */ /* 0x000fe200000114af */
[----:B------:R-:W-:Y:S01]  /*02a0*/  VIADD R171, R175, 0x2 ;  /* 0x00000002afab7836 */ /* 0x000fe20000000000 */
[----:B------:R-:W-:Y:S01]  /*02b0*/  ULEA UR15, UP1, UR16, UR8, 0x1 ;  /* 0x00000008100f7291 */ /* 0x000fe2000f82083f */
[----:B------:R-:W-:Y:S01]  /*02c0*/  IMAD.SHL.U32 R4, R4, 0x10, RZ ;  /* 0x0000001004047824 */ /* 0x000fe200078e00ff */
[----:B------:R-:W-:Y:S01]  /*02d0*/  SHF.R.S32.HI R8, RZ, 0x1f, R173 ;  /* 0x0000001fff087819 */ /* 0x000fe200000114ad */
[----:B------:R-:W-:Y:S01]  /*02e0*/  IMAD R0, R18, UR6, RZ ;  /* 0x0000000612007c24 */ /* 0x000fe2000f8e02ff */
[----:B------:R-:W-:Y:S01]  /*02f0*/  SHF.R.S32.HI R6, RZ, 0x1f, R171 ;  /* 0x0000001fff067819 */ /* 0x000fe200000114ab */
[----:B------:R-:W-:Y:S01]  /*0300*/  ULEA UR17, UP0, UR18, UR4, 0x1 ;  /* 0x0000000412117291 */ /* 0x000fe2000f80083f */
[----:B------:R-:W-:Y:S01]  /*0310*/  IMAD.WIDE.U32 R118, R171, UR6, R116 ;  /* 0x00000006ab767c25 */ /* 0x000fe2000f8e0074 */
[----:B------:R-:W-:Y:S01]  /*0320*/  UIADD3 UR11, UR19, UR11, URZ ;  /* 0x0000000b130b7290 */ /* 0x000fe2000fffe03f */
[----:B------:R-:W-:Y:S01]  /*0330*/  SHF.R.S32.HI R5, RZ, 0x1f, R4 ;  /* 0x0000001fff057819 */ /* 0x000fe20000011404 */
[----:B------:R-:W-:Y:S01]  /*0340*/  ULEA.HI.X UR14, UR16, UR9, UR14, 0x1, UP1 ;  /* 0x00000009100e7291 */ /* 0x000fe200088f0c0e */
[----:B------:R-:W-:Y:S01]  /*0350*/  IMAD R2, R8, UR6, RZ ;  /* 0x0000000608027c24 */ /* 0x000fe2000f8e02ff */
[----:B------:R-:W-:Y:S01]  /*0360*/  ULEA.HI.X UR16, UR18, UR5, UR11, 0x1, UP0 ;  /* 0x0000000512107291 */ /* 0x000fe200080f0c0b */
[----:B------:R-:W-:Y:S01]  /*0370*/  IMAD R99, R175, UR7, R0 ;  /* 0x00000007af637c24 */ /* 0x000fe2000f8e0200 */
[----:B------:R-:W-:Y:S01]  /*0380*/  UIADD3 UR10, UR13, UR10, URZ ;  /* 0x0000000a0d0a7290 */ /* 0x000fe2000fffe03f */
[C---:B------:R-:W-:Y:S01]  /*0390*/  IMAD R15, R173.reuse, UR7, R2 ;  /* 0x00000007ad0f7c24 */ /* 0x040fe2000f8e0202 */
[----:B------:R-:W-:Y:S01]  /*03a0*/  ULDC.64 UR4, c[0x0][0x220] ;  /* 0x0000880000047ab9 */ /* 0x000fe20000000a00 */
[----:B------:R-:W-:Y:S01]  /*03b0*/  IMAD.WIDE.U32 R120, R173, UR6, R116 ;  /* 0x00000006ad787c25 */ /* 0x000fe2000f8e0074 */
[----:B------:R-:W-:Y:S01]  /*03c0*/  IADD3 R118, P0, P6, R118, 0xf, R4 ;  /* 0x0000000f76767810 */ /* 0x000fe20007e1e004 */
[----:B------:R-:W-:-:S02]  /*03d0*/  ULEA UR19, UP0, UR12, UR4, 0x2 ;  /* 0x000000040c137291 */ /* 0x000fc4000f80103f */
[----:B------:R-:W-:Y:S01]  /*03e0*/  IMAD R0, R6, UR6, RZ ;  /* 0x0000000606007c24 */ /* 0x000fe2000f8e02ff */
[----:B------:R-:W-:Y:S01]  /*03f0*/  IADD3 R120, P2, P1, R120, 0xf, R4 ;  /* 0x0000000f78787810 */ /* 0x000fe2000795e004 */
[----:B------:R-:W-:Y:S01]  /*0400*/  IMAD.IADD R9, R15, 0x1, R121 ;  /* 0x000000010f097824 */ /* 0x000fe200078e0279 */
[----:B------:R-:W-:Y:S01]  /*0410*/  P2R R2, PR, RZ, 0x1 ;  /* 0x00000001ff027803 */ /* 0x000fe20000000000 */
[----:B------:R-:W-:Y:S01]  /*0420*/  IMAD R101, R171, UR7, R0 ;  /* 0x00000007ab657c24 */ /* 0x000fe2000f8e0200 */
[----:B------:R-:W-:Y:S01]  /*0430*/  ULEA.HI.X UR18, UR12, UR5, UR10, 0x2, UP0 ;  /* 0x000000050c127291 */ /* 0x000fe200080f140a */
[----:B------:R-:W-:Y:S01]  /*0440*/  VIADD R169, R175, 0x3 ;  /* 0x00000003afa97836 */ /* 0x000fe20000000000 */
[----:B------:R-:W-:Y:S01]  /*0450*/  IADD3.X R121, R9, RZ, R5, P2, P1 ;  /* 0x000000ff09797210 */ /* 0x000fe200017e2405 */
[----:B------:R-:W-:Y:S01]  /*0460*/  IMAD.IADD R3, R101, 0x1, R119 ;  /* 0x0000000165037824 */ /* 0x000fe200078e0277 */
[----:B------:R-:W-:Y:S01]  /*0470*/  ULDC.64 UR10, c[0x0][0x210] ;  /* 0x00008400000a7ab9 */ /* 0x000fe20000000a00 */
[----:B------:R-:W-:Y:S01]  /*0480*/  ISETP.NE.AND P2, PT, R2, RZ, PT ;  /* 0x000000ff0200720c */ /* 0x000fe20003f45270 */
[C---:B------:R-:W-:Y:S01]  /*0490*/  VIADD R25, R4.reuse, 0x2 ;  /* 0x0000000204197836 */ /* 0x040fe20000000000 */
[C---:B------:R-:W-:Y:S01]  /*04a0*/  ISETP.GE.AND P0, PT, R175.reuse, UR10, PT ;  /* 0x0000000aaf007c0c */ /* 0x040fe2000bf06270 */
[----:B------:R-:W-:Y:S01]  /*04b0*/  IMAD.WIDE.U32 R122, R175, UR6, R116 ;  /* 0x00000006af7a7c25 */ /* 0x000fe2000f8e0074 */
[----:B------:R-:W-:Y:S01]  /*04c0*/  SHF.R.S32.HI R0, RZ, 0x1f, R169 ;  /* 0x0000001fff007819 */ /* 0x000fe200000114a9 */
[----:B------:R-:W-:Y:S01]  /*04d0*/  ULDC.64 UR4, c[0x0][0x258] ;  /* 0x0000960000047ab9 */ /* 0x000fe20000000a00 */
[----:B------:R-:W-:Y:S01]  /*04e0*/  IADD3.X R119, R3, RZ, R5, P2, P6 ;  /* 0x000000ff03777210 */ /* 0x000fe200017ec405 */
[----:B------:R-:W-:Y:S01]  /*04f0*/  VIADD R24, R4, 0x3 ;  /* 0x0000000304187836 */ /* 0x000fe20000000000 */
[----:B------:R-:W-:Y:S01]  /*0500*/  ISETP.LT.AND P6, PT, R25, UR11, !P0 ;  /* 0x0000000b19007c0c */ /* 0x000fe2000c7c1270 */
[----:B------:R-:W-:Y:S01]  /*0510*/  IMAD R10, R0, UR6, RZ ;  /* 0x00000006000a7c24 */ /* 0x000fe2000f8e02ff */
[----:B------:R-:W-:Y:S01]  /*0520*/  IADD3 R122, P4, P3, R122, 0xf, R4 ;  /* 0x0000000f7a7a7810 */ /* 0x000fe20007b9e004 */
[----:B------:R-:W-:Y:S01]  /*0530*/  IMAD.IADD R11, R99, 0x1, R123 ;  /* 0x00000001630b7824 */ /* 0x000fe200078e027b */
[----:B------:R-:W-:Y:S01]  /*0540*/  ISETP.LT.AND P2, PT, R24, UR11, !P0 ;  /* 0x0000000b18007c0c */ /* 0x000fe2000c741270 */
[C---:B------:R-:W-:Y:S01]  /*0550*/  IMAD R13, R169.reuse, UR7, R10 ;  /* 0x00000007a90d7c24 */ /* 0x040fe2000f8e020a */
[----:B------:R-:W-:Y:S01]  /*0560*/  ISETP.LT.AND P1, PT, R4, UR11, !P0 ;  /* 0x0000000b04007c0c */ /* 0x000fe2000c721270 */
[----:B------:R-:W-:Y:S01]  /*0570*/  IMAD.WIDE.U32 R116, R169, UR6, R116 ;  /* 0x00000006a9747c25 */ /* 0x000fe2000f8e0074 */
[----:B------:R-:W-:Y:S01]  /*0580*/  IADD3.X R123, R11, RZ, R5, P4, P3 ;  /* 0x000000ff0b7b7210 */ /* 0x000fe200027e6405 */
[----:B------:R-:W-:Y:S01]  /*0590*/  ULDC.64 UR8, c[0x0][0x228] ;  /* 0x00008a0000087ab9 */ /* 0x000fe20000000a00 */
[----:B------:R-:W-:Y:S01]  /*05a0*/  UIADD3 UR21, UR23, UR21, URZ ;  /* 0x0000001517157290 */ /* 0x000fe2000fffe03f */
[----:B------:R-:W-:Y:S01]  /*05b0*/  IMAD.IADD R7, R13, 0x1, R117 ;  /* 0x000000010d077824 */ /* 0x000fe200078e0275 */
[--C-:B------:R-:W-:Y:S01]  /*05c0*/  IADD3 R116, P4, P3, R116, 0xf, R4.reuse ;  /* 0x0000000f74747810 */ /* 0x100fe20007b9e004 */
[C---:B------:R-:W-:Y:S01]  /*05d0*/  VIADD R23, R4.reuse, 0x4 ;  /* 0x0000000404177836 */ /* 0x040fe20000000000 */
[----:B------:R-:W-:Y:S01]  /*05e0*/  @P6 LOP3.LUT R75, R75, 0x4, RZ, 0xfc, !PT ;  /* 0x000000044b4b6812 */ /* 0x000fe200078efcff */
[C---:B------:R-:W-:Y:S01]  /*05f0*/  VIADD R22, R4.reuse, 0x5 ;  /* 0x0000000504167836 */ /* 0x040fe20000000000 */
[--C-:B------:R-:W-:Y:S01]  /*0600*/  IADD3.X R117, R7, RZ, R5.reuse, P4, P3 ;  /* 0x000000ff07757210 */ /* 0x100fe200027e6405 */
[C---:B------:R-:W-:Y:S01]  /*0610*/  VIADD R21, R4.reuse, 0x6 ;  /* 0x0000000604157836 */ /* 0x040fe20000000000 */
[----:B------:R-:W-:Y:S01]  /*0620*/  ISETP.LT.AND P4, PT, R23, UR11, !P0 ;  /* 0x0000000b17007c0c */ /* 0x000fe2000c781270 */
[C---:B------:R-:W-:Y:S01]  /*0630*/  VIADD R20, R4.reuse, 0x7 ;  /* 0x0000000704147836 */ /* 0x040fe20000000000 */
[----:B------:R-:W-:Y:S01]  /*0640*/  LOP3.LUT R75, R75, 0xffffffbf, RZ, 0xc0, !PT ;  /* 0xffffffbf4b4b7812 */ /* 0x000fe200078ec0ff */
[----:B------:R-:W-:Y:S01]  /*0650*/  VIADD R19, R4, 0x8 ;  /* 0x0000000804137836 */ /* 0x000fe20000000000 */
[----:B------:R-:W-:Y:S01]  /*0660*/  ISETP.LT.AND P3, PT, R22, UR11, !P0 ;  /* 0x0000000b16007c0c */ /* 0x000fe2000c761270 */
[C---:B------:R-:W-:Y:S01]  /*0670*/  VIADD R16, R4.reuse, 0xa ;  /* 0x0000000a04107836 */ /* 0x040fe20000000000 */
[----:B------:R-:W-:Y:S01]  /*0680*/  @P2 LOP3.LUT R75, R75, 0x40, RZ, 0xfc, !PT ;  /* 0x000000404b4b2812 */ /* 0x000fe200078efcff */
[C---:B------:R-:W-:Y:S01]  /*0690*/  VIADD R17, R4.reuse, 0x9 ;  /* 0x0000000904117836 */ /* 0x040fe20000000000 */
[----:B------:R-:W-:Y:S01]  /*06a0*/  ISETP.LT.AND P2, PT, R21, UR11, !P0 ;  /* 0x0000000b15007c0c */ /* 0x000fe2000c741270 */
[C---:B------:R-:W-:Y:S01]  /*06b0*/  VIADD R14, R4.reuse, 0xb ;  /* 0x0000000b040e7836 */ /* 0x040fe20000000000 */
[----:B------:R-:W-:Y:S01]  /*06c0*/  LOP3.LUT R75, R75, 0xfffffbff, RZ, 0xc0, !PT ;  /* 0xfffffbff4b4b7812 */ /* 0x000fe200078ec0ff */
[C---:B------:R-:W-:Y:S01]  /*06d0*/  VIADD R12, R4.reuse, 0xc ;  /* 0x0000000c040c7836 */ /* 0x040fe20000000000 */
[----:B------:R-:W-:Y:S01]  /*06e0*/  ULDC.64 UR12, c[0x0][0x250] ;  /* 0x00009400000c7ab9 */ /* 0x000fe20000000a00 */
[C---:B------:R-:W-:Y:S01]  /*06f0*/  VIADD R11, R4.reuse, 0xd ;  /* 0x0000000d040b7836 */ /* 0x040fe20000000000 */
[----:B------:R-:W-:Y:S01]  /*0700*/  @P4 LOP3.LUT R75, R75, 0x400, RZ, 0xfc, !PT ;  /* 0x000004004b4b4812 */ /* 0x000fe200078efcff */
[----:B------:R-:W-:Y:S01]  /*0710*/  VIADD R10, R4, 0xe ;  /* 0x0000000e040a7836 */ /* 0x000fe20000000000 */
[----:B------:R-:W-:Y:S01]  /*0720*/  ISETP.LT.AND P4, PT, R20, UR11, !P0 ;  /* 0x0000000b14007c0c */ /* 0x000fe2000c781270 */
[C---:B------:R-:W-:Y:S01]  /*0730*/  VIADD R9, R4.reuse, 0xf ;  /* 0x0000000f04097836 */ /* 0x040fe20000000000 */
[----:B------:R-:W-:Y:S01]  /*0740*/  LOP3.LUT R75, R75, 0xffffbfff, RZ, 0xc0, !PT ;  /* 0xffffbfff4b4b7812 */ /* 0x000fe200078ec0ff */
[----:B------:R-:W-:Y:S01]  /*0750*/  VIADD R2, R4, 0x1 ;  /* 0x0000000104027836 */ /* 0x000fe20000000000 */
[----:B------:R-:W-:Y:S01]  /*0760*/  UISETP.NE.U32.AND UP1, UPT, UR12, URZ, UPT ;  /* 0x0000003f0c00728c */ /* 0x000fe2000bf25070 */
[--C-:B------:R-:W-:Y:S01]  /*0770*/  IMAD.WIDE.U32 R134, R169, UR6, R4.reuse ;  /* 0x00000006a9867c25 */ /* 0x100fe2000f8e0004 */
[----:B------:R-:W-:Y:S01]  /*0780*/  @P3 LOP3.LUT R75, R75, 0x4000, RZ, 0xfc, !PT ;  /* 0x000040004b4b3812 */ /* 0x000fe200078efcff */
[----:B------:R-:W-:Y:S01]  /*0790*/  ULEA UR24, UP0, UR22, UR12, 0x1 ;  /* 0x0000000c16187291 */ /* 0x000fe2000f80083f */
[----:B------:R-:W-:Y:S01]  /*07a0*/  ISETP.LT.AND P3, PT, R19, UR11, !P0 ;  /* 0x0000000b13007c0c */ /* 0x000fe2000c761270 */
[--C-:B------:R-:W-:Y:S01]  /*07b0*/  IMAD.WIDE.U32 R156, R169, UR4, R4.reuse ;  /* 0x00000004a99c7c25 */ /* 0x100fe2000f8e0004 */
[----:B------:R-:W-:Y:S01]  /*07c0*/  LOP3.LUT R75, R75, 0xfffbffff, RZ, 0xc0, !PT ;  /* 0xfffbffff4b4b7812 */ /* 0x000fe200078ec0ff */
[----:B------:R-:W-:Y:S01]  /*07d0*/  UISETP.NE.AND.EX UP1, UPT, UR13, URZ, UPT, UP1 ;  /* 0x0000003f0d00728c */ /* 0x000fe2000bf25310 */
[----:B------:R-:W-:Y:S01]  /*07e0*/  ISETP.LT.AND P5, PT, R2, UR11, !P0 ;  /* 0x0000000b02007c0c */ /* 0x000fe2000c7a1270 */
[--C-:B------:R-:W-:Y:S01]  /*07f0*/  IMAD.WIDE.U32 R144, R175, UR4, R4.reuse ;  /* 0x00000004af907c25 */ /* 0x100fe2000f8e0004 */
[----:B------:R-:W-:Y:S01]  /*0800*/  @P2 LOP3.LUT R75, R75, 0x40000, RZ, 0xfc, !PT ;  /* 0x000400004b4b2812 */ /* 0x000fe200078efcff */
[----:B------:R-:W-:Y:S01]  /*0810*/  USEL UR7, UR24, URZ, UP1 ;  /* 0x0000003f18077287 */ /* 0x000fe20008800000 */
[----:B------:R-:W-:Y:S01]  /*0820*/  ISETP.LT.AND P2, PT, R17, UR11, !P0 ;  /* 0x0000000b11007c0c */ /* 0x000fe2000c741270 */
[----:B------:R-:W-:Y:S01]  /*0830*/  IMAD.WIDE.U32 R140, R173, UR4, R4 ;  /* 0x00000004ad8c7c25 */ /* 0x000fe2000f8e0004 */
[----:B------:R-:W-:Y:S01]  /*0840*/  LOP3.LUT R75, R75, 0xffbfffff, RZ, 0xc0, !PT ;  /* 0xffbfffff4b4b7812 */ /* 0x000fe200078ec0ff */
[----:B------:R-:W-:Y:S01]  /*0850*/  USEL UR12, UR24, UR12, UP1 ;  /* 0x0000000c180c7287 */ /* 0x000fe20008800000 */
[----:B------:R-:W-:Y:S01]  /*0860*/  SHF.R.S32.HI R3, RZ, 0x1f, R2 ;  /* 0x0000001fff037819 */ /* 0x000fe20000011402 */
[----:B------:R-:W-:Y:S01]  /*0870*/  IMAD.WIDE.U32 R136, R171, UR4, R4 ;  /* 0x00000004ab887c25 */ /* 0x000fe2000f8e0004 */
[----:B------:R-:W-:-:S02]  /*0880*/  @P4 LOP3.LUT R75, R75, 0x400000, RZ, 0xfc, !PT ;  /* 0x004000004b4b4812 */ /* 0x000fc400078efcff */
[----:B------:R-:W-:Y:S01]  /*0890*/  ISETP.LT.AND P4, PT, R16, UR11, !P0 ;  /* 0x0000000b10007c0c */ /* 0x000fe2000c781270 */
[----:B------:R-:W-:Y:S01]  /*08a0*/  IMAD.WIDE.U32 R132, R175, UR6, R2 ;  /* 0x00000006af847c25 */ /* 0x000fe2000f8e0002 */
[----:B------:R-:W-:-:S03]  /*08b0*/  LOP3.LUT R75, R75, 0xfbffffff, RZ, 0xc0, !PT ;  /* 0xfbffffff4b4b7812 */ /* 0x000fc600078ec0ff */
[--C-:B------:R-:W-:Y:S01]  /*08c0*/  IMAD.WIDE.U32 R130, R173, UR6, R2.reuse ;  /* 0x00000006ad827c25 */ /* 0x100fe2000f8e0002 */
[----:B------:R-:W-:Y:S02]  /*08d0*/  @P3 LOP3.LUT R75, R75, 0x4000000, RZ, 0xfc, !PT ;  /* 0x040000004b4b3812 */ /* 0x000fe400078efcff */
[----:B------:R-:W-:Y:S01]  /*08e0*/  ISETP.LT.AND P3, PT, R14, UR11, !P0 ;  /* 0x0000000b0e007c0c */ /* 0x000fe2000c761270 */
[----:B------:R-:W-:Y:S01]  /*08f0*/  IMAD.WIDE.U32 R128, R171, UR6, R2 ;  /* 0x00000006ab807c25 */ /* 0x000fe2000f8e0002 */
[----:B------:R-:W-:-:S03]  /*0900*/  LOP3.LUT R75, R75, 0xbfffffff, RZ, 0xc0, !PT ;  /* 0xbfffffff4b4b7812 */ /* 0x000fc600078ec0ff */
[----:B------:R-:W-:Y:S01]  /*0910*/  @P4 LOP3.LUT R77, R77, 0x4, RZ, 0xfc, !PT ;  /* 0x000000044d4d4812 */ /* 0x000fe200078efcff */
[--C-:B------:R-:W-:Y:S01]  /*0920*/  IMAD.WIDE.U32 R126, R169, UR6, R2.reuse ;  /* 0x00000006a97e7c25 */ /* 0x100fe2000f8e0002 */
[----:B------:R-:W-:Y:S02]  /*0930*/  @P2 LOP3.LUT R75, R75, 0x40000000, RZ, 0xfc, !PT ;  /* 0x400000004b4b2812 */ /* 0x000fe400078efcff */
[----:B------:R-:W-:Y:S01]  /*0940*/  ISETP.LT.AND P2, PT, R12, UR11, !P0 ;  /* 0x0000000b0c007c0c */ /* 0x000fe2000c741270 */
[--C-:B------:R-:W-:Y:S01]  /*0950*/  IMAD.WIDE.U32 R154, R175, UR4, R2.reuse ;  /* 0x00000004af9a7c25 */ /* 0x100fe2000f8e0002 */
[----:B------:R-:W-:Y:S02]  /*0960*/  LOP3.LUT R77, R77, 0xffffffbf, RZ, 0xc0, !PT ;  /* 0xffffffbf4d4d7812 */ /* 0x000fe400078ec0ff */
[----:B------:R-:W-:Y:S01]  /*0970*/  ISETP.LT.AND P4, PT, R11, UR11, !P0 ;  /* 0x0000000b0b007c0c */ /* 0x000fe2000c781270 */
[----:B------:R-:W-:Y:S01]  /*0980*/  IMAD.WIDE.U32 R152, R173, UR4, R2 ;  /* 0x00000004ad987c25 */ /* 0x000fe2000f8e0002 */
[----:B------:R-:W-:-:S02]  /*0990*/  @P3 LOP3.LUT R77, R77, 0x40, RZ, 0xfc, !PT ;  /* 0x000000404d4d3812 */ /* 0x000fc400078efcff */
[----:B------:R-:W-:Y:S01]  /*09a0*/  ISETP.LT.AND P3, PT, R10, UR11, !P0 ;  /* 0x0000000b0a007c0c */ /* 0x000fe2000c761270 */
[--C-:B------:R-:W-:Y:S01]  /*09b0*/  IMAD.WIDE.U32 R150, R171, UR4, R2.reuse ;  /* 0x00000004ab967c25 */ /* 0x100fe2000f8e0002 */
[----:B------:R-:W-:Y:S02]  /*09c0*/  LOP3.LUT R77, R77, 0xfffffbff, RZ, 0xc0, !PT ;  /* 0xfffffbff4d4d7812 */ /* 0x000fe400078ec0ff */
[----:B------:R-:W-:Y:S01]  /*09d0*/  LOP3.LUT R75, R75, 0xfffffff7, RZ, 0xc0, !PT ;  /* 0xfffffff74b4b7812 */ /* 0x000fe200078ec0ff */
[----:B------:R-:W-:Y:S01]  /*09e0*/  IMAD.WIDE.U32 R166, R169, UR4, R2 ;  /* 0x00000004a9a67c25 */ /* 0x000fe2000f8e0002 */
[----:B------:R-:W-:Y:S02]  /*09f0*/  @P2 LOP3.LUT R77, R77, 0x400, RZ, 0xfc, !PT ;  /* 0x000004004d4d2812 */ /* 0x000fe400078efcff */
[----:B------:R-:W-:Y:S01]  /*0a00*/  ISETP.LT.AND P2, PT, R9, UR11, !P0 ;  /* 0x0000000b09007c0c */ /* 0x000fe2000c741270 */
[----:B------:R-:W-:Y:S01]  /*0a10*/  IMAD.WIDE.U32 R148, R175, UR6, R4 ;  /* 0x00000006af947c25 */ /* 0x000fe2000f8e0004 */
[----:B------:R-:W-:-:S02]  /*0a20*/  LOP3.LUT R77, R77, 0xffffbfff, RZ, 0xc0, !PT ;  /* 0xffffbfff4d4d7812 */ /* 0x000fc400078ec0ff */
[C---:B------:R-:W-:Y:S01]  /*0a30*/  ISETP.GE.AND P0, PT, R173.reuse, UR10, PT ;  /* 0x0000000aad007c0c */ /* 0x040fe2000bf06270 */
[--C-:B------:R-:W-:Y:S01]  /*0a40*/  IMAD.WIDE.U32 R142, R173, UR6, R4.reuse ;  /* 0x00000006ad8e7c25 */ /* 0x100fe2000f8e0004 */
[----:B------:R-:W-:Y:S02]  /*0a50*/  @P4 LOP3.LUT R77, R77, 0x4000, RZ, 0xfc, !PT ;  /* 0x000040004d4d4812 */ /* 0x000fe400078efcff */
[----:B------:R-:W-:Y:S01]  /*0a60*/  ISETP.LT.AND P4, PT, R23, UR11, !P0 ;  /* 0x0000000b17007c0c */ /* 0x000fe2000c781270 */
[----:B------:R-:W-:Y:S01]  /*0a70*/  IMAD.WIDE.U32 R138, R171, UR6, R4 ;  /* 0x00000006ab8a7c25 */ /* 0x000fe2000f8e0004 */
[----:B------:R-:W-:Y:S02]  /*0a80*/  LOP3.LUT R77, R77, 0xfffbffff, RZ, 0xc0, !PT ;  /* 0xfffbffff4d4d7812 */ /* 0x000fe400078ec0ff */
[----:B------:R-:W-:Y:S01]  /*0a90*/  ISETP.LT.AND P6, PT, R2, UR11, !P0 ;  /* 0x0000000b02007c0c */ /* 0x000fe2000c7c1270 */
[----:B------:R-:W-:Y:S01]  /*0aa0*/  IMAD.IADD R95, R149, 0x1, R99 ;  /* 0x00000001955f7824 */ /* 0x000fe200078e0263 */
[----:B------:R-:W-:Y:S01]  /*0ab0*/  @P3 LOP3.LUT R77, R77, 0x40000, RZ, 0xfc, !PT ;  /* 0x000400004d4d3812 */ /* 0x000fe200078efcff */
[----:B------:R-:W-:Y:S01]  /*0ac0*/  IMAD.IADD R97, R139, 0x1, R101 ;  /* 0x000000018b617824 */ /* 0x000fe200078e0265 */
[----:B------:R-:W-:Y:S01]  /*0ad0*/  ISETP.LT.AND P3, PT, R25, UR11, !P0 ;  /* 0x0000000b19007c0c */ /* 0x000fe2000c761270 */
[----:B------:R-:W-:Y:S01]  /*0ae0*/  IMAD.IADD R96, R143, 0x1, R15 ;  /* 0x000000018f607824 */ /* 0x000fe200078e020f */
[----:B------:R-:W-:Y:S01]  /*0af0*/  LOP3.LUT R77, R77, 0xffbfffff, RZ, 0xc0, !PT ;  /* 0xffbfffff4d4d7812 */ /* 0x000fe200078ec0ff */
[----:B------:R-:W-:-:S02]  /*0b00*/  IMAD.IADD R98, R135, 0x1, R13 ;  /* 0x0000000187627824 */ /* 0x000fc400078e020d */
[----:B------:R-:W-:Y:S01]  /*0b10*/  IMAD.IADD R99, R99, 0x1, R133 ;  /* 0x0000000163637824 */ /* 0x000fe200078e0285 */
[----:B------:R-:W-:Y:S01]  /*0b20*/  @P2 LOP3.LUT R77, R77, 0x400000, RZ, 0xfc, !PT ;  /* 0x004000004d4d2812 */ /* 0x000fe200078efcff */
[----:B------:R-:W-:Y:S01]  /*0b30*/  IMAD.IADD R100, R15, 0x1, R131 ;  /* 0x000000010f647824 */ /* 0x000fe200078e0283 */
[----:B------:R-:W-:Y:S01]  /*0b40*/  ISETP.LT.AND P2, PT, R24, UR11, !P0 ;  /* 0x0000000b18007c0c */ /* 0x000fe2000c741270 */
[----:B------:R-:W-:Y:S01]  /*0b50*/  IMAD.IADD R101, R101, 0x1, R129 ;  /* 0x0000000165657824 */ /* 0x000fe200078e0281 */
[----:B------:R-:W-:Y:S01]  /*0b60*/  LOP3.LUT R77, R77, 0xfffffff7, RZ, 0xc0, !PT ;  /* 0xfffffff74d4d7812 */ /* 0x000fe200078ec0ff */
[----:B------:R-:W-:Y:S02]  /*0b70*/  IMAD.IADD R102, R13, 0x1, R127 ;  /* 0x000000010d667824 */ /* 0x000fe400078e027f */
[----:B------:R-:W-:Y:S01]  /*0b80*/  @P3 LOP3.LUT R75, R75, 0x8, RZ, 0xfc, !PT ;  /* 0x000000084b4b3812 */ /* 0x000fe200078efcff */
[----:B------:R-:W-:Y:S01]  /*0b90*/  IMAD.U32 R112, RZ, RZ, UR7 ;  /* 0x00000007ff707e24 */ /* 0x000fe2000f8e00ff */
[----:B------:R-:W-:Y:S01]  /*0ba0*/  ISETP.LT.AND P3, PT, R22, UR11, !P0 ;  /* 0x0000000b16007c0c */ /* 0x000fe2000c761270 */
[----:B------:R-:W-:Y:S01]  /*0bb0*/  IMAD.U32 R114, RZ, RZ, UR12 ;  /* 0x0000000cff727e24 */ /* 0x000fe2000f8e00ff */
[----:B------:R-:W-:Y:S01]  /*0bc0*/  LOP3.LUT R75, R75, 0xffffff7f, RZ, 0xc0, !PT ;  /* 0xffffff7f4b4b7812 */ /* 0x000fe200078ec0ff */
[----:B------:R-:W-:Y:S01]  /*0bd0*/  UMOV UR12, URZ ;  /* 0x0000003f000c7c82 */ /* 0x000fe20008000000 */
[----:B------:R-:W-:-:S02]  /*0be0*/  ULDC.64 UR6, c[0x0][0x208] ;  /* 0x0000820000067ab9 */ /* 0x000fc40000000a00 */
[----:B------:R-:W-:Y:S02]  /*0bf0*/  @P2 LOP3.LUT R75, R75, 0x80, RZ, 0xfc, !PT ;  /* 0x000000804b4b2812 */ /* 0x000fe400078efcff */
[----:B------:R-:W-:Y:S02]  /*0c00*/  ISETP.LT.AND P2, PT, R21, UR11, !P0 ;  /* 0x0000000b15007c0c */ /* 0x000fe4000c741270 */
[----:B------:R-:W-:-:S04]  /*0c10*/  LOP3.LUT R75, R75, 0xfffff7ff, RZ, 0xc0, !PT ;  /* 0xfffff7ff4b4b7812 */ /* 0x000fc800078ec0ff */
        /* <DEDUP_REMOVED lines=14> */
[----:B------:R-:W-:-:S03]  /*0d00*/  LOP3.LUT R75, R75, 0x7fffffff, RZ, 0xc0, !PT ;  /* 0x7fffffff4b4b7812 */ /* 0x000fc600078ec0ff */
[----:B------:R-:W-:Y:S02]  /*0d10*/  @P4 LOP3.LUT R77, R77, 0x8, RZ, 0xfc, !PT ;  /* 0x000000084d4d4812 */ /* 0x000fe400078efcff */
[----:B------:R-:W-:Y:S02]  /*0d20*/  @P2 LOP3.LUT R75, R75, 0x80000000, RZ, 0xfc, !PT ;  /* 0x800000004b4b2812 */ /* 0x000fe400078efcff */
[----:B------:R-:W-:Y:S02]  /*0d30*/  ISETP.LT.AND P2, PT, R12, UR11, !P0 ;  /* 0x0000000b0c007c0c */ /* 0x000fe4000c741270 */
[----:B------:R-:W-:Y:S02]  /*0d40*/  LOP3.LUT R77, R77, 0xffffff7f, RZ, 0xc0, !PT ;  /* 0xffffff7f4d4d7812 */ /* 0x000fe400078ec0ff */
[----:B------:R-:W-:Y:S02]  /*0d50*/  ISETP.LT.AND P4, PT, R11, UR11, !P0 ;  /* 0x0000000b0b007c0c */ /* 0x000fe4000c781270 */
[----:B------:R-:W-:-:S02]  /*0d60*/  @P3 LOP3.LUT R77, R77, 0x80, RZ, 0xfc, !PT ;  /* 0x000000804d4d3812 */ /* 0x000fc400078efcff */
[----:B------:R-:W-:Y:S02]  /*0d70*/  ISETP.LT.AND P3, PT, R10, UR11, !P0 ;  /* 0x0000000b0a007c0c */ /* 0x000fe4000c761270 */
[----:B------:R-:W-:Y:S02]  /*0d80*/  LOP3.LUT R77, R77, 0xfffff7ff, RZ, 0xc0, !PT ;  /* 0xfffff7ff4d4d7812 */ /* 0x000fe400078ec0ff */
[----:B------:R-:W-:Y:S02]  /*0d90*/  LOP3.LUT R75, R75, 0xfffffffe, RZ, 0xc0, !PT ;  /* 0xfffffffe4b4b7812 */ /* 0x000fe400078ec0ff */
[----:B------:R-:W-:Y:S02]  /*0da0*/  @P2 LOP3.LUT R77, R77, 0x800, RZ, 0xfc, !PT ;  /* 0x000008004d4d2812 */ /* 0x000fe400078efcff */
[----:B------:R-:W-:Y:S02]  /*0db0*/  ISETP.LT.AND P2, PT, R4, UR11, !P0 ;  /* 0x0000000b04007c0c */ /* 0x000fe4000c741270 */
[----:B------:R-:W-:-:S04]  /*0dc0*/  LOP3.LUT R77, R77, 0xffff7fff, RZ, 0xc0, !PT ;  /* 0xffff7fff4d4d7812 */ /* 0x000fc800078ec0ff */
[----:B------:R-:W-:Y:S02]  /*0dd0*/  @P4 LOP3.LUT R77, R77, 0x8000, RZ, 0xfc, !PT ;  /* 0x000080004d4d4812 */ /* 0x000fe400078efcff */
[----:B------:R-:W-:Y:S02]  /*0de0*/  ISETP.LT.AND P4, PT, R9, UR11, !P0 ;  /* 0x0000000b09007c0c */ /* 0x000fe4000c781270 */
[----:B------:R-:W-:Y:S02]  /*0df0*/  LOP3.LUT R77, R77, 0xfff7ffff, RZ, 0xc0, !PT ;  /* 0xfff7ffff4d4d7812 */ /* 0x000fe400078ec0ff */
[----:B------:R-:W-:Y:S02]  /*0e00*/  ISETP.GE.AND P0, PT, R171, UR10, PT ;  /* 0x0000000aab007c0c */ /* 0x000fe4000bf06270 */
[----:B------:R-:W-:Y:S02]  /*0e10*/  @P3 LOP3.LUT R77, R77, 0x80000, RZ, 0xfc, !PT ;  /* 0x000800004d4d3812 */ /* 0x000fe400078efcff */
[----:B------:R-:W-:-:S02]  /*0e20*/  ISETP.LT.AND P3, PT, R2, UR11, !P0 ;  /* 0x0000000b02007c0c */ /* 0x000fc4000c761270 */
[----:B------:R-:W-:-:S04]  /*0e30*/  LOP3.LUT R77, R77, 0xff7fffff, RZ, 0xc0, !PT ;  /* 0xff7fffff4d4d7812 */ /* 0x000fc800078ec0ff */
[----:B------:R-:W-:Y:S02]  /*0e40*/  @P4 LOP3.LUT R77, R77, 0x800000, RZ, 0xfc, !PT ;  /* 0x008000004d4d4812 */ /* 0x000fe400078efcff */
[----:B------:R-:W-:Y:S02]  /*0e50*/  ISETP.LT.AND P4, PT, R25, UR11, !P0 ;  /* 0x0000000b19007c0c */ /* 0x000fe4000c781270 */
[----:B------:R-:W-:-:S03]  /*0e60*/  LOP3.LUT R77, R77, 0xfffffffe, RZ, 0xc0, !PT ;  /* 0xfffffffe4d4d7812 */ /* 0x000fc600078ec0ff */
        /* <DEDUP_REMOVED lines=38> */
[----:B------:R-:W-:Y:S02]  /*10d0*/  ISETP.LT.AND P0, PT, R9, UR11, !P0 ;  /* 0x0000000b09007c0c */ /* 0x000fe4000c701270 */
[----:B------:R-:W-:-:S04]  /*10e0*/  LOP3.LUT R77, R77, 0xffefffff, RZ, 0xc0, !PT ;  /* 0xffefffff4d4d7812 */ /* 0x000fc800078ec0ff */
[----:B------:R-:W-:Y:S02]  /*10f0*/  @P4 LOP3.LUT R77, R77, 0x100000, RZ, 0xfc, !PT ;  /* 0x001000004d4d4812 */ /* 0x000fe400078efcff */
[----:B------:R-:W-:Y:S01]  /*1100*/  ISETP.GE.AND P4, PT, R169, UR10, PT ;  /* 0x0000000aa9007c0c */ /* 0x000fe2000bf86270 */
[----:B------:R-:W0:Y:S01]  /*1110*/  S2UR UR10, SR_CTAID.Y ;  /* 0x00000000000a79c3 */ /* 0x000e220000002600 */
[----:B------:R-:W-:-:S04]  /*1120*/  LOP3.LUT R77, R77, 0xfeffffff, RZ, 0xc0, !PT ;  /* 0xfeffffff4d4d7812 */ /* 0x000fc800078ec0ff */
[----:B------:R-:W-:Y:S02]  /*1130*/  @P0 LOP3.LUT R77, R77, 0x1000000, RZ, 0xfc, !PT ;  /* 0x010000004d4d0812 */ /* 0x000fe400078efcff */
[----:B------:R-:W-:Y:S02]  /*1140*/  ISETP.LT.AND P0, PT, R25, UR11, !P4 ;  /* 0x0000000b19007c0c */ /* 0x000fe4000e701270 */
[----:B------:R-:W-:-:S11]  /*1150*/  LOP3.LUT R77, R77, 0xfffffffd, RZ, 0xc0, !PT ;  /* 0xfffffffd4d4d7812 */ /* 0x000fd600078ec0ff */
        /* <DEDUP_REMOVED lines=22> */
[----:B------:R-:W-:Y:S01]  /*12c0*/  ISETP.LT.AND P0, PT, R16, UR11, !P4 ;  /* 0x0000000b10007c0c */ /* 0x000fe2000e701270 */
[C---:B------:R-:W-:Y:S01]  /*12d0*/  IMAD R16, R8.reuse, UR4, RZ ;  /* 0x0000000408107c24 */ /* 0x040fe2000f8e02ff */
[----:B------:R-:W-:Y:S01]  /*12e0*/  LOP3.LUT R77, R77, 0xffffffdf, RZ, 0xc0, !PT ;  /* 0xffffffdf4d4d7812 */ /* 0x000fe200078ec0ff */
[----:B------:R-:W-:-:S04]  /*12f0*/  IMAD R8, R8, UR8, RZ ;  /* 0x0000000808087c24 */ /* 0x000fc8000f8e02ff */
[----:B------:R-:W-:-:S06]  /*1300*/  IMAD R5, R173, UR9, R8 ;  /* 0x00000009ad057c24 */ /* 0x000fcc000f8e0208 */
[----:B------:R-:W-:Y:S02]  /*1310*/  @P0 LOP3.LUT R77, R77, 0x20, RZ, 0xfc, !PT ;  /* 0x000000204d4d0812 */ /* 0x000fe400078efcff */
[----:B------:R-:W-:Y:S01]  /*1320*/  ISETP.LT.AND P0, PT, R14, UR11, !P4 ;  /* 0x0000000b0e007c0c */ /* 0x000fe2000e701270 */
[----:B------:R-:W-:Y:S01]  /*1330*/  IMAD R14, R6, UR4, RZ ;  /* 0x00000004060e7c24 */ /* 0x000fe2000f8e02ff */
[----:B------:R-:W-:-:S03]  /*1340*/  LOP3.LUT R77, R77, 0xfffffdff, RZ, 0xc0, !PT ;  /* 0xfffffdff4d4d7812 */ /* 0x000fc600078ec0ff */
[----:B------:R-:W-:-:S04]  /*1350*/  IMAD R109, R171, UR5, R14 ;  /* 0x00000005ab6d7c24 */ /* 0x000fc8000f8e020e */
[----:B------:R-:W-:Y:S02]  /*1360*/  IMAD.IADD R105, R137, 0x1, R109 ;  /* 0x0000000189697824 */ /* 0x000fe400078e026d */
[----:B------:R-:W-:Y:S02]  /*1370*/  IMAD.IADD R109, R109, 0x1, R151 ;  /* 0x000000016d6d7824 */ /* 0x000fe400078e0297 */
[----:B------:R-:W-:Y:S02]  /*1380*/  @P0 LOP3.LUT R77, R77, 0x200, RZ, 0xfc, !PT ;  /* 0x000002004d4d0812 */ /* 0x000fe400078efcff */
[----:B------:R-:W-:Y:S01]  /*1390*/  ISETP.LT.AND P0, PT, R12, UR11, !P4 ;  /* 0x0000000b0c007c0c */ /* 0x000fe2000e701270 */
[C---:B------:R-:W-:Y:S01]  /*13a0*/  IMAD R12, R0.reuse, UR4, RZ ;  /* 0x00000004000c7c24 */ /* 0x040fe2000f8e02ff */
[----:B------:R-:W-:Y:S01]  /*13b0*/  LOP3.LUT R77, R77, 0xffffdfff, RZ, 0xc0, !PT ;  /* 0xffffdfff4d4d7812 */ /* 0x000fe200078ec0ff */
[----:B------:R-:W-:Y:S01]  /*13c0*/  IMAD R0, R0, UR8, RZ ;  /* 0x0000000800007c24 */ /* 0x000fe2000f8e02ff */
[----:B------:R-:W-:Y:S01]  /*13d0*/  SHF.L.U64.HI R105, R136, 0x1, R105 ;  /* 0x0000000188697819 */ /* 0x000fe20000010269 */
[C---:B------:R-:W-:Y:S01]  /*13e0*/  IMAD R7, R169.reuse, UR5, R12 ;  /* 0x00000005a9077c24 */ /* 0x040fe2000f8e020c */
[----:B------:R-:W-:Y:S01]  /*13f0*/  SHF.L.U64.HI R109, R150, 0x1, R109 ;  /* 0x00000001966d7819 */ /* 0x000fe2000001026d */
[----:B------:R-:W-:-:S02]  /*1400*/  IMAD R3, R169, UR9, R0 ;  /* 0x00000009a9037c24 */ /* 0x000fc4000f8e0200 */
[----:B------:R-:W-:-:S04]  /*1410*/  IMAD.WIDE.U32 R168, R169, UR8, RZ ;  /* 0x00000008a9a87c25 */ /* 0x000fc8000f8e00ff */
[----:B------:R-:W-:Y:S01]  /*1420*/  @P0 LOP3.LUT R77, R77, 0x2000, RZ, 0xfc, !PT ;  /* 0x000020004d4d0812 */ /* 0x000fe200078efcff */
[----:B------:R-:W-:Y:S01]  /*1430*/  IMAD.IADD R94, R169, 0x1, R3 ;  /* 0x00000001a95e7824 */ /* 0x000fe200078e0203 */
[----:B------:R-:W-:Y:S01]  /*1440*/  ISETP.LT.AND P0, PT, R11, UR11, !P4 ;  /* 0x0000000b0b007c0c */ /* 0x000fe2000e701270 */
[----:B------:R-:W-:Y:S01]  /*1450*/  IMAD R11, R173, UR5, R16 ;  /* 0x00000005ad0b7c24 */ /* 0x000fe2000f8e0210 */
[----:B------:R-:W-:Y:S01]  /*1460*/  LOP3.LUT R77, R77, 0xfffdffff, RZ, 0xc0, !PT ;  /* 0xfffdffff4d4d7812 */ /* 0x000fe200078ec0ff */
[----:B------:R-:W-:-:S04]  /*1470*/  IMAD.WIDE.U32 R172, R173, UR8, RZ ;  /* 0x00000008adac7c25 */ /* 0x000fc8000f8e00ff */
[----:B------:R-:W-:Y:S02]  /*1480*/  IMAD.IADD R3, R141, 0x1, R11 ;  /* 0x000000018d037824 */ /* 0x000fe400078e020b */
[----:B------:R-:W-:Y:S02]  /*1490*/  IMAD.IADD R92, R173, 0x1, R5 ;  /* 0x00000001ad5c7824 */ /* 0x000fe400078e0205 */
[----:B------:R-:W-:Y:S01]  /*14a0*/  IMAD.IADD R5, R11, 0x1, R153 ;  /* 0x000000010b057824 */ /* 0x000fe200078e0299 */
[----:B------:R-:W-:Y:S01]  /*14b0*/  SHF.L.U64.HI R104, R140, 0x1, R3 ;  /* 0x000000018c687819 */ /* 0x000fe20000010203 */
[----:B------:R-:W-:Y:S01]  /*14c0*/  IMAD.IADD R3, R7, 0x1, R167 ;  /* 0x0000000107037824 */ /* 0x000fe200078e02a7 */
[----:B------:R-:W-:Y:S02]  /*14d0*/  @P0 LOP3.LUT R77, R77, 0x20000, RZ, 0xfc, !PT ;  /* 0x000200004d4d0812 */ /* 0x000fe400078efcff */
[----:B------:R-:W-:Y:S01]  /*14e0*/  ISETP.LT.AND P0, PT, R10, UR11, !P4 ;  /* 0x0000000b0a007c0c */ /* 0x000fe2000e701270 */
[C---:B------:R-:W-:Y:S01]  /*14f0*/  IMAD R10, R18.reuse, UR8, RZ ;  /* 0x00000008120a7c24 */ /* 0x040fe2000f8e02ff */
[----:B------:R-:W-:Y:S01]  /*1500*/  LOP3.LUT R77, R77, 0xffdfffff, RZ, 0xc0, !PT ;  /* 0xffdfffff4d4d7812 */ /* 0x000fe200078ec0ff */
[----:B------:R-:W-:Y:S01]  /*1510*/  IMAD R18, R18, UR4, RZ ;  /* 0x0000000412127c24 */ /* 0x000fe2000f8e02ff */
[----:B------:R-:W-:Y:S01]  /*1520*/  USHF.L.U64.HI UR4, UR22, 0x1, UR21 ;  /* 0x0000000116047899 */ /* 0x000fe20008010215 */
[C---:B------:R-:W-:Y:S01]  /*1530*/  IMAD R91, R175.reuse, UR9, R10 ;  /* 0x00000009af5b7c24 */ /* 0x040fe2000f8e020a */
[----:B------:R-:W-:Y:S01]  /*1540*/  SHF.L.U64.HI R108, R152, 0x1, R5 ;  /* 0x00000001986c7819 */ /* 0x000fe20000010205 */
[C---:B------:R-:W-:Y:S01]  /*1550*/  IMAD R107, R175.reuse, UR5, R18 ;  /* 0x00000005af6b7c24 */ /* 0x040fe2000f8e0212 */
[----:B------:R-:W-:Y:S01]  /*1560*/  UIADD3.X UR4, UR4, UR13, URZ, UP0, !UPT ;  /* 0x0000000d04047290 */ /* 0x000fe200087fe43f */
[----:B------:R-:W-:Y:S01]  /*1570*/  IMAD.WIDE.U32 R174, R175, UR8, RZ ;  /* 0x00000008afae7c25 */ /* 0x000fe2000f8e00ff */
[----:B------:R-:W-:-:S02]  /*1580*/  SHF.L.U64.HI R110, R166, 0x1, R3 ;  /* 0x00000001a66e7819 */ /* 0x000fc40000010203 */
[----:B------:R-:W-:Y:S01]  /*1590*/  USEL UR5, UR4, UR13, UP1 ;  /* 0x0000000d04057287 */ /* 0x000fe20008800000 */
[----:B------:R-:W-:Y:S01]  /*15a0*/  @P0 LOP3.LUT R77, R77, 0x200000, RZ, 0xfc, !PT ;  /* 0x002000004d4d0812 */ /* 0x000fe200078efcff */
[----:B------:R-:W-:Y:S01]  /*15b0*/  USEL UR4, UR4, URZ, UP1 ;  /* 0x0000003f04047287 */ /* 0x000fe20008800000 */
[----:B------:R-:W-:Y:S01]  /*15c0*/  ISETP.LT.AND P0, PT, R9, UR11, !P4 ;  /* 0x0000000b09007c0c */ /* 0x000fe2000e701270 */
[----:B------:R-:W-:Y:S01]  /*15d0*/  IMAD.IADD R103, R145, 0x1, R107 ;  /* 0x0000000191677824 */ /* 0x000fe200078e026b */
[----:B------:R-:W-:Y:S01]  /*15e0*/  LOP3.LUT R77, R77, 0xfdffffff, RZ, 0xc0, !PT ;  /* 0xfdffffff4d4d7812 */ /* 0x000fe200078ec0ff */
[----:B------:R-:W-:Y:S01]  /*15f0*/  IMAD.IADD R9, R157, 0x1, R7 ;  /* 0x000000019d097824 */ /* 0x000fe200078e0207 */
[----:B------:R-:W-:Y:S01]  /*1600*/  UMOV UR13, URZ ;  /* 0x0000003f000d7c82 */ /* 0x000fe20008000000 */
[----:B------:R-:W-:Y:S01]  /*1610*/  IMAD.IADD R107, R107, 0x1, R155 ;  /* 0x000000016b6b7824 */ /* 0x000fe200078e029b */
[----:B------:R-:W-:Y:S01]  /*1620*/  SHF.L.U64.HI R103, R144, 0x1, R103 ;  /* 0x0000000190677819 */ /* 0x000fe20000010267 */
[----:B------:R-:W-:Y:S01]  /*1630*/  IMAD.IADD R91, R175, 0x1, R91 ;  /* 0x00000001af5b7824 */ /* 0x000fe200078e025b */
[----:B------:R-:W-:Y:S01]  /*1640*/  SHF.L.U64.HI R106, R156, 0x1, R9 ;  /* 0x000000019c6a7819 */ /* 0x000fe20000010209 */
[----:B------:R-:W-:Y:S01]  /*1650*/  IMAD.U32 R111, RZ, RZ, UR4 ;  /* 0x00000004ff6f7e24 */ /* 0x000fe2000f8e00ff */
[----:B------:R-:W-:Y:S01]  /*1660*/  SHF.L.U64.HI R107, R154, 0x1, R107 ;  /* 0x000000019a6b7819 */ /* 0x000fe2000001026b */
[----:B------:R-:W-:-:S02]  /*1670*/  IMAD.U32 R113, RZ, RZ, UR5 ;  /* 0x00000005ff717e24 */ /* 0x000fc4000f8e00ff */
[----:B------:R-:W-:Y:S02]  /*1680*/  @P0 LOP3.LUT R77, R77, 0x2000000, RZ, 0xfc, !PT ;  /* 0x020000004d4d0812 */ /* 0x000fe400078efcff */
[----:B------:R-:W-:Y:S01]  /*1690*/  ISETP.LT.AND P0, PT, R2, UR11, !P4 ;  /* 0x0000000b02007c0c */ /* 0x000fe2000e701270 */
[----:B------:R-:W-:Y:S01]  /*16a0*/  IMAD R2, R6, UR8, RZ ;  /* 0x0000000806027c24 */ /* 0x000fe2000f8e02ff */
[----:B------:R-:W-:Y:S01]  /*16b0*/  ISETP.LT.AND P4, PT, R4, UR11, !P4 ;  /* 0x0000000b04007c0c */ /* 0x000fe2000e781270 */
[----:B------:R-:W1:Y:S02]  /*16c0*/  S2UR UR11, SR_CTAID.Y ;  /* 0x00000000000b79c3 */ /* 0x000e640000002600 */
[C---:B------:R-:W-:Y:S02]  /*16d0*/  IMAD R93, R171.reuse, UR9, R2 ;  /* 0x00000009ab5d7c24 */ /* 0x040fe4000f8e0202 */
[----:B------:R-:W-:-:S04]  /*16e0*/  IMAD.WIDE.U32 R170, R171, UR8, RZ ;  /* 0x00000008abaa7c25 */ /* 0x000fc8000f8e00ff */
[----:B------:R-:W-:Y:S02]  /*16f0*/  IMAD.IADD R93, R171, 0x1, R93 ;  /* 0x00000001ab5d7824 */ /* 0x000fe400078e025d */
[----:B0-----:R-:W-:-:S07]  /*1700*/  @P0 LOP3.LUT R75, R75, 0x2, RZ, 0xfc, !PT ;  /* 0x000000024b4b0812 */ /* 0x001fce00078efcff */
.L_x_116:
[----:B------:R-:W0:Y:S01]  /*1710*/  LDC.64 R2, c[0x0][0x290] ;  /* 0x0000a400ff027b82 */ /* 0x000e220000000a00 */
[----:B------:R-:W-:Y:S02]  /*1720*/  ULDC UR4, c[0x0][0x14] ;  /* 0x0000050000047ab9 */ /* 0x000fe40000000800 */
[----:B0-----:R-:W-:-:S04]  /*1730*/  IMAD.WIDE.U32 R4, R2, UR4, RZ ;  /* 0x0000000402047c25 */ /* 0x001fc8000f8e00ff */
[----:B------:R-:W-:Y:S01]  /*1740*/  IMAD R0, R3, UR4, R5 ;  /* 0x0000000403007c24 */ /* 0x000fe2000f8e0205 */
[----:B------:R-:W-:Y:S01]  /*1750*/  ULDC.64 UR4, c[0x0][0x260] ;  /* 0x0000980000047ab9 */ /* 0x000fe20000000a00 */
[----:B------:R-:W-:-:S04]  /*1760*/  IMAD.WIDE.U32 R6, R4, UR13, R122 ;  /* 0x0000000d04067c25 */ /* 0x000fc8000f8e007a */
[----:B------:R-:W-:Y:S01]  /*1770*/  IMAD R0, R0, UR13, RZ ;  /* 0x0000000d00007c24 */ /* 0x000fe2000f8e02ff */
[----:B------:R-:W-:-:S03]  /*1780*/  LEA R164, P0, R6, UR4, 0x1 ;  /* 0x0000000406a47c11 */ /* 0x000fc6000f8008ff */
[----:B------:R-:W-:-:S04]  /*1790*/  IMAD R0, R4, UR12, R0 ;  /* 0x0000000c04007c24 */ /* 0x000fc8000f8e0200 */
[----:B------:R-:W-:-:S05]  /*17a0*/  IMAD.IADD R2, R7, 0x1, R0 ;  /* 0x0000000107027824 */ /* 0x000fca00078e0200 */
[----:B------:R-:W-:Y:S01]  /*17b0*/  LEA.HI.X R165, R6, UR5, R2, 0x1, P0 ;  /* 0x0000000506a57c11 */ /* 0x000fe200080f0c02 */
[----:B------:R-:W-:-:S04]  /*17c0*/  IMAD.WIDE.U32 R6, R4, UR13, R120 ;  /* 0x0000000d04067c25 */ /* 0x000fc8000f8e0078 */
[----:B------:R-:W-:Y:S01]  /*17d0*/  IMAD.IADD R2, R0, 0x1, R7 ;  /* 0x0000000100027824 */ /* 0x000fe200078e0207 */
[----:B------:R-:W-:-:S04]  /*17e0*/  LEA R162, P0, R6, UR4, 0x1 ;  /* 0x0000000406a27c11 */ /* 0x000fc8000f8008ff */
[----:B------:R-:W-:Y:S01]  /*17f0*/  LEA.HI.X R163, R6, UR5, R2, 0x1, P0 ;  /* 0x0000000506a37c11 */ /* 0x000fe200080f0c02 */
[----:B------:R-:W-:-:S04]  /*1800*/  IMAD.WIDE.U32 R6, R4, UR13, R118 ;  /* 0x0000000d04067c25 */ /* 0x000fc8000f8e0076 */
[----:B------:R-:W-:Y:S01]  /*1810*/  IMAD.WIDE.U32 R4, R4, UR13, R116 ;  /* 0x0000000d04047c25 */ /* 0x000fe2000f8e0074 */
[----:B------:R-:W-:Y:S02]  /*1820*/  IADD3 R2, R0, R7, RZ ;  /* 0x0000000700027210 */ /* 0x000fe40007ffe0ff */
[----:B------:R-:W-:Y:S01]  /*1830*/  LEA R160, P0, R6, UR4, 0x1 ;  /* 0x0000000406a07c11 */ /* 0x000fe2000f8008ff */
[----:B------:R-:W-:-:S03]  /*1840*/  IMAD.IADD R0, R0, 0x1, R5 ;  /* 0x0000000100007824 */ /* 0x000fc600078e0205 */
[----:B------:R-:W-:Y:S02]  /*1850*/  LEA.HI.X R161, R6, UR5, R2, 0x1, P0 ;  /* 0x0000000506a17c11 */ /* 0x000fe400080f0c02 */
[C---:B------:R-:W-:Y:S01]  /*1860*/  LEA R158, P0, R4.reuse, UR4, 0x1 ;  /* 0x00000004049e7c11 */ /* 0x040fe2000f8008ff */
[----:B------:R-:W-:Y:S02]  /*1870*/  ULDC UR4, c[0x0][0x270] ;  /* 0x00009c0000047ab9 */ /* 0x000fe40000000800 */
[----:B------:R-:W-:Y:S01]  /*1880*/  MOV R65, UR4 ;  /* 0x0000000400417c02 */ /* 0x000fe20008000f00 */
[----:B------:R-:W-:Y:S01]  /*1890*/  IMAD.U32 R64, RZ, RZ, UR4 ;  /* 0x00000004ff407e24 */ /* 0x000fe2000f8e00ff */
[----:B------:R-:W-:Y:S01]  /*18a0*/  LEA.HI.X R159, R4, UR5, R0, 0x1, P0 ;  /* 0x00000005049f7c11 */ /* 0x000fe200080f0c00 */
[----:B------:R-:W-:Y:S01]  /*18b0*/  IMAD.U32 R62, RZ, RZ, UR4 ;  /* 0x00000004ff3e7e24 */ /* 0x000fe2000f8e00ff */
[----:B------:R-:W0:Y:S01]  /*18c0*/  LDC R0, c[0x0][0x218] ;  /* 0x00008600ff007b82 */ /* 0x000e220000000800 */
[----:B------:R-:W-:Y:S01]  /*18d0*/  MOV R63, UR4 ;  /* 0x00000004003f7c02 */ /* 0x000fe20008000f00 */
[----:B------:R-:W-:Y:S01]  /*18e0*/  IMAD.U32 R60, RZ, RZ, UR4 ;  /* 0x00000004ff3c7e24 */ /* 0x000fe2000f8e00ff */
        /* <DEDUP_REMOVED lines=22> */
[----:B0-----:R-:W-:Y:S01]  /*1a50*/  ISETP.GE.AND P0, PT, R0, 0x1, PT ;  /* 0x000000010000780c */ /* 0x001fe20003f06270 */
        /* <DEDUP_REMOVED lines=33> */
[----:B------:R-:W-:-:S02]  /*1c70*/  MOV R7, UR4 ;  /* 0x0000000400077c02 */ /* 0x000fc40008000f00 */
[----:B------:R-:W-:Y:S02]  /*1c80*/  MOV R5, UR4 ;  /* 0x0000000400057c02 */ /* 0x000fe40008000f00 */
[----:B------:R-:W-:Y:S02]  /*1c90*/  MOV R3, UR4 ;  /* 0x0000000400037c02 */ /* 0x000fe40008000f00 */
[----:B------:R-:W-:Y:S01]  /*1ca0*/  MOV R2, UR4 ;  /* 0x0000000400027c02 */ /* 0x000fe20008000f00 */
[----:B------:R-:W-:Y:S06]  /*1cb0*/  @!P0 BRA `(.L_x_0) ;  /* 0x0000001800dc8947 */ /* 0x000fec0003800000 */
[----:B------:R-:W0:Y:S01]  /*1cc0*/  S2R R0, SR_TID.Y ;  /* 0x0000000000007919 */ /* 0x000e220000002200 */
[----:B------:R-:W2:Y:S01]  /*1cd0*/  LDC R90, c[0x0][0x218] ;  /* 0x00008600ff5a7b82 */ /* 0x000ea20000000800 */
[----:B------:R-:W-:Y:S01]  /*1ce0*/  IMAD.U32 R65, RZ, RZ, UR4 ;  /* 0x00000004ff417e24 */ /* 0x000fe2000f8e00ff */
[----:B------:R-:W-:Y:S01]  /*1cf0*/  MOV R63, UR4 ;  /* 0x00000004003f7c02 */ /* 0x000fe20008000f00 */
[----:B------:R-:W-:Y:S01]  /*1d00*/  IMAD.U32 R64, RZ, RZ, UR4 ;  /* 0x00000004ff407e24 */ /* 0x000fe2000f8e00ff */
[----:B------:R-:W-:Y:S01]  /*1d10*/  MOV R61, UR4 ;  /* 0x00000004003d7c02 */ /* 0x000fe20008000f00 */
[----:B------:R-:W-:Y:S01]  /*1d20*/  IMAD.U32 R62, RZ, RZ, UR4 ;  /* 0x00000004ff3e7e24 */ /* 0x000fe2000f8e00ff */
[----:B------:R-:W-:Y:S01]  /*1d30*/  MOV R59, UR4 ;  /* 0x00000004003b7c02 */ /* 0x000fe20008000f00 */
[----:B------:R-:W-:Y:S01]  /*1d40*/  IMAD.U32 R60, RZ, RZ, UR4 ;  /* 0x00000004ff3c7e24 */ /* 0x000fe2000f8e00ff */
[----:B------:R-:W3:Y:S01]  /*1d50*/  LDC.64 R88, c[0x0][0x240] ;  /* 0x00009000ff587b82 */ /* 0x000ee20000000a00 */
        /* <DEDUP_REMOVED lines=56> */
[----:B------:R-:W-:Y:S01]  /*20e0*/  UMOV UR8, URZ ;  /* 0x0000003f00087c82 */ /* 0x000fe20008000000 */
[----:B------:R-:W-:Y:S01]  /*20f0*/  MOV R2, UR4 ;  /* 0x0000000400027c02 */ /* 0x000fe20008000f00 */
[----:B0123--:R-:W-:-:S06]  /*2100*/  UMOV UR4, UR11 ;  /* 0x0000000b00047c82 */ /* 0x00ffcc0008000000 */
.L_x_1:
[----:B------:R-:W-:Y:S01]  /*2110*/  USHF.R.S32.HI UR5, URZ, 0x1f, UR8 ;  /* 0x0000001f3f057899 */ /* 0x000fe20008011408 */
[----:B------:R-:W-:Y:S01]  /*2120*/  IADD3 R176, P0, R174, UR8, RZ ;  /* 0x00000008aeb07c10 */ /* 0x000fe2000ff1e0ff */
[----:B------:R-:W0:Y:S04]  /*2130*/  LDC R67, c[0x0][0x4] ;  /* 0x00000100ff437b82 */ /* 0x000e280000000800 */
[----:B------:R-:W-:Y:S02]  /*2140*/  IADD3.X R147, R91, UR5, RZ, P0, !PT ;  /* 0x000000055b937c10 */ /* 0x000fe400087fe4ff */
[----:B------:R-:W-:Y:S04]  /*2150*/  IADD3 R146, P0, R172, UR8, RZ ;  /* 0x00000008ac927c10 */ /* 0x000fe8000ff1e0ff */
[----:B------:R-:W-:Y:S02]  /*2160*/  IADD3.X R125, R92, UR5, RZ, P0, !PT ;  /* 0x000000055c7d7c10 */ /* 0x000fe400087fe4ff */
[----:B------:R-:W-:Y:S04]  /*2170*/  IADD3 R124, P0, R170, UR8, RZ ;  /* 0x00000008aa7c7c10 */ /* 0x000fe8000ff1e0ff */
[----:B------:R-:W-:Y:S02]  /*2180*/  IADD3.X R115, R93, UR5, RZ, P0, !PT ;  /* 0x000000055d737c10 */ /* 0x000fe400087fe4ff */
[C---:B------:R-:W-:Y:S04]  /*2190*/  LEA R84, P0, R176.reuse, UR19, 0x2 ;  /* 0x00000013b0547c11 */ /* 0x040fe8000f8010ff */
[----:B------:R-:W-:Y:S02]  /*21a0*/  LEA.HI.X R85, R176, UR18, R147, 0x2, P0 ;  /* 0x00000012b0557c11 */ /* 0x000fe400080f1493 */
[C---:B------:R-:W-:Y:S01]  /*21b0*/  LEA R78, P0, R146.reuse, UR19, 0x2 ;  /* 0x00000013924e7c11 */ /* 0x040fe2000f8010ff */
[----:B0-----:R-:W-:Y:S01]  /*21c0*/  IMAD R66, R67, UR4, R0 ;  /* 0x0000000443427c24 */ /* 0x001fe2000f8e0200 */
[----:B------:R-:W-:Y:S01]  /*21d0*/  UMOV UR4, UR10 ;  /* 0x0000000a00047c82 */ /* 0x000fe20008000000 */
[----:B------:R-:W2:Y:S01]  /*21e0*/  @P1 LDG.E R67, desc[UR6][R84.64] ;  /* 0x0000000654431981 */ /* 0x000ea2000c1e1900 */
[----:B------:R-:W-:Y:S01]  /*21f0*/  LEA.HI.X R79, R146, UR18, R125, 0x2, P0 ;  /* 0x00000012924f7c11 */ /* 0x000fe200080f147d */
[----:B------:R-:W-:Y:S01]  /*2200*/  IMAD R146, R88, UR5, RZ ;  /* 0x0000000558927c24 */ /* 0x000fe2000f8e02ff */
[C---:B------:R-:W-:Y:S01]  /*2210*/  LEA R82, P0, R124.reuse, UR19, 0x2 ;  /* 0x000000137c527c11 */ /* 0x040fe2000f8010ff */
[----:B------:R-:W3:Y:S01]  /*2220*/  @P5 LDG.E R70, desc[UR6][R84.64] ;  /* 0x0000000654465981 */ /* 0x000ee2000c1e1900 */
[----:B------:R-:W-:Y:S01]  /*2230*/  P2R R147, PR, RZ, 0x20 ;  /* 0x00000020ff937803 */ /* 0x000fe20000000000 */
[C---:B------:R-:W-:Y:S01]  /*2240*/  IMAD R146, R89.reuse, UR8, R146 ;  /* 0x0000000859927c24 */ /* 0x040fe2000f8e0292 */
[----:B------:R-:W-:Y:S01]  /*2250*/  LEA.HI.X R83, R124, UR18, R115, 0x2, P0 ;  /* 0x000000127c537c11 */ /* 0x000fe200080f1473 */
[----:B------:R-:W-:Y:S01]  /*2260*/  IMAD R115, R88, UR5, RZ ;  /* 0x0000000558737c24 */ /* 0x000fe2000f8e02ff */
[----:B------:R-:W-:Y:S03]  /*2270*/  SHF.L.U32 R124, R66, 0x4, RZ ;  /* 0x00000004427c7819 */ /* 0x000fe600000006ff */
[----:B------:R-:W-:Y:S01]  /*2280*/  IMAD R115, R89, UR8, R115 ;  /* 0x0000000859737c24 */ /* 0x000fe2000f8e0273 */
[--C-:B------:R-:W-:Y:S03]  /*2290*/  SHF.R.S32.HI R125, RZ, 0x1f, R124.reuse ;  /* 0x0000001fff7d7819 */ /* 0x100fe6000001147c */
[----:B------:R-:W-:Y:S03]  /*22a0*/  IMAD.WIDE.U32 R124, R88, UR8, R124 ;  /* 0x00000008587c7c25 */ /* 0x000fe6000f8e007c */
[C---:B------:R-:W-:Y:S02]  /*22b0*/  LEA R72, P0, R124.reuse, UR17, 0x1 ;  /* 0x000000117c487c11 */ /* 0x040fe4000f8008ff */
[----:B------:R-:W-:Y:S02]  /*22c0*/  IADD3 R115, R125, R115, RZ ;  /* 0x000000737d737210 */ /* 0x000fe40007ffe0ff */
[----:B------:R-:W-:Y:S02]  /*22d0*/  P2R R125, PR, RZ, 0x8 ;  /* 0x00000008ff7d7803 */ /* 0x000fe40000000000 */
[----:B------:R-:W-:Y:S02]  /*22e0*/  LEA.HI.X R73, R124, UR16, R115, 0x1, P0 ;  /* 0x000000107c497c11 */ /* 0x000fe400080f0c73 */
[----:B------:R-:W-:Y:S03]  /*22f0*/  IADD3 R124, P0, R168, UR8, RZ ;  /* 0x00000008a87c7c10 */ /* 0x000fe6000ff1e0ff */
[----:B------:R-:W4:Y:S01]  /*2300*/  @P1 LDG.E.U16 R68, desc[UR6][R72.64] ;  /* 0x0000000648441981 */ /* 0x000f22000c1e1500 */
[----:B------:R-:W-:Y:S02]  /*2310*/  IADD3.X R115, R94, UR5, RZ, P0, !PT ;  /* 0x000000055e737c10 */ /* 0x000fe400087fe4ff */
[C---:B------:R-:W-:Y:S04]  /*2320*/  LEA R80, P0, R124.reuse, UR19, 0x2 ;  /* 0x000000137c507c11 */ /* 0x040fe8000f8010ff */
[----:B------:R-:W-:Y:S02]  /*2330*/  LEA.HI.X R81, R124, UR18, R115, 0x2, P0 ;  /* 0x000000127c517c11 */ /* 0x000fe400080f1473 */
[----:B------:R-:W-:Y:S02]  /*2340*/  P2R R115, PR, RZ, 0x2 ;  /* 0x00000002ff737803 */ /* 0x000fe40000000000 */
[----:B------:R-:W-:Y:S01]  /*2350*/  P2R R124, PR, RZ, 0x4 ;  /* 0x00000004ff7c7803 */ /* 0x000fe20000000000 */
[----:B----4-:R-:W-:Y:S05]  /*2360*/  @P1 HADD2.F32 R68, -RZ, R68.H0_H0 ;  /* 0x20000044ff441230 */ /* 0x010fea0000004100 */
[----:B--2---:R-:W-:Y:S01]  /*2370*/  @P1 FFMA R2, R67, R68, R2 ;  /* 0x0000004443021223 */ /* 0x004fe20000000002 */
[----:B------:R-:W-:Y:S01]  /*2380*/  LOP3.LUT P1, RZ, R75, 0x1, RZ, 0xc0, !PT ;  /* 0x000000014bff7812 */ /* 0x000fe2000782c0ff */
[----:B------:R-:W2:Y:S04]  /*2390*/  @P2 LDG.E.U16 R68, desc[UR6][R72.64] ;  /* 0x0000000648442981 */ /* 0x000ea8000c1e1500 */
[----:B------:R-:W4:Y:S01]  /*23a0*/  @P2 LDG.E R67, desc[UR6][R78.64] ;  /* 0x000000064e432981 */ /* 0x000f22000c1e1900 */
[----:B--2---:R-:W-:Y:S05]  /*23b0*/  @P2 HADD2.F32 R68, -RZ, R68.H0_H0 ;  /* 0x20000044ff442230 */ /* 0x004fea0000004100 */
[----:B----4-:R-:W-:Y:S01]  /*23c0*/  @P2 FFMA R18, R67, R68, R18 ;  /* 0x0000004443122223 */ /* 0x010fe20000000012 */
[----:B------:R-:W-:Y:S01]  /*23d0*/  LOP3.LUT P2, RZ, R75, 0x10, RZ, 0xc0, !PT ;  /* 0x000000104bff7812 */ /* 0x000fe2000784c0ff */
[----:B------:R-:W2:Y:S04]  /*23e0*/  @P3 LDG.E.U16 R68, desc[UR6][R72.64] ;  /* 0x0000000648443981 */ /* 0x000ea8000c1e1500 */
[----:B------:R-:W4:Y:S01]  /*23f0*/  @P3 LDG.E R67, desc[UR6][R82.64] ;  /* 0x0000000652433981 */ /* 0x000f22000c1e1900 */
[----:B--2---:R-:W-:Y:S05]  /*2400*/  @P3 HADD2.F32 R68, -RZ, R68.H0_H0 ;  /* 0x20000044ff443230 */ /* 0x004fea0000004100 */
[----:B----4-:R-:W-:Y:S01]  /*2410*/  @P3 FFMA R34, R67, R68, R34 ;  /* 0x0000004443223223 */ /* 0x010fe20000000022 */
[----:B------:R-:W-:Y:S01]  /*2420*/  LOP3.LUT P3, RZ, R75, 0x4, RZ, 0xc0, !PT ;  /* 0x000000044bff7812 */ /* 0x000fe2000786c0ff */
[----:B------:R-:W2:Y:S01]  /*2430*/  @P4 LDG.E.U16 R68, desc[UR6][R72.64] ;  /* 0x0000000648444981 */ /* 0x000ea2000c1e1500 */
[----:B------:R-:W0:Y:S02]  /*2440*/  LDC R67, c[0x0][0x4] ;  /* 0x00000100ff437b82 */ /* 0x000e240000000800 */
[----:B0-----:R-:W-:Y:S02]  /*2450*/  IMAD R66, R67, UR4, R0 ;  /* 0x0000000443427c24 */ /* 0x001fe4000f8e0200 */
[----:B------:R-:W4:Y:S03]  /*2460*/  @P4 LDG.E R67, desc[UR6][R80.64] ;  /* 0x0000000650434981 */ /* 0x000f26000c1e1900 */
[----:B------:R-:W-:Y:S04]  /*2470*/  LEA R176, R66, 0x1, 0x4 ;  /* 0x0000000142b07811 */ /* 0x000fe800078e20ff */
[--C-:B------:R-:W-:Y:S03]  /*2480*/  SHF.R.S32.HI R177, RZ, 0x1f, R176.reuse ;  /* 0x0000001fffb17819 */ /* 0x100fe600000114b0 */
[----:B------:R-:W-:Y:S01]  /*2490*/  IMAD.WIDE.U32 R176, R88, UR8, R176 ;  /* 0x0000000858b07c25 */ /* 0x000fe2000f8e00b0 */
[----:B------:R-:W-:Y:S02]  /*24a0*/  UIADD3 UR8, UR8, 0x1, URZ ;  /* 0x0000000108087890 */ /* 0x000fe4000fffe03f */
[C---:B------:R-:W-:Y:S02]  /*24b0*/  LEA R86, P0, R176.reuse, UR17, 0x1 ;  /* 0x00000011b0567c11 */ /* 0x040fe4000f8008ff */
[----:B------:R-:W-:Y:S04]  /*24c0*/  IADD3 R146, R177, R146, RZ ;  /* 0x00000092b1927210 */ /* 0x000fe80007ffe0ff */
[----:B------:R-:W-:Y:S02]  /*24d0*/  LEA.HI.X R87, R176, UR16, R146, 0x1, P0 ;  /* 0x00000010b0577c11 */ /* 0x000fe400080f0c92 */
[----:B------:R-:W-:Y:S02]  /*24e0*/  LOP3.LUT P0, RZ, R75, 0x2, RZ, 0xc0, !PT ;  /* 0x000000024bff7812 */ /* 0x000fe4000780c0ff */
[----:B------:R-:W-:Y:S01]  /*24f0*/  P2R R146, PR, RZ, 0x10 ;  /* 0x00000010ff927803 */ /* 0x000fe20000000000 */
[----:B------:R-:W5:Y:S01]  /*2500*/  @P5 LDG.E.U16 R69, desc[UR6][R86.64] ;  /* 0x0000000656455981 */ /* 0x000f62000c1e1500 */
[----:B------:R-:W-:Y:S01]  /*2510*/  P2R R176, PR, RZ, 0x40 ;  /* 0x00000040ffb07803 */ /* 0x000fe20000000000 */
[----:B--2---:R-:W-:Y:S05]  /*2520*/  @P4 HADD2.F32 R68, -RZ, R68.H0_H0 ;  /* 0x20000044ff444230 */ /* 0x004fea0000004100 */
[----:B----4-:R-:W-:Y:S01]  /*2530*/  @P4 FFMA R50, R67, R68, R50 ;  /* 0x0000004443324223 */ /* 0x010fe20000000032 */
[C---:B------:R-:W-:Y:S01]  /*2540*/  LOP3.LUT P4, RZ, R75.reuse, 0x40, RZ, 0xc0, !PT ;  /* 0x000000404bff7812 */ /* 0x040fe2000788c0ff */
[----:B------:R-:W2:Y:S01]  /*2550*/  @P6 LDG.E R68, desc[UR6][R78.64] ;  /* 0x000000064e446981 */ /* 0x000ea2000c1e1900 */
[----:B-----5:R-:W-:Y:S03]  /*2560*/  @P5 HADD2.F32 R67, -RZ, R69.H0_H0 ;  /* 0x20000045ff435230 */ /* 0x020fe60000004100 */
[----:B------:R-:W4:Y:S02]  /*2570*/  @P1 LDG.E.U16 R69, desc[UR6][R86.64] ;  /* 0x0000000656451981 */ /* 0x000f24000c1e1500 */
[----:B---3--:R-:W-:Y:S01]  /*2580*/  @P5 FFMA R3, R70, R67, R3 ;  /* 0x0000004346035223 */ /* 0x008fe20000000003 */
[----:B------:R-:W-:Y:S01]  /*2590*/  LOP3.LUT P5, RZ, R75, 0x8, RZ, 0xc0, !PT ;  /* 0x000000084bff7812 */ /* 0x000fe200078ac0ff */
[----:B------:R-:W3:Y:S04]  /*25a0*/  @P6 LDG.E.U16 R67, desc[UR6][R86.64] ;  /* 0x0000000656436981 */ /* 0x000ee8000c1e1500 */
[----:B------:R-:W5:Y:S01]  /*25b0*/  @P1 LDG.E R70, desc[UR6][R82.64] ;  /* 0x0000000652461981 */ /* 0x000f62000c1e1900 */
[----:B---3--:R-:W-:Y:S05]  /*25c0*/  @P6 HADD2.F32 R67, -RZ, R67.H0_H0 ;  /* 0x20000043ff436230 */ /* 0x008fea0000004100 */
[----:B--2---:R-:W-:Y:S01]  /*25d0*/  @P6 FFMA R19, R68, R67, R19 ;  /* 0x0000004344136223 */ /* 0x004fe20000000013 */
[----:B----4-:R-:W-:Y:S01]  /*25e0*/  @P1 HADD2.F32 R67, -RZ, R69.H0_H0 ;  /* 0x20000045ff431230 */ /* 0x010fe20000004100 */
[----:B------:R-:W2:Y:S01]  /*25f0*/  @P0 LDG.E R68, desc[UR6][R80.64] ;  /* 0x0000000650440981 */ /* 0x000ea2000c1e1900 */
[----:B------:R-:W-:Y:S03]  /*2600*/  LOP3.LUT P6, RZ, R77, 0x80000, RZ, 0xc0, !PT ;  /* 0x000800004dff7812 */ /* 0x000fe600078cc0ff */
[----:B------:R-:W3:Y:S01]  /*2610*/  @P3 LDG.E R69, desc[UR6][R84.64] ;  /* 0x0000000654453981 */ /* 0x000ee2000c1e1900 */
[----:B-----5:R-:W-:Y:S01]  /*2620*/  @P1 FFMA R35, R70, R67, R35 ;  /* 0x0000004346231223 */ /* 0x020fe20000000023 */
[----:B------:R-:W-:Y:S02]  /*2630*/  LOP3.LUT P1, RZ, R75, 0x20, RZ, 0xc0, !PT ;  /* 0x000000204bff7812 */ /* 0x000fe4000782c0ff */
[----:B------:R-:W4:Y:S01]  /*2640*/  @P0 LDG.E.U16 R67, desc[UR6][R86.64] ;  /* 0x0000000656430981 */ /* 0x000f22000c1e1500 */
[----:B------:R-:W-:Y:S02]  /*2650*/  P2R R177, PR, RZ, 0x40 ;  /* 0x00000040ffb17803 */ /* 0x000fe40000000000 */
[----:B------:R-:W-:Y:S01]  /*2660*/  LOP3.LUT P6, RZ, R77, 0x20000, RZ, 0xc0, !PT ;  /* 0x000200004dff7812 */ /* 0x000fe200078cc0ff */
[----:B------:R-:W5:Y:S01]  /*2670*/  @P3 LDG.E.U16 R70, desc[UR6][R86.64+0x2] ;  /* 0x0000020656463981 */ /* 0x000f62000c1e1500 */
[----:B----4-:R-:W-:Y:S05]  /*2680*/  @P0 HADD2.F32 R67, -RZ, R67.H0_H0 ;  /* 0x20000043ff430230 */ /* 0x010fea0000004100 */
[----:B--2---:R-:W-:Y:S01]  /*2690*/  @P0 FFMA R51, R68, R67, R51 ;  /* 0x0000004344330223 */ /* 0x004fe20000000033 */
[----:B-----5:R-:W-:Y:S01]  /*26a0*/  @P3 HADD2.F32 R67, -RZ, R70.H0_H0 ;  /* 0x20000046ff433230 */ /* 0x020fe20000004100 */
[----:B------:R-:W2:Y:S01]  /*26b0*/  @P5 LDG.E.U16 R68, desc[UR6][R86.64+0x2] ;  /* 0x0000020656445981 */ /* 0x000ea2000c1e1500 */
[----:B------:R-:W-:Y:S03]  /*26c0*/  LOP3.LUT P0, RZ, R75, 0x100, RZ, 0xc0, !PT ;  /* 0x000001004bff7812 */ /* 0x000fe6000780c0ff */
[----:B------:R-:W4:Y:S01]  /*26d0*/  @P2 LDG.E.U16 R70, desc[UR6][R86.64+0x2] ;  /* 0x0000020656462981 */ /* 0x000f22000c1e1500 */
[----:B---3--:R-:W-:Y:S01]  /*26e0*/  @P3 FFMA R4, R69, R67, R4 ;  /* 0x0000004345043223 */ /* 0x008fe20000000004 */
[----:B------:R-:W-:Y:S02]  /*26f0*/  LOP3.LUT P3, RZ, R75, 0x80, RZ, 0xc0, !PT ;  /* 0x000000804bff7812 */ /* 0x000fe4000786c0ff */
[----:B------:R-:W3:Y:S04]  /*2700*/  @P5 LDG.E R67, desc[UR6][R78.64] ;  /* 0x000000064e435981 */ /* 0x000ee8000c1e1900 */
[----:B------:R-:W5:Y:S01]  /*2710*/  @P2 LDG.E R69, desc[UR6][R82.64] ;  /* 0x0000000652452981 */ /* 0x000f62000c1e1900 */
[----:B--2---:R-:W-:Y:S05]  /*2720*/  @P5 HADD2.F32 R68, -RZ, R68.H0_H0 ;  /* 0x20000044ff445230 */ /* 0x004fea0000004100 */
[----:B---3--:R-:W-:Y:S01]  /*2730*/  @P5 FFMA R20, R67, R68, R20 ;  /* 0x0000004443145223 */ /* 0x008fe20000000014 */
[----:B----4-:R-:W-:Y:S01]  /*2740*/  @P2 HADD2.F32 R67, -RZ, R70.H0_H0 ;  /* 0x20000046ff432230 */ /* 0x010fe20000004100 */
[----:B------:R-:W2:Y:S01]  /*2750*/  @P1 LDG.E.U16 R68, desc[UR6][R86.64+0x2] ;  /* 0x0000020656441981 */ /* 0x000ea2000c1e1500 */
[----:B------:R-:W-:Y:S03]  /*2760*/  LOP3.LUT P5, RZ, R75, 0x800, RZ, 0xc0, !PT ;  /* 0x000008004bff7812 */ /* 0x000fe600078ac0ff */
[----:B------:R-:W3:Y:S01]  /*2770*/  @P4 LDG.E R70, desc[UR6][R84.64] ;  /* 0x0000000654464981 */ /* 0x000ee2000c1e1900 */
[----:B-----5:R-:W-:Y:S01]  /*2780*/  @P2 FFMA R36, R69, R67, R36 ;  /* 0x0000004345242223 */ /* 0x020fe20000000024 */
[----:B------:R-:W-:Y:S02]  /*2790*/  LOP3.LUT P2, RZ, R75, 0x200, RZ, 0xc0, !PT ;  /* 0x000002004bff7812 */ /* 0x000fe4000784c0ff */
[----:B------:R-:W4:Y:S04]  /*27a0*/  @P1 LDG.E R67, desc[UR6][R80.64] ;  /* 0x0000000650431981 */ /* 0x000f28000c1e1900 */
[----:B------:R-:W5:Y:S01]  /*27b0*/  @P4 LDG.E.U16 R69, desc[UR6][R86.64+0x4] ;  /* 0x0000040656454981 */ /* 0x000f62000c1e1500 */
[----:B--2---:R-:W-:Y:S05]  /*27c0*/  @P1 HADD2.F32 R68, -RZ, R68.H0_H0 ;  /* 0x20000044ff441230 */ /* 0x004fea0000004100 */
[----:B----4-:R-:W-:Y:S01]  /*27d0*/  @P1 FFMA R52, R67, R68, R52 ;  /* 0x0000004443341223 */ /* 0x010fe20000000034 */
[C---:B------:R-:W-:Y:S01]  /*27e0*/  LOP3.LUT P1, RZ, R75.reuse, 0x400, RZ, 0xc0, !PT ;  /* 0x000004004bff7812 */ /* 0x040fe2000782c0ff */
[----:B------:R-:W2:Y:S01]  /*27f0*/  @P3 LDG.E R68, desc[UR6][R78.64] ;  /* 0x000000064e443981 */ /* 0x000ea2000c1e1900 */
[----:B-----5:R-:W-:Y:S03]  /*2800*/  @P4 HADD2.F32 R67, -RZ, R69.H0_H0 ;  /* 0x20000045ff434230 */ /* 0x020fe60000004100 */
[----:B------:R-:W4:Y:S02]  /*2810*/  @P0 LDG.E.U16 R69, desc[UR6][R86.64+0x4] ;  /* 0x0000040656450981 */ /* 0x000f24000c1e1500 */
[----:B---3--:R-:W-:Y:S01]  /*2820*/  @P4 FFMA R5, R70, R67, R5 ;  /* 0x0000004346054223 */ /* 0x008fe20000000005 */
[C---:B------:R-:W-:Y:S01]  /*2830*/  LOP3.LUT P4, RZ, R75.reuse, 0x4000, RZ, 0xc0, !PT ;  /* 0x000040004bff7812 */ /* 0x040fe2000788c0ff */
[----:B------:R-:W3:Y:S04]  /*2840*/  @P3 LDG.E.U16 R67, desc[UR6][R86.64+0x4] ;  /* 0x0000040656433981 */ /* 0x000ee8000c1e1500 */
[----:B------:R-:W5:Y:S01]  /*2850*/  @P0 LDG.E R70, desc[UR6][R82.64] ;  /* 0x0000000652460981 */ /* 0x000f62000c1e1900 */
[----:B---3--:R-:W-:Y:S05]  /*2860*/  @P3 HADD2.F32 R67, -RZ, R67.H0_H0 ;  /* 0x20000043ff433230 */ /* 0x008fea0000004100 */
[----:B--2---:R-:W-:Y:S01]  /*2870*/  @P3 FFMA R21, R68, R67, R21 ;  /* 0x0000004344153223 */ /* 0x004fe20000000015 */
[----:B----4-:R-:W-:Y:S01]  /*2880*/  @P0 HADD2.F32 R67, -RZ, R69.H0_H0 ;  /* 0x20000045ff430230 */ /* 0x010fe20000004100 */
[----:B------:R-:W2:Y:S01]  /*2890*/  @P2 LDG.E R68, desc[UR6][R80.64] ;  /* 0x0000000650442981 */ /* 0x000ea2000c1e1900 */
[C---:B------:R-:W-:Y:S03]  /*28a0*/  LOP3.LUT P3, RZ, R75.reuse, 0x1000, RZ, 0xc0, !PT ;  /* 0x000010004bff7812 */ /* 0x040fe6000786c0ff */
[----:B------:R-:W3:Y:S01]  /*28b0*/  @P1 LDG.E R69, desc[UR6][R84.64] ;  /* 0x0000000654451981 */ /* 0x000ee2000c1e1900 */
[----:B-----5:R-:W-:Y:S01]  /*28c0*/  @P0 FFMA R37, R70, R67, R37 ;  /* 0x0000004346250223 */ /* 0x020fe20000000025 */
[C---:B------:R-:W-:Y:S02]  /*28d0*/  LOP3.LUT P0, RZ, R75.reuse, 0x2000, RZ, 0xc0, !PT ;  /* 0x000020004bff7812 */ /* 0x040fe4000780c0ff */
[----:B------:R-:W4:Y:S04]  /*28e0*/  @P2 LDG.E.U16 R67, desc[UR6][R86.64+0x4] ;  /* 0x0000040656432981 */ /* 0x000f28000c1e1500 */
        /* <DEDUP_REMOVED lines=190> */
[----:B------:R-:W5:Y:S04]  /*34d0*/  @P1 LDG.E R70, desc[UR6][R82.64] ;  /* 0x0000000652461981 */ /* 0x000f68000c1e1900 */
        /* <DEDUP_REMOVED lines=8> */
[----:B------:R-:W-:Y:S02]  /*3560*/  LOP3.LUT P1, RZ, R77, 0x1000000, RZ, 0xc0, !PT ;  /* 0x010000004dff7812 */ /* 0x000fe4000782c0ff */
[----:B------:R-:W4:Y:S04]  /*3570*/  @P6 LDG.E.U16 R67, desc[UR6][R86.64+0x18] ;  /* 0x0000180656436981 */ /* 0x000f28000c1e1500 */
[----:B------:R-:W5:Y:S04]  /*3580*/  @P0 LDG.E.U16 R70, desc[UR6][R86.64+0x1a] ;  /* 0x00001a0656460981 */ /* 0x000f68000c1e1500 */
[----:B------:R-:W3:Y:S04]  /*3590*/  @P2 LDG.E R74, desc[UR6][R78.64] ;  /* 0x000000064e4a2981 */ /* 0x000ee8000c1e1900 */
[----:B------:R-:W3:Y:S04]  /*35a0*/  @P1 LDG.E.U16 R71, desc[UR6][R86.64+0x1c] ;  /* 0x00001c0656471981 */ /* 0x000ee8000c1e1500 */
[----:B------:R-:W3:Y:S01]  /*35b0*/  @P1 LDG.E R76, desc[UR6][R82.64] ;  /* 0x00000006524c1981 */ /* 0x000ee2000c1e1900 */
[----:B----4-:R-:W-:Y:S05]  /*35c0*/  @P6 HADD2.F32 R67, -RZ, R67.H0_H0 ;  /* 0x20000043ff436230 */ /* 0x010fea0000004100 */
[----:B--2---:R-:W-:Y:S01]  /*35d0*/  @P6 FFMA R63, R68, R67, R63 ;  /* 0x00000043443f6223 */ /* 0x004fe2000000003f */
[----:B------:R-:W-:Y:S01]  /*35e0*/  ISETP.NE.AND P6, PT, R177, RZ, PT ;  /* 0x000000ffb100720c */ /* 0x000fe20003fc5270 */
[----:B-----5:R-:W-:Y:S02]  /*35f0*/  @P0 HADD2.F32 R67, -RZ, R70.H0_H0 ;  /* 0x20000046ff430230 */ /* 0x020fe40000004100 */
[----:B------:R-:W2:Y:S03]  /*3600*/  @P5 LDG.E.U16 R70, desc[UR6][R86.64+0x1a] ;  /* 0x00001a0656465981 */ /* 0x000ea6000c1e1500 */
[----:B---3--:R-:W-:Y:S01]  /*3610*/  @P0 FFMA R16, R69, R67, R16 ;  /* 0x0000004345100223 */ /* 0x008fe20000000010 */
[----:B------:R-:W-:Y:S01]  /*3620*/  LOP3.LUT P0, RZ, R77, 0x2000000, RZ, 0xc0, !PT ;  /* 0x020000004dff7812 */ /* 0x000fe2000780c0ff */
[----:B------:R-:W3:Y:S01]  /*3630*/  @P5 LDG.E R69, desc[UR6][R82.64] ;  /* 0x0000000652455981 */ /* 0x000ee2000c1e1900 */
[----:B------:R-:W-:Y:S04]  /*3640*/  @P1 HADD2.F32 R71, -RZ, R71.H0_H0 ;  /* 0x20000047ff471230 */ /* 0x000fe80000004100 */
[----:B------:R-:W4:Y:S04]  /*3650*/  @P6 LDG.E.U16 R68, desc[UR6][R86.64+0x1a] ;  /* 0x00001a0656446981 */ /* 0x000f28000c1e1500 */
[----:B------:R-:W5:Y:S04]  /*3660*/  @P6 LDG.E R67, desc[UR6][R78.64] ;  /* 0x000000064e436981 */ /* 0x000f68000c1e1900 */
[----:B------:R-:W3:Y:S04]  /*3670*/  @P0 LDG.E.U16 R73, desc[UR6][R86.64+0x1c] ;  /* 0x00001c0656490981 */ /* 0x000ee8000c1e1500 */
[----:B------:R-:W3:Y:S01]  /*3680*/  @P0 LDG.E R78, desc[UR6][R80.64] ;  /* 0x00000006504e0981 */ /* 0x000ee2000c1e1900 */
[----:B--2---:R-:W-:Y:S02]  /*3690*/  @P5 HADD2.F32 R70, -RZ, R70.H0_H0 ;  /* 0x20000046ff465230 */ /* 0x004fe40000004100 */
[----:B----4-:R-:W-:Y:S05]  /*36a0*/  @P6 HADD2.F32 R68, -RZ, R68.H0_H0 ;  /* 0x20000044ff446230 */ /* 0x010fea0000004100 */
[----:B-----5:R-:W-:Y:S01]  /*36b0*/  @P6 FFMA R32, R67, R68, R32 ;  /* 0x0000004443206223 */ /* 0x020fe20000000020 */
[----:B---3--:R-:W-:Y:S01]  /*36c0*/  @P5 FFMA R48, R69, R70, R48 ;  /* 0x0000004645305223 */ /* 0x008fe20000000030 */
[----:B------:R-:W2:Y:S01]  /*36d0*/  @P4 LDG.E.U16 R68, desc[UR6][R86.64+0x1a] ;  /* 0x00001a0656444981 */ /* 0x000ea2000c1e1500 */
[----:B------:R-:W-:Y:S01]  /*36e0*/  ISETP.NE.AND P6, PT, R176, RZ, PT ;  /* 0x000000ffb000720c */ /* 0x000fe20003fc5270 */
[----:B------:R-:W-:Y:S01]  /*36f0*/  @P0 HADD2.F32 R73, -RZ, R73.H0_H0 ;  /* 0x20000049ff490230 */ /* 0x000fe20000004100 */
[----:B------:R-:W-:Y:S01]  /*3700*/  ISETP.NE.AND P5, PT, R147, RZ, PT ;  /* 0x000000ff9300720c */ /* 0x000fe20003fa5270 */
[----:B------:R-:W3:Y:S04]  /*3710*/  @P3 LDG.E.U16 R69, desc[UR6][R86.64+0x1c] ;  /* 0x00001c0656453981 */ /* 0x000ee8000c1e1500 */
[----:B------:R-:W4:Y:S04]  /*3720*/  @P2 LDG.E.U16 R70, desc[UR6][R86.64+0x1c] ;  /* 0x00001c0656462981 */ /* 0x000f28000c1e1500 */
[----:B------:R-:W5:Y:S01]  /*3730*/  @P4 LDG.E R67, desc[UR6][R80.64] ;  /* 0x0000000650434981 */ /* 0x000f62000c1e1900 */
[----:B--2---:R-:W-:Y:S02]  /*3740*/  @P4 HADD2.F32 R68, -RZ, R68.H0_H0 ;  /* 0x20000044ff444230 */ /* 0x004fe40000004100 */
[----:B---3--:R-:W-:Y:S02]  /*3750*/  @P3 HADD2.F32 R69, -RZ, R69.H0_H0 ;  /* 0x20000045ff453230 */ /* 0x008fe40000004100 */
[----:B----4-:R-:W-:Y:S02]  /*3760*/  @P2 HADD2.F32 R70, -RZ, R70.H0_H0 ;  /* 0x20000046ff462230 */ /* 0x010fe40000004100 */
[----:B-----5:R-:W-:Y:S01]  /*3770*/  @P4 FFMA R64, R67, R68, R64 ;  /* 0x0000004443404223 */ /* 0x020fe20000000040 */
[----:B------:R-:W-:Y:S01]  /*3780*/  ISETP.NE.AND P4, PT, R146, RZ, PT ;  /* 0x000000ff9200720c */ /* 0x000fe20003f85270 */
[----:B------:R-:W-:Y:S01]  /*3790*/  @P3 FFMA R17, R72, R69, R17 ;  /* 0x0000004548113223 */ /* 0x000fe20000000011 */
[----:B------:R-:W-:Y:S01]  /*37a0*/  ISETP.NE.AND P3, PT, R125, RZ, PT ;  /* 0x000000ff7d00720c */ /* 0x000fe20003f65270 */
[----:B------:R-:W-:Y:S01]  /*37b0*/  @P2 FFMA R33, R74, R70, R33 ;  /* 0x000000464a212223 */ /* 0x000fe20000000021 */
[----:B------:R-:W-:Y:S01]  /*37c0*/  ISETP.NE.AND P2, PT, R124, RZ, PT ;  /* 0x000000ff7c00720c */ /* 0x000fe20003f45270 */
[----:B------:R-:W-:Y:S01]  /*37d0*/  @P1 FFMA R49, R76, R71, R49 ;  /* 0x000000474c311223 */ /* 0x000fe20000000031 */
[----:B------:R-:W-:Y:S01]  /*37e0*/  ISETP.NE.AND P1, PT, R115, RZ, PT ;  /* 0x000000ff7300720c */ /* 0x000fe20003f25270 */
[----:B------:R-:W-:Y:S01]  /*37f0*/  @P0 FFMA R65, R78, R73, R65 ;  /* 0x000000494e410223 */ /* 0x000fe20000000041 */
[----:B------:R-:W-:Y:S11]  /*3800*/  ISETP.LE.AND P0, PT, R90, UR8, PT ;  /* 0x000000085a007c0c */ /* 0x000ff6000bf03270 */
[----:B------:R-:W-:Y:S02]  /*3810*/  @!UPT UIADD3 URZ, URZ, URZ, URZ ;  /* 0x0000003f3f3ff290 */ /* 0x000fe4000fffe03f */
[----:B------:R-:W-:Y:S08]  /*3820*/  @!P0 BRA `(.L_x_1) ;  /* 0xffffffe800388947 */ /* 0x000ff0000383ffff */
.L_x_0:
[----:B------:R-:W-:Y:S01]  /*3830*/  ISETP.NE.U32.AND P0, PT, R112, RZ, PT ;  /* 0x000000ff7000720c */ /* 0x000fe20003f05070 */
[----:B------:R-:W-:Y:S01]  /*3840*/  BSSY B1, `(.L_x_2) ;  /* 0x0000537000017945 */ /* 0x000fe20003800000 */
[----:B------:R-:W-:Y:S02]  /*3850*/  LOP3.LUT R77, R77, 0xfbffffff, RZ, 0xc0, !PT ;  /* 0xfbffffff4d4d7812 */ /* 0x000fe400078ec0ff */
[----:B------:R-:W-:-:S13]  /*3860*/  ISETP.NE.AND.EX P0, PT, R111, RZ, PT, P0 ;  /* 0x000000ff6f00720c */ /* 0x000fda0003f05300 */
[----:B------:R-:W-:Y:S01]  /*3870*/  @P0 LOP3.LUT R77, R77, 0x4000000, RZ, 0xfc, !PT ;  /* 0x040000004d4d0812 */ /* 0x000fe200078efcff */
[----:B------:R-:W-:Y:S06]  /*3880*/  @!P0 BRA `(.L_x_3) ;  /* 0x0000003000308947 */ /* 0x000fec0003800000 */
[----:B------:R-:W-:Y:S01]  /*3890*/  @P1 LEA R72, P0, R144, R114, 0x1 ;  /* 0x0000007290481211 */ /* 0x000fe200078008ff */
[----:B------:R-:W0:Y:S04]  /*38a0*/  @P1 LDC R71, c[0x0][0x24c] ;  /* 0x00009300ff471b82 */ /* 0x000e280000000800 */
[----:B------:R-:W-:Y:S01]  /*38b0*/  @P1 IMAD.X R73, R113, 0x1, R103, P0 ;  /* 0x0000000171491824 */ /* 0x000fe200000e0667 */
[----:B------:R-:W-:-:S03]  /*38c0*/  @P1 LEA R84, P0, R148, UR15, 0x1 ;  /* 0x0000000f94541c11 */ /* 0x000fc6000f8008ff */
[----:B------:R-:W2:Y:S01]  /*38d0*/  @P1 LDC R69, c[0x0][0x21c] ;  /* 0x00008700ff451b82 */ /* 0x000ea20000000800 */
[----:B------:R3:W4:Y:S01]  /*38e0*/  @P1 LDG.E.U16 R0, desc[UR6][R72.64] ;  /* 0x0000000648001981 */ /* 0x000722000c1e1500 */
[----:B------:R-:W-:Y:S02]  /*38f0*/  @P1 LEA.HI.X R85, R148, UR14, R95, 0x1, P0 ;  /* 0x0000000e94551c11 */ /* 0x000fe400080f0c5f */
[----:B------:R-:W-:-:S05]  /*3900*/  @P2 LEA R78, P0, R140, R114, 0x1 ;  /* 0x000000728c4e2211 */ /* 0x000fca00078008ff */
[----:B------:R-:W-:Y:S01]  /*3910*/  @P2 IMAD.X R79, R113, 0x1, R104, P0 ;  /* 0x00000001714f2824 */ /* 0x000fe200000e0668 */
[----:B------:R-:W-:-:S04]  /*3920*/  @P2 LEA R124, P0, R142, UR15, 0x1 ;  /* 0x0000000f8e7c2c11 */ /* 0x000fc8000f8008ff */
[----:B------:R-:W-:Y:S02]  /*3930*/  @P2 LEA.HI.X R125, R142, UR14, R96, 0x1, P0 ;  /* 0x0000000e8e7d2c11 */ /* 0x000fe400080f0c60 */
[----:B------:R-:W-:-:S05]  /*3940*/  @P3 LEA R80, P0, R136, R114, 0x1 ;  /* 0x0000007288503211 */ /* 0x000fca00078008ff */
[----:B------:R-:W-:Y:S01]  /*3950*/  @P3 IMAD.X R81, R113, 0x1, R105, P0 ;  /* 0x0000000171513824 */ /* 0x000fe200000e0669 */
[C---:B------:R-:W-:Y:S01]  /*3960*/  @P3 LEA R176, P0, R138.reuse, UR15, 0x1 ;  /* 0x0000000f8ab03c11 */ /* 0x040fe2000f8008ff */
[----:B---3--:R-:W3:Y:S03]  /*3970*/  @P2 LDC R73, c[0x0][0x24c] ;  /* 0x00009300ff492b82 */ /* 0x008ee60000000800 */
[----:B------:R-:W-:Y:S02]  /*3980*/  @P3 LEA.HI.X R177, R138, UR14, R97, 0x1, P0 ;  /* 0x0000000e8ab13c11 */ /* 0x000fe400080f0c61 */
[----:B------:R-:W-:-:S05]  /*3990*/  @P4 LEA R146, P0, R156, R114, 0x1 ;  /* 0x000000729c924211 */ /* 0x000fca00078008ff */
[----:B------:R-:W-:Y:S01]  /*39a0*/  @P4 IMAD.X R147, R113, 0x1, R106, P0 ;  /* 0x0000000171934824 */ /* 0x000fe200000e066a */
[----:B------:R-:W-:-:S04]  /*39b0*/  @P4 LEA R88, P0, R134, UR15, 0x1 ;  /* 0x0000000f86584c11 */ /* 0x000fc8000f8008ff */
[----:B------:R-:W-:Y:S01]  /*39c0*/  @P4 LEA.HI.X R89, R134, UR14, R98, 0x1, P0 ;  /* 0x0000000e86594c11 */ /* 0x000fe200080f0c62 */
[----:B----4-:R-:W-:-:S05]  /*39d0*/  @P1 HADD2.F32 R0, -RZ, R0.H0_H0 ;  /* 0x20000000ff001230 */ /* 0x010fca0000004100 */
[----:B0-----:R-:W-:-:S04]  /*39e0*/  @P1 FMUL R71, R0, R71 ;  /* 0x0000004700471220 */ /* 0x001fc80000400000 */
[----:B--2---:R-:W-:Y:S02]  /*39f0*/  @P1 FFMA R0, R2, R69, R71 ;  /* 0x0000004502001223 */ /* 0x004fe40000000047 */
[----:B------:R-:W0:Y:S03]  /*3a00*/  @P2 LDC R71, c[0x0][0x21c] ;  /* 0x00008700ff472b82 */ /* 0x000e260000000800 */
[----:B------:R-:W-:-:S04]  /*3a10*/  @P1 F2FP.F16.F32.PACK_AB R0, RZ, R0 ;  /* 0x00000000ff00123e */ /* 0x000fc800000000ff */
[----:B------:R-:W-:-:S05]  /*3a20*/  PRMT R2, R0, 0x7610, R2 ;  /* 0x0000761000027816 */ /* 0x000fca0000000002 */
[----:B------:R-:W-:Y:S04]  /*3a30*/  @P1 STG.E.U16 desc[UR6][R84.64], R2 ;  /* 0x0000000254001986 */ /* 0x000fe8000c101506 */
[----:B------:R2:W4:Y:S02]  /*3a40*/  @P2 LDG.E.U16 R0, desc[UR6][R78.64] ;  /* 0x000000064e002981 */ /* 0x000524000c1e1500 */
[----:B--2---:R-:W2:Y:S01]  /*3a50*/  @P3 LDC R79, c[0x0][0x24c] ;  /* 0x00009300ff4f3b82 */ /* 0x004ea20000000800 */
[----:B----4-:R-:W-:-:S05]  /*3a60*/  @P2 HADD2.F32 R0, -RZ, R0.H0_H0 ;  /* 0x20000000ff002230 */ /* 0x010fca0000004100 */
[----:B---3--:R-:W-:-:S04]  /*3a70*/  @P2 FMUL R73, R0, R73 ;  /* 0x0000004900492220 */ /* 0x008fc80000400000 */
[----:B0-----:R-:W-:Y:S02]  /*3a80*/  @P2 FFMA R0, R18, R71, R73 ;  /* 0x0000004712002223 */ /* 0x001fe40000000049 */
[----:B------:R-:W0:Y:S03]  /*3a90*/  @P3 LDC R73, c[0x0][0x21c] ;  /* 0x00008700ff493b82 */ /* 0x000e260000000800 */
[----:B------:R-:W-:-:S04]  /*3aa0*/  @P2 F2FP.F16.F32.PACK_AB R0, RZ, R0 ;  /* 0x00000000ff00223e */ /* 0x000fc800000000ff */
[----:B------:R-:W-:-:S05]  /*3ab0*/  PRMT R18, R0, 0x7610, R18 ;  /* 0x0000761000127816 */ /* 0x000fca0000000012 */
[----:B------:R-:W-:Y:S04]  /*3ac0*/  @P2 STG.E.U16 desc[UR6][R124.64], R18 ;  /* 0x000000127c002986 */ /* 0x000fe8000c101506 */
[----:B------:R3:W4:Y:S02]  /*3ad0*/  @P3 LDG.E.U16 R0, desc[UR6][R80.64] ;  /* 0x0000000650003981 */ /* 0x000724000c1e1500 */
[----:B---3--:R-:W3:Y:S01]  /*3ae0*/  @P4 LDC R81, c[0x0][0x24c] ;  /* 0x00009300ff514b82 */ /* 0x008ee20000000800 */
[----:B----4-:R-:W-:-:S05]  /*3af0*/  @P3 HADD2.F32 R0, -RZ, R0.H0_H0 ;  /* 0x20000000ff003230 */ /* 0x010fca0000004100 */
[----:B--2---:R-:W-:-:S04]  /*3b00*/  @P3 FMUL R79, R0, R79 ;  /* 0x0000004f004f3220 */ /* 0x004fc80000400000 */
[----:B0-----:R-:W-:Y:S02]  /*3b10*/  @P3 FFMA R0, R34, R73, R79 ;  /* 0x0000004922003223 */ /* 0x001fe4000000004f */
[----:B------:R-:W0:Y:S03]  /*3b20*/  @P4 LDC R79, c[0x0][0x21c] ;  /* 0x00008700ff4f4b82 */ /* 0x000e260000000800 */
[----:B------:R-:W-:-:S04]  /*3b30*/  @P3 F2FP.F16.F32.PACK_AB R0, RZ, R0 ;  /* 0x00000000ff00323e */ /* 0x000fc800000000ff */
[----:B------:R-:W-:-:S05]  /*3b40*/  PRMT R34, R0, 0x7610, R34 ;  /* 0x0000761000227816 */ /* 0x000fca0000000022 */
[----:B------:R2:W-:Y:S04]  /*3b50*/  @P3 STG.E.U16 desc[UR6][R176.64], R34 ;  /* 0x00000022b0003986 */ /* 0x0005e8000c101506 */
[----:B------:R-:W4:Y:S01]  /*3b60*/  @P4 LDG.E.U16 R0, desc[UR6][R146.64] ;  /* 0x0000000692004981 */ /* 0x000f22000c1e1500 */
[----:B------:R-:W-:-:S05]  /*3b70*/  LEA R66, P0, R154, R114, 0x1 ;  /* 0x000000729a427211 */ /* 0x000fca00078008ff */
[----:B------:R-:W-:Y:S01]  /*3b80*/  IMAD.X R67, R113, 0x1, R107, P0 ;  /* 0x0000000171437824 */ /* 0x000fe200000e066b */
[----:B--2---:R-:W2:Y:S01]  /*3b90*/  @P5 LDC R34, c[0x0][0x24c] ;  /* 0x00009300ff225b82 */ /* 0x004ea20000000800 */
[----:B----4-:R-:W-:-:S05]  /*3ba0*/  @P4 HADD2.F32 R0, -RZ, R0.H0_H0 ;  /* 0x20000000ff004230 */ /* 0x010fca0000004100 */
[----:B---3--:R-:W-:-:S04]  /*3bb0*/  @P4 FMUL R81, R0, R81 ;  /* 0x0000005100514220 */ /* 0x008fc80000400000 */
[----:B0-----:R-:W-:-:S05]  /*3bc0*/  @P4 FFMA R0, R50, R79, R81 ;  /* 0x0000004f32004223 */ /* 0x001fca0000000051 */
[----:B------:R-:W-:-:S04]  /*3bd0*/  @P4 F2FP.F16.F32.PACK_AB R0, RZ, R0 ;  /* 0x00000000ff00423e */ /* 0x000fc800000000ff */
[----:B------:R-:W-:Y:S02]  /*3be0*/  PRMT R50, R0, 0x7610, R50 ;  /* 0x0000761000327816 */ /* 0x000fe40000000032 */
[----:B------:R-:W0:Y:S03]  /*3bf0*/  @P5 LDC R0, c[0x0][0x21c] ;  /* 0x00008700ff005b82 */ /* 0x000e260000000800 */
[----:B------:R-:W-:Y:S04]  /*3c00*/  @P4 STG.E.U16 desc[UR6][R88.64], R50 ;  /* 0x0000003258004986 */ /* 0x000fe8000c101506 */
[----:B------:R-:W3:Y:S01]  /*3c10*/  @P5 LDG.E.U16 R79, desc[UR6][R66.64] ;  /* 0x00000006424f5981 */ /* 0x000ee2000c1e1500 */
[----:B------:R-:W-:-:S04]  /*3c20*/  @P5 LEA R86, P0, R132, UR15, 0x1 ;  /* 0x0000000f84565c11 */ /* 0x000fc8000f8008ff */
[----:B------:R-:W-:Y:S02]  /*3c30*/  @P5 LEA.HI.X R87, R132, UR14, R99, 0x1, P0 ;  /* 0x0000000e84575c11 */ /* 0x000fe400080f0c63 */
[----:B------:R-:W-:-:S05]  /*3c40*/  LEA R68, P0, R152, R114, 0x1 ;  /* 0x0000007298447211 */ /* 0x000fca00078008ff */
[----:B------:R-:W-:Y:S02]  /*3c50*/  IMAD.X R69, R113, 0x1, R108, P0 ;  /* 0x0000000171457824 */ /* 0x000fe400000e066c */
[----:B---3--:R-:W-:-:S05]  /*3c60*/  @P5 HADD2.F32 R79, -RZ, R79.H0_H0 ;  /* 0x2000004fff4f5230 */ /* 0x008fca0000004100 */
[----:B--2---:R-:W-:-:S04]  /*3c70*/  @P5 FMUL R34, R79, R34 ;  /* 0x000000224f225220 */ /* 0x004fc80000400000 */
[----:B0-----:R-:W-:Y:S02]  /*3c80*/  @P5 FFMA R0, R3, R0, R34 ;  /* 0x0000000003005223 */ /* 0x001fe40000000022 */
[----:B------:R-:W0:Y:S03]  /*3c90*/  @P6 LDC R3, c[0x0][0x24c] ;  /* 0x00009300ff036b82 */ /* 0x000e260000000800 */
[----:B------:R-:W-:-:S04]  /*3ca0*/  @P5 F2FP.F16.F32.PACK_AB R0, RZ, R0 ;  /* 0x00000000ff00523e */ /* 0x000fc800000000ff */
[----:B------:R-:W-:Y:S02]  /*3cb0*/  PRMT R74, R0, 0x7610, R74 ;  /* 0x00007610004a7816 */ /* 0x000fe4000000004a */
[----:B------:R-:W2:Y:S03]  /*3cc0*/  @P6 LDC R0, c[0x0][0x21c] ;  /* 0x00008700ff006b82 */ /* 0x000ea60000000800 */
[----:B------:R-:W-:Y:S04]  /*3cd0*/  @P5 STG.E.U16 desc[UR6][R86.64], R74 ;  /* 0x0000004a56005986 */ /* 0x000fe8000c101506 */
[----:B------:R-:W3:Y:S01]  /*3ce0*/  @P6 LDG.E.U16 R34, desc[UR6][R68.64] ;  /* 0x0000000644226981 */ /* 0x000ee2000c1e1500 */
[----:B------:R-:W-:-:S02]  /*3cf0*/  @P6 LEA R82, P0, R130, UR15, 0x1 ;  /* 0x0000000f82526c11 */ /* 0x000fc4000f8008ff */
[----:B------:R-:W-:Y:S02]  /*3d00*/  P2R R18, PR, RZ, 0x4 ;  /* 0x00000004ff127803 */ /* 0x000fe40000000000 */
[----:B------:R-:W-:Y:S02]  /*3d10*/  LOP3.LUT P2, RZ, R75, 0x1, RZ, 0xc0, !PT ;  /* 0x000000014bff7812 */ /* 0x000fe4000784c0ff */
[----:B------:R-:W-:Y:S02]  /*3d20*/  @P6 LEA.HI.X R83, R130, UR14, R100, 0x1, P0 ;  /* 0x0000000e82536c11 */ /* 0x000fe400080f0c64 */
[----:B------:R-:W-:-:S05]  /*3d30*/  LEA R70, P0, R150, R114, 0x1 ;  /* 0x0000007296467211 */ /* 0x000fca00078008ff */
[----:B------:R-:W-:Y:S02]  /*3d40*/  IMAD.X R71, R113, 0x1, R109, P0 ;  /* 0x0000000171477824 */ /* 0x000fe400000e066d */
[----:B---3--:R-:W-:-:S05]  /*3d50*/  @P6 HADD2.F32 R34, -RZ, R34.H0_H0 ;  /* 0x20000022ff226230 */ /* 0x008fca0000004100 */
[----:B0-----:R-:W-:-:S04]  /*3d60*/  @P6 FMUL R34, R34, R3 ;  /* 0x0000000322226220 */ /* 0x001fc80000400000 */
[----:B--2---:R-:W-:Y:S02]  /*3d70*/  @P6 FFMA R0, R19, R0, R34 ;  /* 0x0000000013006223 */ /* 0x004fe40000000022 */
[----:B------:R-:W0:Y:S03]  /*3d80*/  @P2 LDC R19, c[0x0][0x24c] ;  /* 0x00009300ff132b82 */ /* 0x000e260000000800 */
[----:B------:R-:W-:-:S04]  /*3d90*/  @P6 F2FP.F16.F32.PACK_AB R0, RZ, R0 ;  /* 0x00000000ff00623e */ /* 0x000fc800000000ff */
[----:B------:R-:W-:Y:S02]  /*3da0*/  PRMT R3, R0, 0x7610, R3 ;  /* 0x0000761000037816 */ /* 0x000fe40000000003 */
[----:B------:R-:W2:Y:S03]  /*3db0*/  @P2 LDC R0, c[0x0][0x21c] ;  /* 0x00008700ff002b82 */ /* 0x000ea60000000800 */
[----:B------:R3:W-:Y:S04]  /*3dc0*/  @P6 STG.E.U16 desc[UR6][R82.64], R3 ;  /* 0x0000000352006986 */ /* 0x0007e8000c101506 */
[----:B------:R-:W4:Y:S01]  /*3dd0*/  @P2 LDG.E.U16 R34, desc[UR6][R70.64] ;  /* 0x0000000646222981 */ /* 0x000f22000c1e1500 */
[----:B------:R-:W-:-:S02]  /*3de0*/  @P2 LEA R84, P0, R128, UR15, 0x1 ;  /* 0x0000000f80542c11 */ /* 0x000fc4000f8008ff */
[----:B------:R-:W-:Y:S02]  /*3df0*/  P2R R2, PR, RZ, 0x2 ;  /* 0x00000002ff027803 */ /* 0x000fe40000000000 */
[----:B------:R-:W-:Y:S02]  /*3e00*/  LOP3.LUT P1, RZ, R75, 0x2, RZ, 0xc0, !PT ;  /* 0x000000024bff7812 */ /* 0x000fe4000782c0ff */
[----:B------:R-:W-:Y:S02]  /*3e10*/  @P2 LEA.HI.X R85, R128, UR14, R101, 0x1, P0 ;  /* 0x0000000e80552c11 */ /* 0x000fe400080f0c65 */
[----:B------:R-:W-:-:S05]  /*3e20*/  LEA R72, P0, R166, R114, 0x1 ;  /* 0x00000072a6487211 */ /* 0x000fca00078008ff */
[----:B------:R-:W-:-:S04]  /*3e30*/  IMAD.X R73, R113, 0x1, R110, P0 ;  /* 0x0000000171497824 */ /* 0x000fc800000e066e */
[----:B---3--:R-:W3:Y:S01]  /*3e40*/  @P1 LDC R3, c[0x0][0x24c] ;  /* 0x00009300ff031b82 */ /* 0x008ee20000000800 */
[----:B----4-:R-:W-:-:S05]  /*3e50*/  @P2 HADD2.F32 R34, -RZ, R34.H0_H0 ;  /* 0x20000022ff222230 */ /* 0x010fca0000004100 */
[----:B0-----:R-:W-:-:S04]  /*3e60*/  @P2 FMUL R34, R34, R19 ;  /* 0x0000001322222220 */ /* 0x001fc80000400000 */
[----:B--2---:R-:W-:-:S05]  /*3e70*/  @P2 FFMA R0, R35, R0, R34 ;  /* 0x0000000023002223 */ /* 0x004fca0000000022 */
[----:B------:R-:W-:-:S04]  /*3e80*/  @P2 F2FP.F16.F32.PACK_AB R0, RZ, R0 ;  /* 0x00000000ff00223e */ /* 0x000fc800000000ff */
[----:B------:R-:W-:Y:S02]  /*3e90*/  PRMT R19, R0, 0x7610, R19 ;  /* 0x0000761000137816 */ /* 0x000fe40000000013 */
[----:B------:R-:W0:Y:S03]  /*3ea0*/  @P1 LDC R0, c[0x0][0x21c] ;  /* 0x00008700ff001b82 */ /* 0x000e260000000800 */
[----:B------:R2:W-:Y:S01]  /*3eb0*/  @P2 STG.E.U16 desc[UR6][R84.64], R19 ;  /* 0x0000001354002986 */ /* 0x0005e2000c101506 */
[----:B------:R-:W-:-:S03]  /*3ec0*/  ISETP.NE.AND P2, PT, R18, RZ, PT ;  /* 0x000000ff1200720c */ /* 0x000fc60003f45270 */
[----:B------:R-:W4:Y:S01]  /*3ed0*/  @P1 LDG.E.U16 R18, desc[UR6][R72.64] ;  /* 0x0000000648121981 */ /* 0x000f22000c1e1500 */
[----:B------:R-:W-:-:S04]  /*3ee0*/  @P1 LEA R124, P0, R126, UR15, 0x1 ;  /* 0x0000000f7e7c1c11 */ /* 0x000fc8000f8008ff */
[----:B------:R-:W-:Y:S02]  /*3ef0*/  @P1 LEA.HI.X R125, R126, UR14, R102, 0x1, P0 ;  /* 0x0000000e7e7d1c11 */ /* 0x000fe400080f0c66 */
[----:B------:R-:W-:Y:S01]  /*3f00*/  LOP3.LUT P0, RZ, R75, 0x4, RZ, 0xc0, !PT ;  /* 0x000000044bff7812 */ /* 0x000fe2000780c0ff */
[----:B------:R-:W-:Y:S01]  /*3f10*/  BSSY B0, `(.L_x_4) ;  /* 0x0000010000007945 */ /* 0x000fe20003800000 */
[----:B----4-:R-:W-:-:S05]  /*3f20*/  @P1 HADD2.F32 R18, -RZ, R18.H0_H0 ;  /* 0x20000012ff121230 */ /* 0x010fca0000004100 */
[----:B---3--:R-:W-:-:S04]  /*3f30*/  @P1 FMUL R18, R18, R3 ;  /* 0x0000000312121220 */ /* 0x008fc80000400000 */
[----:B0-----:R-:W-:-:S05]  /*3f40*/  @P1 FFMA R0, R51, R0, R18 ;  /* 0x0000000033001223 */ /* 0x001fca0000000012 */
[----:B------:R-:W-:-:S05]  /*3f50*/  @P1 F2FP.F16.F32.PACK_AB R0, RZ, R0 ;  /* 0x00000000ff00123e */ /* 0x000fca00000000ff */
[----:B------:R2:W-:Y:S01]  /*3f60*/  @P1 STG.E.U16 desc[UR6][R124.64], R0 ;  /* 0x000000007c001986 */ /* 0x0005e2000c101506 */
[----:B------:R-:W-:Y:S01]  /*3f70*/  ISETP.NE.AND P1, PT, R2, RZ, PT ;  /* 0x000000ff0200720c */ /* 0x000fe20003f25270 */
[----:B------:R-:W-:-:S12]  /*3f80*/  @!P0 BRA `(.L_x_5) ;  /* 0x0000000000208947 */ /* 0x000fd80003800000 */
[----:B------:R-:W3:Y:S01]  /*3f90*/  LDG.E.U16 R3, desc[UR6][R66.64+0x2] ;  /* 0x0000020642037981 */ /* 0x000ee2000c1e1500 */
[----:B------:R-:W-:Y:S01]  /*3fa0*/  ULDC UR4, c[0x0][0x24c] ;  /* 0x0000930000047ab9 */ /* 0x000fe20000000800 */
[----:B---3--:R-:W-:-:S05]  /*3fb0*/  HADD2.F32 R3, -RZ, R3.H0_H0 ;  /* 0x20000003ff037230 */ /* 0x008fca0000004100 */
[----:B------:R-:W-:Y:S01]  /*3fc0*/  FMUL R3, R3, UR4 ;  /* 0x0000000403037c20 */ /* 0x000fe20008400000 */
[----:B------:R-:W-:-:S03]  /*3fd0*/  ULDC UR4, c[0x0][0x21c] ;  /* 0x0000870000047ab9 */ /* 0x000fc60000000800 */
[----:B--2---:R-:W-:-:S05]  /*3fe0*/  FFMA R0, R4, UR4, R3 ;  /* 0x0000000404007c23 */ /* 0x004fca0008000003 */
[----:B------:R-:W-:-:S05]  /*3ff0*/  F2FP.F16.F32.PACK_AB R0, RZ, R0 ;  /* 0x00000000ff00723e */ /* 0x000fca00000000ff */
[----:B------:R0:W-:Y:S02]  /*4000*/  STG.E.U16 desc[UR6][R164.64+-0x1a], R0 ;  /* 0xffffe600a4007986 */ /* 0x0001e4000c101506 */
.L_x_5:
[----:B-1----:R-:W-:Y:S05]  /*4010*/  BSYNC B0 ;  /* 0x0000000000007941 */ /* 0x002fea0003800000 */
.L_x_4:
[----:B------:R-:W-:Y:S01]  /*4020*/  LOP3.LUT P0, RZ, R75, 0x8, RZ, 0xc0, !PT ;  /* 0x000000084bff7812 */ /* 0x000fe2000780c0ff */
[----:B------:R-:W-:-:S12]  /*4030*/  BSSY B0, `(.L_x_6) ;  /* 0x000000a000007945 */ /* 0x000fd80003800000 */
[----:B------:R-:W-:Y:S05]  /*4040*/  @!P0 BRA `(.L_x_7) ;  /* 0x0000000000208947 */ /* 0x000fea0003800000 */
[----:B------:R-:W3:Y:S01]  /*4050*/  LDG.E.U16 R3, desc[UR6][R68.64+0x2] ;  /* 0x0000020644037981 */ /* 0x000ee2000c1e1500 */
[----:B------:R-:W-:Y:S01]  /*4060*/  ULDC UR4, c[0x0][0x24c] ;  /* 0x0000930000047ab9 */ /* 0x000fe20000000800 */
[----:B---3--:R-:W-:-:S05]  /*4070*/  HADD2.F32 R3, -RZ, R3.H0_H0 ;  /* 0x20000003ff037230 */ /* 0x008fca0000004100 */
[----:B------:R-:W-:Y:S01]  /*4080*/  FMUL R3, R3, UR4 ;  /* 0x0000000403037c20 */ /* 0x000fe20008400000 */
[----:B------:R-:W-:-:S03]  /*4090*/  ULDC UR4, c[0x0][0x21c] ;  /* 0x0000870000047ab9 */ /* 0x000fc60000000800 */
[----:B0-2---:R-:W-:-:S05]  /*40a0*/  FFMA R0, R20, UR4, R3 ;  /* 0x0000000414007c23 */ /* 0x005fca0008000003 */
[----:B------:R-:W-:-:S05]  /*40b0*/  F2FP.F16.F32.PACK_AB R0, RZ, R0 ;  /* 0x00000000ff00723e */ /* 0x000fca00000000ff */
[----:B------:R1:W-:Y:S02]  /*40c0*/  STG.E.U16 desc[UR6][R162.64+-0x1a], R0 ;  /* 0xffffe600a2007986 */ /* 0x0003e4000c101506 */
.L_x_7:
[----:B------:R-:W-:Y:S05]  /*40d0*/  BSYNC B0 ;  /* 0x0000000000007941 */ /* 0x000fea0003800000 */
.L_x_6:
        /* <DEDUP_REMOVED lines=8> */
[----:B012---:R-:W-:-:S05]  /*4160*/  FFMA R0, R36, UR4, R3 ;  /* 0x0000000424007c23 */ /* 0x007fca0008000003 */
[----:B------:R-:W-:-:S05]  /*4170*/  F2FP.F16.F32.PACK_AB R0, RZ, R0 ;  /* 0x00000000ff00723e */ /* 0x000fca00000000ff */
[----:B------:R3:W-:Y:S02]  /*4180*/  STG.E.U16 desc[UR6][R160.64+-0x1a], R0 ;  /* 0xffffe600a0007986 */ /* 0x0007e4000c101506 */
.L_x_9:
[----:B------:R-:W-:Y:S05]  /*4190*/  BSYNC B0 ;  /* 0x0000000000007941 */ /* 0x000fea0003800000 */
.L_x_8:
[----:B------:R-:W-:Y:S01]  /*41a0*/  LOP3.LUT P0, RZ, R75, 0x20, RZ, 0xc0, !PT ;  /* 0x000000204bff7812 */ /* 0x000fe2000780c0ff */
[----:B------:R-:W-:-:S12]  /*41b0*/  BSSY B0, `(.L_x_10) ;  /* 0x000000a000007945 */ /* 0x000fd80003800000 */
[----:B------:R-:W-:Y:S05]  /*41c0*/  @!P0 BRA `(.L_x_11) ;  /* 0x0000000000208947 */ /* 0x000fea0003800000 */
[----:B------:R-:W4:Y:S01]  /*41d0*/  LDG.E.U16 R3, desc[UR6][R72.64+0x2] ;  /* 0x0000020648037981 */ /* 0x000f22000c1e1500 */
[----:B------:R-:W-:Y:S01]  /*41e0*/  ULDC UR4, c[0x0][0x24c] ;  /* 0x0000930000047ab9 */ /* 0x000fe20000000800 */
[----:B----4-:R-:W-:-:S05]  /*41f0*/  HADD2.F32 R3, -RZ, R3.H0_H0 ;  /* 0x20000003ff037230 */ /* 0x010fca0000004100 */
[----:B------:R-:W-:Y:S01]  /*4200*/  FMUL R3, R3, UR4 ;  /* 0x0000000403037c20 */ /* 0x000fe20008400000 */
[----:B------:R-:W-:-:S03]  /*4210*/  ULDC UR4, c[0x0][0x21c] ;  /* 0x0000870000047ab9 */ /* 0x000fc60000000800 */
[----:B0123--:R-:W-:-:S05]  /*4220*/  FFMA R0, R52, UR4, R3 ;  /* 0x0000000434007c23 */ /* 0x00ffca0008000003 */
[----:B------:R-:W-:-:S05]  /*4230*/  F2FP.F16.F32.PACK_AB R0, RZ, R0 ;  /* 0x00000000ff00723e */ /* 0x000fca00000000ff */
[----:B------:R4:W-:Y:S02]  /*4240*/  STG.E.U16 desc[UR6][R158.64+-0x1a], R0 ;  /* 0xffffe6009e007986 */ /* 0x0009e4000c101506 */
.L_x_11:
[----:B------:R-:W-:Y:S05]  /*4250*/  BSYNC B0 ;  /* 0x0000000000007941 */ /* 0x000fea0003800000 */
.L_x_10:
[----:B------:R-:W-:Y:S01]  /*4260*/  LOP3.LUT P0, RZ, R75, 0x40, RZ, 0xc0, !PT ;  /* 0x000000404bff7812 */ /* 0x000fe2000780c0ff */
[----:B------:R-:W-:-:S12]  /*4270*/  BSSY B0, `(.L_x_12) ;  /* 0x000000a000007945 */ /* 0x000fd80003800000 */
[----:B------:R-:W-:Y:S05]  /*4280*/  @!P0 BRA `(.L_x_13) ;  /* 0x0000000000208947 */ /* 0x000fea0003800000 */
[----:B01234-:R-:W2:Y:S01]  /*4290*/  LDG.E.U16 R0, desc[UR6][R66.64+0x4] ;  /* 0x0000040642007981 */ /* 0x01fea2000c1e1500 */
[----:B------:R-:W-:Y:S01]  /*42a0*/  ULDC UR4, c[0x0][0x24c] ;  /* 0x0000930000047ab9 */ /* 0x000fe20000000800 */
[----:B--2---:R-:W-:-:S05]  /*42b0*/  HADD2.F32 R0, -RZ, R0.H0_H0 ;  /* 0x20000000ff007230 */ /* 0x004fca0000004100 */
[----:B------:R-:W-:Y:S01]  /*42c0*/  FMUL R0, R0, UR4 ;  /* 0x0000000400007c20 */ /* 0x000fe20008400000 */
[----:B------:R-:W-:-:S03]  /*42d0*/  ULDC UR4, c[0x0][0x21c] ;  /* 0x0000870000047ab9 */ /* 0x000fc60000000800 */
[----:B------:R-:W-:-:S05]  /*42e0*/  FFMA R0, R5, UR4, R0 ;  /* 0x0000000405007c23 */ /* 0x000fca0008000000 */
[----:B------:R-:W-:-:S05]  /*42f0*/  F2FP.F16.F32.PACK_AB R0, RZ, R0 ;  /* 0x00000000ff00723e */ /* 0x000fca00000000ff */
[----:B------:R0:W-:Y:S02]  /*4300*/  STG.E.U16 desc[UR6][R164.64+-0x18], R0 ;  /* 0xffffe800a4007986 */ /* 0x0001e4000c101506 */
.L_x_13:
[----:B------:R-:W-:Y:S05]  /*4310*/  BSYNC B0 ;  /* 0x0000000000007941 */ /* 0x000fea0003800000 */
.L_x_12:
        /* <DEDUP_REMOVED lines=11> */
.L_x_15:
[----:B------:R-:W-:Y:S05]  /*43d0*/  BSYNC B0 ;  /* 0x0000000000007941 */ /* 0x000fea0003800000 */
.L_x_14:
        /* <DEDUP_REMOVED lines=11> */
.L_x_17:
[----:B------:R-:W-:Y:S05]  /*4490*/  BSYNC B0 ;  /* 0x0000000000007941 */ /* 0x000fea0003800000 */
.L_x_16:
        /* <DEDUP_REMOVED lines=11> */
.L_x_19:
[----:B------:R-:W-:Y:S05]  /*4550*/  BSYNC B0 ;  /* 0x0000000000007941 */ /* 0x000fea0003800000 */
.L_x_18:
[----:B------:R-:W-:Y:S01]  /*4560*/  LOP3.LUT P0, RZ, R75, 0x400, RZ, 0xc0, !PT ;  /* 0x000004004bff7812 */ /* 0x000fe2000780c0ff */
[----:B------:R-:W-:-:S12]  /*4570*/  BSSY B0, `(.L_x_20) ;  /* 0x000000a000007945 */ /* 0x000fd80003800000 */
[----:B------:R-:W-:Y:S05]  /*4580*/  @!P0 BRA `(.L_x_21) ;  /* 0x0000000000208947 */ /* 0x000fea0003800000 */
[----:B------:R-:W5:Y:S01]  /*4590*/  LDG.E.U16 R3, desc[UR6][R66.64+0x6] ;  /* 0x0000060642037981 */ /* 0x000f62000c1e1500 */
[----:B------:R-:W-:Y:S01]  /*45a0*/  ULDC UR4, c[0x0][0x24c] ;  /* 0x0000930000047ab9 */ /* 0x000fe20000000800 */
[----:B-----5:R-:W-:-:S05]  /*45b0*/  HADD2.F32 R3, -RZ, R3.H0_H0 ;  /* 0x20000003ff037230 */ /* 0x020fca0000004100 */
[----:B------:R-:W-:Y:S01]  /*45c0*/  FMUL R3, R3, UR4 ;  /* 0x0000000403037c20 */ /* 0x000fe20008400000 */
[----:B------:R-:W-:-:S03]  /*45d0*/  ULDC UR4, c[0x0][0x21c] ;  /* 0x0000870000047ab9 */ /* 0x000fc60000000800 */
[----:B01234-:R-:W-:-:S05]  /*45e0*/  FFMA R0, R6, UR4, R3 ;  /* 0x0000000406007c23 */ /* 0x01ffca0008000003 */
[----:B------:R-:W-:-:S05]  /*45f0*/  F2FP.F16.F32.PACK_AB R0, RZ, R0 ;  /* 0x00000000ff00723e */ /* 0x000fca00000000ff */
[----:B------:R0:W-:Y:S02]  /*4600*/  STG.E.U16 desc[UR6][R164.64+-0x16], R0 ;  /* 0xffffea00a4007986 */ /* 0x0001e4000c101506 */
.L_x_21:
[----:B------:R-:W-:Y:S05]  /*4610*/  BSYNC B0 ;  /* 0x0000000000007941 */ /* 0x000fea0003800000 */
.L_x_20:
        /* <DEDUP_REMOVED lines=11> */
.L_x_23:
[----:B------:R-:W-:Y:S05]  /*46d0*/  BSYNC B0 ;  /* 0x0000000000007941 */ /* 0x000fea0003800000 */
.L_x_22:
        /* <DEDUP_REMOVED lines=11> */
.L_x_25:
[----:B------:R-:W-:Y:S05]  /*4790*/  BSYNC B0 ;  /* 0x0000000000007941 */ /* 0x000fea0003800000 */
.L_x_24:
        /* <DEDUP_REMOVED lines=11> */
.L_x_27:
[----:B------:R-:W-:Y:S05]  /*4850*/  BSYNC B0 ;  /* 0x0000000000007941 */ /* 0x000fea0003800000 */
.L_x_26:
        /* <DEDUP_REMOVED lines=11> */
.L_x_29:
[----:B------:R-:W-:Y:S05]  /*4910*/  BSYNC B0 ;  /* 0x0000000000007941 */ /* 0x000fea0003800000 */
.L_x_28:
        /* <DEDUP_REMOVED lines=11> */
.L_x_31:
[----:B------:R-:W-:Y:S05]  /*49d0*/  BSYNC B0 ;  /* 0x0000000000007941 */ /* 0x000fea0003800000 */
.L_x_30:
        /* <DEDUP_REMOVED lines=11> */
.L_x_33:
[----:B------:R-:W-:Y:S05]  /*4a90*/  BSYNC B0 ;  /* 0x0000000000007941 */ /* 0x000fea0003800000 */
.L_x_32:
        /* <DEDUP_REMOVED lines=11> */
.L_x_35:
[----:B------:R-:W-:Y:S05]  /*4b50*/  BSYNC B0 ;  /* 0x0000000000007941 */ /* 0x000fea0003800000 */
.L_x_34:
        /* <DEDUP_REMOVED lines=11> */
.L_x_37:
[----:B------:R-:W-:Y:S05]  /*4c10*/  BSYNC B0 ;  /* 0x0000000000007941 */ /* 0x000fea0003800000 */
.L_x_36:
        /* <DEDUP_REMOVED lines=11> */
.L_x_39:
[----:B------:R-:W-:Y:S05]  /*4cd0*/  BSYNC B0 ;  /* 0x0000000000007941 */ /* 0x000fea0003800000 */
.L_x_38:
        /* <DEDUP_REMOVED lines=11> */
.L_x_41:
[----:B------:R-:W-:Y:S05]  /*4d90*/  BSYNC B0 ;  /* 0x0000000000007941 */ /* 0x000fea0003800000 */
.L_x_40:
        /* <DEDUP_REMOVED lines=11> */
.L_x_43:
[----:B------:R-:W-:Y:S05]  /*4e50*/  BSYNC B0 ;  /* 0x0000000000007941 */ /* 0x000fea0003800000 */
.L_x_42:
        /* <DEDUP_REMOVED lines=11> */
.L_x_45:
[----:B------:R-:W-:Y:S05]  /*4f10*/  BSYNC B0 ;  /* 0x0000000000007941 */ /* 0x000fea0003800000 */
.L_x_44:
        /* <DEDUP_REMOVED lines=11> */
.L_x_47:
[----:B------:R-:W-:Y:S05]  /*4fd0*/  BSYNC B0 ;  /* 0x0000000000007941 */ /* 0x000fea0003800000 */
.L_x_46:
        /* <DEDUP_REMOVED lines=11> */
.L_x_49:
[----:B------:R-:W-:Y:S05]  /*5090*/  BSYNC B0 ;  /* 0x0000000000007941 */ /* 0x000fea0003800000 */
.L_x_48:
        /* <DEDUP_REMOVED lines=11> */
.L_x_51:
[----:B------:R-:W-:Y:S05]  /*5150*/  BSYNC B0 ;  /* 0x0000000000007941 */ /* 0x000fea0003800000 */
.L_x_50:
        /* <DEDUP_REMOVED lines=11> */
.L_x_53:
[----:B------:R-:W-:Y:S05]  /*5210*/  BSYNC B0 ;  /* 0x0000000000007941 */ /* 0x000fea0003800000 */
.L_x_52:
        /* <DEDUP_REMOVED lines=11> */
.L_x_55:
[----:B------:R-:W-:Y:S05]  /*52d0*/  BSYNC B0 ;  /* 0x0000000000007941 */ /* 0x000fea0003800000 */
.L_x_54:
        /* <DEDUP_REMOVED lines=11> */
.L_x_57:
[----:B------:R-:W-:Y:S05]  /*5390*/  BSYNC B0 ;  /* 0x0000000000007941 */ /* 0x000fea0003800000 */
.L_x_56:
        /* <DEDUP_REMOVED lines=11> */
.L_x_59:
[----:B------:R-:W-:Y:S05]  /*5450*/  BSYNC B0 ;  /* 0x0000000000007941 */ /* 0x000fea0003800000 */
.L_x_58:
        /* <DEDUP_REMOVED lines=11> */
.L_x_61:
[----:B------:R-:W-:Y:S05]  /*5510*/  BSYNC B0 ;  /* 0x0000000000007941 */ /* 0x000fea0003800000 */
.L_x_60:
        /* <DEDUP_REMOVED lines=11> */
.L_x_63:
[----:B------:R-:W-:Y:S05]  /*55d0*/  BSYNC B0 ;  /* 0x0000000000007941 */ /* 0x000fea0003800000 */
.L_x_62:
        /* <DEDUP_REMOVED lines=11> */
.L_x_65:
[----:B------:R-:W-:Y:S05]  /*5690*/  BSYNC B0 ;  /* 0x0000000000007941 */ /* 0x000fea0003800000 */
.L_x_64:
        /* <DEDUP_REMOVED lines=11> */
.L_x_67:
[----:B------:R-:W-:Y:S05]  /*5750*/  BSYNC B0 ;  /* 0x0000000000007941 */ /* 0x000fea0003800000 */
.L_x_66:
        /* <DEDUP_REMOVED lines=11> */
.L_x_69:
[----:B------:R-:W-:Y:S05]  /*5810*/  BSYNC B0 ;  /* 0x0000000000007941 */ /* 0x000fea0003800000 */
.L_x_68:
        /* <DEDUP_REMOVED lines=11> */
.L_x_71:
[----:B------:R-:W-:Y:S05]  /*58d0*/  BSYNC B0 ;  /* 0x0000000000007941 */ /* 0x000fea0003800000 */
.L_x_70:
        /* <DEDUP_REMOVED lines=11> */
.L_x_73:
[----:B------:R-:W-:Y:S05]  /*5990*/  BSYNC B0 ;  /* 0x0000000000007941 */ /* 0x000fea0003800000 */
.L_x_72:
        /* <DEDUP_REMOVED lines=11> */
.L_x_75:
[----:B------:R-:W-:Y:S05]  /*5a50*/  BSYNC B0 ;  /* 0x0000000000007941 */ /* 0x000fea0003800000 */
.L_x_74:
        /* <DEDUP_REMOVED lines=11> */
.L_x_77:
[----:B------:R-:W-:Y:S05]  /*5b10*/  BSYNC B0 ;  /* 0x0000000000007941 */ /* 0x000fea0003800000 */
.L_x_76:
        /* <DEDUP_REMOVED lines=11> */
.L_x_79:
[----:B------:R-:W-:Y:S05]  /*5bd0*/  BSYNC B0 ;  /* 0x0000000000007941 */ /* 0x000fea0003800000 */
.L_x_78:
        /* <DEDUP_REMOVED lines=11> */
.L_x_81:
[----:B------:R-:W-:Y:S05]  /*5c90*/  BSYNC B0 ;  /* 0x0000000000007941 */ /* 0x000fea0003800000 */
.L_x_80:
        /* <DEDUP_REMOVED lines=11> */
.L_x_83:
[----:B------:R-:W-:Y:S05]  /*5d50*/  BSYNC B0 ;  /* 0x0000000000007941 */ /* 0x000fea0003800000 */
.L_x_82:
        /* <DEDUP_REMOVED lines=11> */
.L_x_85:
[----:B------:R-:W-:Y:S05]  /*5e10*/  BSYNC B0 ;  /* 0x0000000000007941 */ /* 0x000fea0003800000 */
.L_x_84:
        /* <DEDUP_REMOVED lines=11> */
.L_x_87:
[----:B------:R-:W-:Y:S05]  /*5ed0*/  BSYNC B0 ;  /* 0x0000000000007941 */ /* 0x000fea0003800000 */
.L_x_86:
        /* <DEDUP_REMOVED lines=11> */
.L_x_89:
[----:B------:R-:W-:Y:S05]  /*5f90*/  BSYNC B0 ;  /* 0x0000000000007941 */ /* 0x000fea0003800000 */
.L_x_88:
        /* <DEDUP_REMOVED lines=11> */
.L_x_91:
[----:B------:R-:W-:Y:S05]  /*6050*/  BSYNC B0 ;  /* 0x0000000000007941 */ /* 0x000fea0003800000 */
.L_x_90:
        /* <DEDUP_REMOVED lines=11> */
.L_x_93:
[----:B------:R-:W-:Y:S05]  /*6110*/  BSYNC B0 ;  /* 0x0000000000007941 */ /* 0x000fea0003800000 */
.L_x_92:
        /* <DEDUP_REMOVED lines=11> */
.L_x_95:
[----:B------:R-:W-:Y:S05]  /*61d0*/  BSYNC B0 ;  /* 0x0000000000007941 */ /* 0x000fea0003800000 */
.L_x_94:
        /* <DEDUP_REMOVED lines=11> */
.L_x_97:
[----:B------:R-:W-:Y:S05]  /*6290*/  BSYNC B0 ;  /* 0x0000000000007941 */ /* 0x000fea0003800000 */
.L_x_96:
        /* <DEDUP_REMOVED lines=11> */
.L_x_99:
[----:B------:R-:W-:Y:S05]  /*6350*/  BSYNC B0 ;  /* 0x0000000000007941 */ /* 0x000fea0003800000 */
.L_x_98:
        /* <DEDUP_REMOVED lines=11> */
.L_x_101:
[----:B------:R-:W-:Y:S05]  /*6410*/  BSYNC B0 ;  /* 0x0000000000007941 */ /* 0x000fea0003800000 */
.L_x_100:
        /* <DEDUP_REMOVED lines=11> */
.L_x_103:
[----:B------:R-:W-:Y:S05]  /*64d0*/  BSYNC B0 ;  /* 0x0000000000007941 */ /* 0x000fea0003800000 */
.L_x_102:
        /* <DEDUP_REMOVED lines=11> */
.L_x_105:
[----:B------:R-:W-:Y:S05]  /*6590*/  BSYNC B0 ;  /* 0x0000000000007941 */ /* 0x000fea0003800000 */
.L_x_104:
        /* <DEDUP_REMOVED lines=11> */
.L_x_107:
[----:B------:R-:W-:Y:S05]  /*6650*/  BSYNC B0 ;  /* 0x0000000000007941 */ /* 0x000fea0003800000 */
.L_x_106:
        /* <DEDUP_REMOVED lines=11> */
.L_x_109:
[----:B------:R-:W-:Y:S05]  /*6710*/  BSYNC B0 ;  /* 0x0000000000007941 */ /* 0x000fea0003800000 */
.L_x_108:
        /* <DEDUP_REMOVED lines=11> */
.L_x_111:
[----:B------:R-:W-:Y:S05]  /*67d0*/  BSYNC B0 ;  /* 0x0000000000007941 */ /* 0x000fea0003800000 */
.L_x_110:
        /* <DEDUP_REMOVED lines=11> */
.L_x_113:
[----:B------:R-:W-:Y:S05]  /*6890*/  BSYNC B0 ;  /* 0x0000000000007941 */ /* 0x000fea0003800000 */
.L_x_112:
[----:B------:R-:W-:-:S13]  /*68a0*/  LOP3.LUT P0, RZ, R77, 0x2000000, RZ, 0xc0, !PT ;  /* 0x020000004dff7812 */ /* 0x000fda000780c0ff */
        /* <DEDUP_REMOVED lines=8> */
[----:B------:R0:W-:Y:S01]  /*6930*/  STG.E.U16 desc[UR6][R158.64], R0 ;  /* 0x000000009e007986 */ /* 0x0001e2000c101506 */
[----:B------:R-:W-:Y:S05]  /*6940*/  BRA `(.L_x_114) ;  /* 0x0000002000987947 */ /* 0x000fea0003800000 */
.L_x_3:
[----:B------:R-:W0:Y:S01]  /*6950*/  @P2 LDC R67, c[0x0][0x21c] ;  /* 0x00008700ff432b82 */ /* 0x000e220000000800 */
[C---:B------:R-:W-:Y:S02]  /*6960*/  @P1 LEA R176, P0, R148.reuse, UR15, 0x1 ;  /* 0x0000000f94b01c11 */ /* 0x040fe4000f8008ff */
[----:B------:R-:W-:Y:S02]  /*6970*/  P2R R70, PR, RZ, 0x4 ;  /* 0x00000004ff467803 */ /* 0x000fe40000000000 */
[----:B------:R-:W-:Y:S02]  /*6980*/  @P1 LEA.HI.X R177, R148, UR14, R95, 0x1, P0 ;  /* 0x0000000e94b11c11 */ /* 0x000fe400080f0c5f */
[C---:B------:R-:W-:Y:S01]  /*6990*/  @P2 LEA R146, P0, R142.reuse, UR15, 0x1 ;  /* 0x0000000f8e922c11 */ /* 0x040fe2000f8008ff */
[----:B------:R-:W2:Y:S01]  /*69a0*/  @P4 LDC R69, c[0x0][0x21c] ;  /* 0x00008700ff454b82 */ /* 0x000ea20000000800 */
[----:B------:R-:W-:Y:S02]  /*69b0*/  P2R R71, PR, RZ, 0x8 ;  /* 0x00000008ff477803 */ /* 0x000fe40000000000 */
[----:B------:R-:W-:-:S02]  /*69c0*/  @P2 LEA.HI.X R147, R142, UR14, R96, 0x1, P0 ;  /* 0x0000000e8e932c11 */ /* 0x000fc400080f0c60 */
[C---:B------:R-:W-:Y:S02]  /*69d0*/  @P3 LEA R124, P0, R138.reuse, UR15, 0x1 ;  /* 0x0000000f8a7c3c11 */ /* 0x040fe4000f8008ff */
[----:B------:R-:W-:Y:S02]  /*69e0*/  P2R R76, PR, RZ, 0x10 ;  /* 0x00000010ff4c7803 */ /* 0x000fe40000000000 */
[----:B------:R-:W-:Y:S02]  /*69f0*/  @P3 LEA.HI.X R125, R138, UR14, R97, 0x1, P0 ;  /* 0x0000000e8a7d3c11 */ /* 0x000fe400080f0c61 */
[C---:B------:R-:W-:Y:S02]  /*6a00*/  @P4 LEA R88, P0, R134.reuse, UR15, 0x1 ;  /* 0x0000000f86584c11 */ /* 0x040fe4000f8008ff */
[----:B------:R-:W-:Y:S02]  /*6a10*/  P2R R73, PR, RZ, 0x40 ;  /* 0x00000040ff497803 */ /* 0x000fe40000000000 */
[----:B------:R-:W-:Y:S01]  /*6a20*/  @P4 LEA.HI.X R89, R134, UR14, R98, 0x1, P0 ;  /* 0x0000000e86594c11 */ /* 0x000fe200080f0c62 */
[----:B0-----:R-:W-:Y:S01]  /*6a30*/  @P2 FMUL R18, R18, R67 ;  /* 0x0000004312122220 */ /* 0x001fe20000400000 */
[----:B------:R-:W-:Y:S01]  /*6a40*/  @P5 LEA R86, P0, R132, UR15, 0x1 ;  /* 0x0000000f84565c11 */ /* 0x000fe2000f8008ff */
[----:B------:R-:W0:Y:S01]  /*6a50*/  @P3 LDC R67, c[0x0][0x21c] ;  /* 0x00008700ff433b82 */ /* 0x000e220000000800 */
[----:B------:R-:W-:-:S02]  /*6a60*/  P2R R72, PR, RZ, 0x2 ;  /* 0x00000002ff487803 */ /* 0x000fc40000000000 */
[----:B------:R-:W-:Y:S02]  /*6a70*/  @P2 F2FP.F16.F32.PACK_AB R18, RZ, R18 ;  /* 0x00000012ff12223e */ /* 0x000fe400000000ff */
[C---:B------:R-:W-:Y:S02]  /*6a80*/  LOP3.LUT P2, RZ, R75.reuse, 0x8000, RZ, 0xc0, !PT ;  /* 0x000080004bff7812 */ /* 0x040fe4000784c0ff */
[----:B------:R-:W-:Y:S02]  /*6a90*/  @P5 LEA.HI.X R87, R132, UR14, R99, 0x1, P0 ;  /* 0x0000000e84575c11 */ /* 0x000fe400080f0c63 */
[----:B------:R-:W-:Y:S02]  /*6aa0*/  P2R R83, PR, RZ, 0x4 ;  /* 0x00000004ff537803 */ /* 0x000fe40000000000 */
[----:B------:R-:W-:Y:S02]  /*6ab0*/  LOP3.LUT P2, RZ, R75, 0x2000, RZ, 0xc0, !PT ;  /* 0x000020004bff7812 */ /* 0x000fe4000784c0ff */
[----:B------:R-:W-:-:S02]  /*6ac0*/  @P6 LEA R84, P0, R130, UR15, 0x1 ;  /* 0x0000000f82546c11 */ /* 0x000fc4000f8008ff */
[----:B------:R-:W-:Y:S02]  /*6ad0*/  P2R R90, PR, RZ, 0x4 ;  /* 0x00000004ff5a7803 */ /* 0x000fe40000000000 */
[C---:B------:R-:W-:Y:S02]  /*6ae0*/  LOP3.LUT P2, RZ, R75.reuse, 0x800, RZ, 0xc0, !PT ;  /* 0x000008004bff7812 */ /* 0x040fe4000784c0ff */
[----:B------:R-:W-:Y:S02]  /*6af0*/  @P6 LEA.HI.X R85, R130, UR14, R100, 0x1, P0 ;  /* 0x0000000e82556c11 */ /* 0x000fe400080f0c64 */
[----:B------:R-:W-:Y:S02]  /*6b00*/  P2R R115, PR, RZ, 0x4 ;  /* 0x00000004ff737803 */ /* 0x000fe40000000000 */
[C---:B------:R-:W-:Y:S01]  /*6b10*/  LOP3.LUT P2, RZ, R75.reuse, 0x200, RZ, 0xc0, !PT ;  /* 0x000002004bff7812 */ /* 0x040fe2000784c0ff */
[----:B0-----:R-:W-:Y:S01]  /*6b20*/  @P3 FMUL R0, R34, R67 ;  /* 0x0000004322003220 */ /* 0x001fe20000400000 */
[----:B--2---:R-:W-:Y:S01]  /*6b30*/  @P4 FMUL R34, R50, R69 ;  /* 0x0000004532224220 */ /* 0x004fe20000400000 */
[----:B------:R-:W-:Y:S01]  /*6b40*/  LOP3.LUT P6, RZ, R75, 0x1, RZ, 0xc0, !PT ;  /* 0x000000014bff7812 */ /* 0x000fe200078cc0ff */
[----:B------:R-:W0:Y:S01]  /*6b50*/  @P5 LDC R50, c[0x0][0x21c] ;  /* 0x00008700ff325b82 */ /* 0x000e220000000800 */
[----:B------:R-:W-:-:S02]  /*6b60*/  P2R R180, PR, RZ, 0x4 ;  /* 0x00000004ffb47803 */ /* 0x000fc40000000000 */
[C---:B------:R-:W-:Y:S02]  /*6b70*/  LOP3.LUT P2, RZ, R75.reuse, 0x40, RZ, 0xc0, !PT ;  /* 0x000000404bff7812 */ /* 0x040fe4000784c0ff */
[----:B------:R-:W-:Y:S02]  /*6b80*/  @P3 F2FP.F16.F32.PACK_AB R0, RZ, R0 ;  /* 0x00000000ff00323e */ /* 0x000fe400000000ff */
[----:B------:R-:W-:Y:S02]  /*6b90*/  P2R R67, PR, RZ, 0x4 ;  /* 0x00000004ff437803 */ /* 0x000fe40000000000 */
[C---:B------:R-:W-:Y:S02]  /*6ba0*/  LOP3.LUT P2, RZ, R75.reuse, 0x8, RZ, 0xc0, !PT ;  /* 0x000000084bff7812 */ /* 0x040fe4000784c0ff */
[----:B------:R-:W-:Y:S02]  /*6bb0*/  LOP3.LUT P3, RZ, R75, 0x80, RZ, 0xc0, !PT ;  /* 0x000000804bff7812 */ /* 0x000fe4000786c0ff */
[----:B------:R-:W-:-:S02]  /*6bc0*/  @P4 F2FP.F16.F32.PACK_AB R34, RZ, R34 ;  /* 0x00000022ff22423e */ /* 0x000fc400000000ff */
[----:B------:R-:W-:Y:S02]  /*6bd0*/  P2R R66, PR, RZ, 0x8 ;  /* 0x00000008ff427803 */ /* 0x000fe40000000000 */
[C---:B------:R-:W-:Y:S02]  /*6be0*/  LOP3.LUT P3, RZ, R75.reuse, 0x20, RZ, 0xc0, !PT ;  /* 0x000000204bff7812 */ /* 0x040fe4000786c0ff */
[C---:B------:R-:W-:Y:S02]  /*6bf0*/  LOP3.LUT P4, RZ, R75.reuse, 0x10000, RZ, 0xc0, !PT ;  /* 0x000100004bff7812 */ /* 0x040fe4000788c0ff */
[----:B------:R-:W-:Y:S01]  /*6c00*/  LOP3.LUT P1, RZ, R75, 0x2, RZ, 0xc0, !PT ;  /* 0x000000024bff7812 */ /* 0x000fe2000782c0ff */
[----:B------:R-:W2:Y:S01]  /*6c10*/  @P2 LDC R183, c[0x0][0x21c] ;  /* 0x00008700ffb72b82 */ /* 0x000ea20000000800 */
[----:B------:R-:W-:Y:S01]  /*6c20*/  P2R R178, PR, RZ, 0x10 ;  /* 0x00000010ffb27803 */ /* 0x000fe20000000000 */
[----:B0-----:R-:W-:Y:S01]  /*6c30*/  @P5 FMUL R3, R3, R50 ;  /* 0x0000003203035220 */ /* 0x001fe20000400000 */
[----:B------:R-:W-:-:S02]  /*6c40*/  LOP3.LUT P4, RZ, R75, 0x1000, RZ, 0xc0, !PT ;  /* 0x000010004bff7812 */ /* 0x000fc4000788c0ff */
[C---:B------:R-:W-:Y:S02]  /*6c50*/  @P6 LEA R80, P0, R128.reuse, UR15, 0x1 ;  /* 0x0000000f80506c11 */ /* 0x040fe4000f8008ff */
[----:B------:R-:W-:Y:S02]  /*6c60*/  P2R R179, PR, RZ, 0x10 ;  /* 0x00000010ffb37803 */ /* 0x000fe40000000000 */
[C---:B------:R-:W-:Y:S02]  /*6c70*/  LOP3.LUT P4, RZ, R75.reuse, 0x400, RZ, 0xc0, !PT ;  /* 0x000004004bff7812 */ /* 0x040fe4000788c0ff */
[----:B------:R-:W-:Y:S02]  /*6c80*/  @P6 LEA.HI.X R81, R128, UR14, R101, 0x1, P0 ;  /* 0x0000000e80516c11 */ /* 0x000fe400080f0c65 */
[----:B------:R-:W-:Y:S02]  /*6c90*/  P2R R181, PR, RZ, 0x10 ;  /* 0x00000010ffb57803 */ /* 0x000fe40000000000 */
[----:B------:R-:W-:-:S02]  /*6ca0*/  LOP3.LUT P4, RZ, R75, 0x100, RZ, 0xc0, !PT ;  /* 0x000001004bff7812 */ /* 0x000fc4000788c0ff */
[C---:B------:R-:W-:Y:S02]  /*6cb0*/  @P1 LEA R78, P0, R126.reuse, UR15, 0x1 ;  /* 0x0000000f7e4e1c11 */ /* 0x040fe4000f8008ff */
[C---:B------:R-:W-:Y:S02]  /*6cc0*/  LOP3.LUT P6, RZ, R75.reuse, 0x4, RZ, 0xc0, !PT ;  /* 0x000000044bff7812 */ /* 0x040fe400078cc0ff */
[----:B------:R-:W-:Y:S02]  /*6cd0*/  @P1 LEA.HI.X R79, R126, UR14, R102, 0x1, P0 ;  /* 0x0000000e7e4f1c11 */ /* 0x000fe400080f0c66 */
[----:B------:R-:W-:Y:S01]  /*6ce0*/  LOP3.LUT P1, RZ, R75, 0x10, RZ, 0xc0, !PT ;  /* 0x000000104bff7812 */ /* 0x000fe2000782c0ff */
[----:B--2---:R-:W-:Y:S01]  /*6cf0*/  @P2 FMUL R68, R20, R183 ;  /* 0x000000b714442220 */ /* 0x004fe20000400000 */
[----:B------:R-:W-:Y:S02]  /*6d00*/  ISETP.NE.AND P2, PT, R67, RZ, PT ;  /* 0x000000ff4300720c */ /* 0x000fe40003f45270 */
[----:B------:R-:W0:Y:S01]  /*6d10*/  @P3 LDC R67, c[0x0][0x21c] ;  /* 0x00008700ff433b82 */ /* 0x000e220000000800 */
[----:B------:R-:W-:-:S02]  /*6d20*/  @P5 F2FP.F16.F32.PACK_AB R3, RZ, R3 ;  /* 0x00000003ff03523e */ /* 0x000fc400000000ff */
[----:B------:R-:W-:Y:S02]  /*6d30*/  P2R R82, PR, RZ, 0x20 ;  /* 0x00000020ff527803 */ /* 0x000fe40000000000 */
[----:B------:R-:W-:Y:S02]  /*6d40*/  LOP3.LUT P5, RZ, R75, 0x4000, RZ, 0xc0, !PT ;  /* 0x000040004bff7812 */ /* 0x000fe400078ac0ff */
[----:B------:R-:W-:Y:S01]  /*6d50*/  LOP3.LUT P0, RZ, R77, 0x2000000, RZ, 0xc0, !PT ;  /* 0x020000004dff7812 */ /* 0x000fe2000780c0ff */
[----:B------:R-:W2:Y:S03]  /*6d60*/  @P4 LDC R50, c[0x0][0x21c] ;  /* 0x00008700ff324b82 */ /* 0x000ea60000000800 */
[----:B------:R-:W-:Y:S02]  /*6d70*/  P2R R74, PR, RZ, 0x1 ;  /* 0x00000001ff4a7803 */ /* 0x000fe40000000000 */
[----:B------:R-:W-:-:S03]  /*6d80*/  LOP3.LUT P0, RZ, R75, 0x20000, RZ, 0xc0, !PT ;  /* 0x000200004bff7812 */ /* 0x000fc6000780c0ff */
[----:B------:R-:W3:Y:S01]  /*6d90*/  @P2 LDC R20, c[0x0][0x21c] ;  /* 0x00008700ff142b82 */ /* 0x000ee20000000800 */
[----:B0-----:R-:W-:Y:S01]  /*6da0*/  @P3 FMUL R67, R52, R67 ;  /* 0x0000004334433220 */ /* 0x001fe20000400000 */
[----:B------:R-:W-:-:S06]  /*6db0*/  ISETP.NE.AND P3, PT, R66, RZ, PT ;  /* 0x000000ff4200720c */ /* 0x000fcc0003f65270 */
[----:B------:R-:W0:Y:S01]  /*6dc0*/  @P6 LDC R69, c[0x0][0x21c] ;  /* 0x00008700ff456b82 */ /* 0x000e220000000800 */
[----:B--2---:R-:W-:Y:S01]  /*6dd0*/  @P4 FMUL R50, R37, R50 ;  /* 0x0000003225324220 */ /* 0x004fe20000400000 */
[----:B------:R-:W-:-:S06]  /*6de0*/  ISETP.NE.AND P4, PT, R181, RZ, PT ;  /* 0x000000ffb500720c */ /* 0x000fcc0003f85270 */
[----:B------:R-:W2:Y:S01]  /*6df0*/  @P1 LDC R185, c[0x0][0x21c] ;  /* 0x00008700ffb91b82 */ /* 0x000ea20000000800 */
[----:B---3--:R-:W-:Y:S01]  /*6e00*/  @P2 FMUL R66, R5, R20 ;  /* 0x0000001405422220 */ /* 0x008fe20000400000 */
[----:B------:R-:W-:-:S06]  /*6e10*/  ISETP.NE.AND P2, PT, R180, RZ, PT ;  /* 0x000000ffb400720c */ /* 0x000fcc0003f45270 */
[----:B------:R-:W3:Y:S08]  /*6e20*/  @P3 LDC R52, c[0x0][0x21c] ;  /* 0x00008700ff343b82 */ /* 0x000ef00000000800 */
[----:B------:R-:W4:Y:S01]  /*6e30*/  @P4 LDC R37, c[0x0][0x21c] ;  /* 0x00008700ff254b82 */ /* 0x000f220000000800 */
[----:B0-----:R-:W-:Y:S01]  /*6e40*/  @P6 FMUL R69, R4, R69 ;  /* 0x0000004504456220 */ /* 0x001fe20000400000 */
[----:B------:R-:W-:-:S06]  /*6e50*/  LOP3.LUT P6, RZ, R75, 0x40000, RZ, 0xc0, !PT ;  /* 0x000400004bff7812 */ /* 0x000fcc00078cc0ff */
[----:B------:R-:W0:Y:S01]  /*6e60*/  @P2 LDC R20, c[0x0][0x21c] ;  /* 0x00008700ff142b82 */ /* 0x000e220000000800 */
[----:B--2---:R-:W-:Y:S01]  /*6e70*/  @P1 FMUL R4, R36, R185 ;  /* 0x000000b924041220 */ /* 0x004fe20000400000 */
[----:B------:R-:W-:Y:S01]  /*6e80*/  LOP3.LUT P1, RZ, R75, 0x80000, RZ, 0xc0, !PT ;  /* 0x000800004bff7812 */ /* 0x000fe2000782c0ff */
[----:B---3--:R-:W-:Y:S01]  /*6e90*/  @P3 FMUL R52, R21, R52 ;  /* 0x0000003415343220 */ /* 0x008fe20000400000 */
[----:B------:R-:W-:Y:S01]  /*6ea0*/  LOP3.LUT P3, RZ, R75, 0x100000, RZ, 0xc0, !PT ;  /* 0x001000004bff7812 */ /* 0x000fe2000786c0ff */
[----:B----4-:R-:W-:Y:S01]  /*6eb0*/  @P4 FMUL R37, R6, R37 ;  /* 0x0000002506254220 */ /* 0x010fe20000400000 */
[----:B------:R-:W-:-:S11]  /*6ec0*/  ISETP.NE.AND P4, PT, R179, RZ, PT ;  /* 0x000000ffb300720c */ /* 0x000fd60003f85270 */
[----:B------:R-:W2:Y:S01]  /*6ed0*/  @P3 LDC R181, c[0x0][0x21c] ;  /* 0x00008700ffb53b82 */ /* 0x000ea20000000800 */
[----:B0-----:R-:W-:Y:S01]  /*6ee0*/  @P2 FMUL R53, R53, R20 ;  /* 0x0000001435352220 */ /* 0x001fe20000400000 */
[----:B------:R-:W-:-:S06]  /*6ef0*/  ISETP.NE.AND P2, PT, R115, RZ, PT ;  /* 0x000000ff7300720c */ /* 0x000fcc0003f45270 */
[----:B------:R-:W0:Y:S08]  /*6f00*/  @P4 LDC R21, c[0x0][0x21c] ;  /* 0x00008700ff154b82 */ /* 0x000e300000000800 */
[----:B------:R-:W3:Y:S01]  /*6f10*/  @P2 LDC R5, c[0x0][0x21c] ;  /* 0x00008700ff052b82 */ /* 0x000ee20000000800 */
[----:B--2---:R-:W-:Y:S01]  /*6f20*/  @P3 FMUL R40, R40, R181 ;  /* 0x000000b528283220 */ /* 0x004fe20000400000 */
[----:B------:R-:W-:Y:S01]  /*6f30*/  LOP3.LUT P3, RZ, R77, 0x10, RZ, 0xc0, !PT ;  /* 0x000000104dff7812 */ /* 0x000fe2000786c0ff */
[----:B0-----:R-:W-:Y:S01]  /*6f40*/  @P4 FMUL R38, R38, R21 ;  /* 0x0000001526264220 */ /* 0x001fe20000400000 */
[----:B------:R-:W-:Y:S01]  /*6f50*/  ISETP.NE.AND P4, PT, R178, RZ, PT ;  /* 0x000000ffb200720c */ /* 0x000fe20003f85270 */
[----:B---3--:R-:W-:Y:S01]  /*6f60*/  @P2 FMUL R36, R22, R5 ;  /* 0x0000000516242220 */ /* 0x008fe20000400000 */
[----:B------:R-:W-:-:S02]  /*6f70*/  ISETP.NE.AND P2, PT, R90, RZ, PT ;  /* 0x000000ff5a00720c */ /* 0x000fc40003f45270 */
[----:B------:R-:W0:Y:S09]  /*6f80*/  @P5 LDC R22, c[0x0][0x21c] ;  /* 0x00008700ff165b82 */ /* 0x000e320000000800 */
[----:B------:R-:W2:Y:S08]  /*6f90*/  @P4 LDC R20, c[0x0][0x21c] ;  /* 0x00008700ff144b82 */ /* 0x000eb00000000800 */
[----:B------:R-:W3:Y:S01]  /*6fa0*/  @P2 LDC R5, c[0x0][0x21c] ;  /* 0x00008700ff052b82 */ /* 0x000ee20000000800 */
[----:B0-----:R-:W-:Y:S01]  /*6fb0*/  @P5 FMUL R22, R7, R22 ;  /* 0x0000001607165220 */ /* 0x001fe20000400000 */
[----:B------:R-:W-:-:S06]  /*6fc0*/  LOP3.LUT P5, RZ, R77, 0x2, RZ, 0xc0, !PT ;  /* 0x000000024dff7812 */ /* 0x000fcc00078ac0ff */
[----:B------:R-:W0:Y:S01]  /*6fd0*/  @P6 LDC R7, c[0x0][0x21c] ;  /* 0x00008700ff076b82 */ /* 0x000e220000000800 */
[----:B--2---:R-:W-:Y:S01]  /*6fe0*/  @P4 FMUL R39, R39, R20 ;  /* 0x0000001427274220 */ /* 0x004fe20000400000 */
[----:B------:R-:W-:Y:S01]  /*6ff0*/  LOP3.LUT P4, RZ, R77, 0x8, RZ, 0xc0, !PT ;  /* 0x000000084dff7812 */ /* 0x000fe2000788c0ff */
[----:B---3--:R-:W-:Y:S01]  /*7000*/  @P2 FMUL R54, R54, R5 ;  /* 0x0000000536362220 */ /* 0x008fe20000400000 */
[----:B------:R-:W-:-:S04]  /*7010*/  ISETP.NE.AND P2, PT, R83, RZ, PT ;  /* 0x000000ff5300720c */ /* 0x000fc80003f45270 */
[----:B------:R-:W2:Y:S01]  /*7020*/  @P1 LDC R5, c[0x0][0x21c] ;  /* 0x00008700ff051b82 */ /* 0x000ea20000000800 */
[----:B0-----:R-:W-:Y:S01]  /*7030*/  @P6 FMUL R20, R8, R7 ;  /* 0x0000000708146220 */ /* 0x001fe20000400000 */
[----:B------:R-:W-:-:S07]  /*7040*/  LOP3.LUT P6, RZ, R75, 0x10000000, RZ, 0xc0, !PT ;  /* 0x100000004bff7812 */ /* 0x000fce00078cc0ff */
[----:B------:R-:W0:Y:S01]  /*7050*/  @P2 LDC R6, c[0x0][0x21c] ;  /* 0x00008700ff062b82 */ /* 0x000e220000000800 */
[----:B------:R-:W-:Y:S02]  /*7060*/  P2R R83, PR, RZ, 0x40 ;  /* 0x00000040ff537803 */ /* 0x000fe40000000000 */
[----:B------:R-:W-:-:S04]  /*7070*/  LOP3.LUT P6, RZ, R75, 0x4000000, RZ, 0xc0, !PT ;  /* 0x040000004bff7812 */ /* 0x000fc800078cc0ff */
[----:B------:R-:W-:Y:S02]  /*7080*/  P2R R115, PR, RZ, 0x40 ;  /* 0x00000040ff737803 */ /* 0x000fe40000000000 */
[----:B------:R-:W-:Y:S01]  /*7090*/  LOP3.LUT P6, RZ, R75, 0x800000, RZ, 0xc0, !PT ;  /* 0x008000004bff7812 */ /* 0x000fe200078cc0ff */
[----:B--2---:R-:W-:Y:S01]  /*70a0*/  @P1 FMUL R24, R24, R5 ;  /* 0x0000000518181220 */ /* 0x004fe20000400000 */
[----:B------:R-:W-:-:S04]  /*70b0*/  LOP3.LUT P1, RZ, R77, 0x4, RZ, 0xc0, !PT ;  /* 0x000000044dff7812 */ /* 0x000fc8000782c0ff */
[----:B------:R-:W-:Y:S02]  /*70c0*/  P2R R5, PR, RZ, 0x2 ;  /* 0x00000002ff057803 */ /* 0x000fe40000000000 */
[----:B------:R-:W-:-:S05]  /*70d0*/  LOP3.LUT P1, RZ, R77, 0x1, RZ, 0xc0, !PT ;  /* 0x000000014dff7812 */ /* 0x000fca000782c0ff */
[----:B------:R-:W2:Y:S01]  /*70e0*/  @P6 LDC R180, c[0x0][0x21c] ;  /* 0x00008700ffb46b82 */ /* 0x000ea20000000800 */
[----:B------:R-:W-:Y:S01]  /*70f0*/  P2R R7, PR, RZ, 0x2 ;  /* 0x00000002ff077803 */ /* 0x000fe20000000000 */
[----:B0-----:R-:W-:Y:S01]  /*7100*/  @P2 FMUL R23, R23, R6 ;  /* 0x0000000617172220 */ /* 0x001fe20000400000 */
[C---:B------:R-:W-:Y:S02]  /*7110*/  LOP3.LUT P2, RZ, R75.reuse, 0x200000, RZ, 0xc0, !PT ;  /* 0x002000004bff7812 */ /* 0x040fe4000784c0ff */
[----:B------:R-:W-:-:S03]  /*7120*/  LOP3.LUT P1, RZ, R75, 0x40000000, RZ, 0xc0, !PT ;  /* 0x400000004bff7812 */ /* 0x000fc6000782c0ff */
[----:B------:R-:W0:Y:S08]  /*7130*/  @P0 LDC R6, c[0x0][0x21c] ;  /* 0x00008700ff060b82 */ /* 0x000e300000000800 */
[----:B------:R-:W3:Y:S01]  /*7140*/  @P2 LDC R179, c[0x0][0x21c] ;  /* 0x00008700ffb32b82 */ /* 0x000ee20000000800 */
[----:B--2---:R-:W-:Y:S01]  /*7150*/  @P6 FMUL R25, R25, R180 ;  /* 0x000000b419196220 */ /* 0x004fe20000400000 */
[----:B------:R-:W-:Y:S01]  /*7160*/  ISETP.NE.AND P6, PT, R115, RZ, PT ;  /* 0x000000ff7300720c */ /* 0x000fe20003fc5270 */
[----:B0-----:R-:W-:Y:S01]  /*7170*/  @P0 FMUL R55, R55, R6 ;  /* 0x0000000637370220 */ /* 0x001fe20000400000 */
[----:B------:R-:W-:-:S02]  /*7180*/  P2R R6, PR, RZ, 0x20 ;  /* 0x00000020ff067803 */ /* 0x000fc40000000000 */
[C---:B------:R-:W-:Y:S02]  /*7190*/  LOP3.LUT P5, RZ, R75.reuse, 0x80000000, RZ, 0xc0, !PT ;  /* 0x800000004bff7812 */ /* 0x040fe400078ac0ff */
[----:B------:R-:W-:-:S07]  /*71a0*/  LOP3.LUT P0, RZ, R75, 0x1000000, RZ, 0xc0, !PT ;  /* 0x010000004bff7812 */ /* 0x000fce000780c0ff */
[----:B------:R-:W0:Y:S01]  /*71b0*/  @P6 LDC R115, c[0x0][0x21c] ;  /* 0x00008700ff736b82 */ /* 0x000e220000000800 */
[----:B------:R-:W-:Y:S01]  /*71c0*/  P2R R8, PR, RZ, 0x20 ;  /* 0x00000020ff087803 */ /* 0x000fe20000000000 */
[----:B---3--:R-:W-:Y:S01]  /*71d0*/  @P2 FMUL R56, R56, R179 ;  /* 0x000000b338382220 */ /* 0x008fe20000400000 */
[C---:B------:R-:W-:Y:S02]  /*71e0*/  LOP3.LUT P5, RZ, R75.reuse, 0x20000000, RZ, 0xc0, !PT ;  /* 0x200000004bff7812 */ /* 0x040fe400078ac0ff */
[----:B------:R-:W-:Y:S02]  /*71f0*/  P2R R178, PR, RZ, 0x1 ;  /* 0x00000001ffb27803 */ /* 0x000fe40000000000 */
[----:B------:R-:W-:Y:S02]  /*7200*/  P2R R21, PR, RZ, 0x20 ;  /* 0x00000020ff157803 */ /* 0x000fe40000000000 */
[C---:B------:R-:W-:Y:S02]  /*7210*/  LOP3.LUT P5, RZ, R75.reuse, 0x8000000, RZ, 0xc0, !PT ;  /* 0x080000004bff7812 */ /* 0x040fe400078ac0ff */
[----:B------:R-:W-:-:S02]  /*7220*/  LOP3.LUT P0, RZ, R75, 0x400000, RZ, 0xc0, !PT ;  /* 0x004000004bff7812 */ /* 0x000fc4000780c0ff */
[----:B------:R-:W-:Y:S02]  /*7230*/  P2R R90, PR, RZ, 0x20 ;  /* 0x00000020ff5a7803 */ /* 0x000fe40000000000 */
[----:B------:R-:W-:Y:S02]  /*7240*/  LOP3.LUT P5, RZ, R75, 0x2000000, RZ, 0xc0, !PT ;  /* 0x020000004bff7812 */ /* 0x000fe400078ac0ff */
[----:B------:R-:W-:-:S07]  /*7250*/  LOP3.LUT P2, RZ, R77, 0x20, RZ, 0xc0, !PT ;  /* 0x000000204dff7812 */ /* 0x000fce000784c0ff */
[----:B------:R-:W2:Y:S01]  /*7260*/  @P0 LDC R182, c[0x0][0x21c] ;  /* 0x00008700ffb60b82 */ /* 0x000ea20000000800 */
[----:B0-----:R-:W-:Y:S01]  /*7270*/  @P6 FMUL R10, R10, R115 ;  /* 0x000000730a0a6220 */ /* 0x001fe20000400000 */
[----:B------:R-:W-:-:S06]  /*7280*/  ISETP.NE.AND P6, PT, R83, RZ, PT ;  /* 0x000000ff5300720c */ /* 0x000fcc0003fc5270 */
[----:B------:R-:W0:Y:S08]  /*7290*/  @P5 LDC R180, c[0x0][0x21c] ;  /* 0x00008700ffb45b82 */ /* 0x000e300000000800 */
[----:B------:R-:W3:Y:S01]  /*72a0*/  @P6 LDC R83, c[0x0][0x21c] ;  /* 0x00008700ff536b82 */ /* 0x000ee20000000800 */
[----:B--2---:R-:W-:Y:S01]  /*72b0*/  @P0 FMUL R9, R9, R182 ;  /* 0x000000b609090220 */ /* 0x004fe20000400000 */
[----:B------:R-:W-:Y:S01]  /*72c0*/  ISETP.NE.AND P0, PT, R178, RZ, PT ;  /* 0x000000ffb200720c */ /* 0x000fe20003f05270 */
[----:B0-----:R-:W-:Y:S01]  /*72d0*/  @P5 FMUL R57, R57, R180 ;  /* 0x000000b439395220 */ /* 0x001fe20000400000 */
[----:B------:R-:W-:-:S04]  /*72e0*/  ISETP.NE.AND P5, PT, R90, RZ, PT ;  /* 0x000000ff5a00720c */ /* 0x000fc80003fa5270 */
[----:B------:R-:W0:Y:S01]  /*72f0*/  @P1 LDC R90, c[0x0][0x21c] ;  /* 0x00008700ff5a1b82 */ /* 0x000e220000000800 */
[----:B---3--:R-:W-:Y:S01]  /*7300*/  @P6 FMUL R42, R42, R83 ;  /* 0x000000532a2a6220 */ /* 0x008fe20000400000 */
[----:B------:R-:W-:-:S06]  /*7310*/  LOP3.LUT P6, RZ, R77, 0x80, RZ, 0xc0, !PT ;  /* 0x000000804dff7812 */ /* 0x000fcc00078cc0ff */
[----:B------:R-:W2:Y:S08]  /*7320*/  @P0 LDC R178, c[0x0][0x21c] ;  /* 0x00008700ffb20b82 */ /* 0x000eb00000000800 */
[----:B------:R-:W3:Y:S01]  /*7330*/  @P5 LDC R179, c[0x0][0x21c] ;  /* 0x00008700ffb35b82 */ /* 0x000ee20000000800 */
[----:B0-----:R-:W-:Y:S01]  /*7340*/  @P1 FMUL R11, R11, R90 ;  /* 0x0000005a0b0b1220 */ /* 0x001fe20000400000 */
[----:B------:R-:W-:-:S06]  /*7350*/  ISETP.NE.AND P1, PT, R7, RZ, PT ;  /* 0x000000ff0700720c */ /* 0x000fcc0003f25270 */
[----:B------:R-:W0:Y:S01]  /*7360*/  @P6 LDC R180, c[0x0][0x21c] ;  /* 0x00008700ffb46b82 */ /* 0x000e220000000800 */
[----:B--2---:R-:W-:Y:S01]  /*7370*/  @P0 FMUL R41, R41, R178 ;  /* 0x000000b229290220 */ /* 0x004fe20000400000 */
[----:B------:R-:W-:-:S06]  /*7380*/  LOP3.LUT P0, RZ, R77, 0x40, RZ, 0xc0, !PT ;  /* 0x000000404dff7812 */ /* 0x000fcc000780c0ff */
[----:B------:R-:W2:Y:S01]  /*7390*/  @P1 LDC R90, c[0x0][0x21c] ;  /* 0x00008700ff5a1b82 */ /* 0x000ea20000000800 */
[----:B---3--:R-:W-:Y:S01]  /*73a0*/  @P5 FMUL R26, R26, R179 ;  /* 0x000000b31a1a5220 */ /* 0x008fe20000400000 */
[----:B------:R-:W-:Y:S01]  /*73b0*/  ISETP.NE.AND P5, PT, R21, RZ, PT ;  /* 0x000000ff1500720c */ /* 0x000fe20003fa5270 */
[----:B0-----:R-:W-:Y:S01]  /*73c0*/  @P6 FMUL R29, R29, R180 ;  /* 0x000000b41d1d6220 */ /* 0x001fe20000400000 */
[----:B------:R-:W-:-:S11]  /*73d0*/  LOP3.LUT P6, RZ, R77, 0x800000, RZ, 0xc0, !PT ;  /* 0x008000004dff7812 */ /* 0x000fd600078cc0ff */
[----:B------:R-:W0:Y:S01]  /*73e0*/  @P5 LDC R21, c[0x0][0x21c] ;  /* 0x00008700ff155b82 */ /* 0x000e220000000800 */
[----:B--2---:R-:W-:Y:S01]  /*73f0*/  @P1 FMUL R43, R43, R90 ;  /* 0x0000005a2b2b1220 */ /* 0x004fe20000400000 */
[----:B------:R-:W-:-:S06]  /*7400*/  ISETP.NE.AND P1, PT, R5, RZ, PT ;  /* 0x000000ff0500720c */ /* 0x000fcc0003f25270 */
[----:B------:R-:W2:Y:S08]  /*7410*/  @P4 LDC R5, c[0x0][0x21c] ;  /* 0x00008700ff054b82 */ /* 0x000eb00000000800 */
[----:B------:R-:W3:Y:S01]  /*7420*/  @P1 LDC R7, c[0x0][0x21c] ;  /* 0x00008700ff071b82 */ /* 0x000ee20000000800 */
[----:B0-----:R-:W-:Y:S01]  /*7430*/  @P5 FMUL R58, R58, R21 ;  /* 0x000000153a3a5220 */ /* 0x001fe20000400000 */
[----:B------:R-:W-:Y:S01]  /*7440*/  ISETP.NE.AND P5, PT, R8, RZ, PT ;  /* 0x000000ff0800720c */ /* 0x000fe20003fa5270 */
[----:B--2---:R-:W-:Y:S01]  /*7450*/  @P4 FMUL R28, R28, R5 ;  /* 0x000000051c1c4220 */ /* 0x004fe20000400000 */
[----:B------:R-:W-:-:S04]  /*7460*/  LOP3.LUT P4, RZ, R77, 0x200000, RZ, 0xc0, !PT ;  /* 0x002000004dff7812 */ /* 0x000fc8000788c0ff */
[----:B------:R-:W0:Y:S08]  /*7470*/  @P2 LDC R5, c[0x0][0x21c] ;  /* 0x00008700ff052b82 */ /* 0x000e300000000800 */
[----:B------:R-:W2:Y:S01]  /*7480*/  @P5 LDC R8, c[0x0][0x21c] ;  /* 0x00008700ff085b82 */ /* 0x000ea20000000800 */
[----:B---3--:R-:W-:Y:S01]  /*7490*/  @P1 FMUL R12, R12, R7 ;  /* 0x000000070c0c1220 */ /* 0x008fe20000400000 */
[----:B------:R-:W-:-:S06]  /*74a0*/  LOP3.LUT P1, RZ, R77, 0x100, RZ, 0xc0, !PT ;  /* 0x000001004dff7812 */ /* 0x000fcc000782c0ff */
[----:B------:R-:W3:Y:S01]  /*74b0*/  @P3 LDC R7, c[0x0][0x21c] ;  /* 0x00008700ff073b82 */ /* 0x000ee20000000800 */
[----:B0-----:R-:W-:Y:S01]  /*74c0*/  @P2 FMUL R60, R60, R5 ;  /* 0x000000053c3c2220 */ /* 0x001fe20000400000 */
[----:B------:R-:W-:-:S06]  /*74d0*/  LOP3.LUT P2, RZ, R77, 0x20000, RZ, 0xc0, !PT ;  /* 0x000200004dff7812 */ /* 0x000fcc000784c0ff */
[----:B------:R-:W0:Y:S01]  /*74e0*/  @P1 LDC R182, c[0x0][0x21c] ;  /* 0x00008700ffb61b82 */ /* 0x000e220000000800 */
[----:B------:R-:W-:Y:S02]  /*74f0*/  P2R R5, PR, RZ, 0x10 ;  /* 0x00000010ff057803 */ /* 0x000fe40000000000 */
[----:B------:R-:W-:Y:S01]  /*7500*/  LOP3.LUT P4, RZ, R77, 0x80000, RZ, 0xc0, !PT ;  /* 0x000800004dff7812 */ /* 0x000fe2000788c0ff */
[----:B--2---:R-:W-:Y:S01]  /*7510*/  @P5 FMUL R27, R27, R8 ;  /* 0x000000081b1b5220 */ /* 0x004fe20000400000 */
[----:B------:R-:W-:Y:S02]  /*7520*/  ISETP.NE.AND P5, PT, R6, RZ, PT ;  /* 0x000000ff0600720c */ /* 0x000fe40003fa5270 */
[----:B------:R-:W-:Y:S02]  /*7530*/  P2R R8, PR, RZ, 0x4 ;  /* 0x00000004ff087803 */ /* 0x000fe40000000000 */
[C---:B------:R-:W-:Y:S01]  /*7540*/  LOP3.LUT P2, RZ, R77.reuse, 0x8000, RZ, 0xc0, !PT ;  /* 0x000080004dff7812 */ /* 0x040fe2000784c0ff */
[----:B---3--:R-:W-:Y:S01]  /*7550*/  @P3 FMUL R44, R44, R7 ;  /* 0x000000072c2c3220 */ /* 0x008fe20000400000 */
[----:B------:R-:W-:-:S02]  /*7560*/  LOP3.LUT P3, RZ, R77, 0x2000, RZ, 0xc0, !PT ;  /* 0x000020004dff7812 */ /* 0x000fc4000786c0ff */
[----:B------:R-:W-:Y:S02]  /*7570*/  P2R R83, PR, RZ, 0x4 ;  /* 0x00000004ff537803 */ /* 0x000fe40000000000 */
[----:B------:R-:W-:-:S03]  /*7580*/  P2R R90, PR, RZ, 0x8 ;  /* 0x00000008ff5a7803 */ /* 0x000fc60000000000 */
[----:B------:R-:W2:Y:S01]  /*7590*/  @P5 LDC R6, c[0x0][0x21c] ;  /* 0x00008700ff065b82 */ /* 0x000ea20000000800 */
[C---:B------:R-:W-:Y:S02]  /*75a0*/  LOP3.LUT P3, RZ, R77.reuse, 0x800, RZ, 0xc0, !PT ;  /* 0x000008004dff7812 */ /* 0x040fe4000786c0ff */
[----:B------:R-:W-:Y:S01]  /*75b0*/  LOP3.LUT P2, RZ, R77, 0x1000, RZ, 0xc0, !PT ;  /* 0x000010004dff7812 */ /* 0x000fe2000784c0ff */
[----:B0-----:R-:W-:Y:S01]  /*75c0*/  @P1 FMUL R45, R45, R182 ;  /* 0x000000b62d2d1220 */ /* 0x001fe20000400000 */
[----:B------:R-:W-:Y:S02]  /*75d0*/  P2R R178, PR, RZ, 0x8 ;  /* 0x00000008ffb27803 */ /* 0x000fe40000000000 */
[C---:B------:R-:W-:Y:S02]  /*75e0*/  LOP3.LUT P3, RZ, R77.reuse, 0x200, RZ, 0xc0, !PT ;  /* 0x000002004dff7812 */ /* 0x040fe4000786c0ff */
[----:B------:R-:W-:Y:S02]  /*75f0*/  P2R R115, PR, RZ, 0x4 ;  /* 0x00000004ff737803 */ /* 0x000fe40000000000 */
[----:B------:R-:W-:-:S02]  /*7600*/  LOP3.LUT P2, RZ, R77, 0x400, RZ, 0xc0, !PT ;  /* 0x000004004dff7812 */ /* 0x000fc4000784c0ff */
[----:B------:R-:W-:-:S07]  /*7610*/  LOP3.LUT P1, RZ, R77, 0x1000000, RZ, 0xc0, !PT ;  /* 0x010000004dff7812 */ /* 0x000fce000782c0ff */
[----:B------:R-:W0:Y:S01]  /*7620*/  @P3 LDC R180, c[0x0][0x21c] ;  /* 0x00008700ffb43b82 */ /* 0x000e220000000800 */
[----:B--2---:R-:W-:Y:S01]  /*7630*/  @P5 FMUL R59, R59, R6 ;  /* 0x000000063b3b5220 */ /* 0x004fe20000400000 */
[----:B------:R-:W-:-:S06]  /*7640*/  LOP3.LUT P5, RZ, R77, 0x100000, RZ, 0xc0, !PT ;  /* 0x001000004dff7812 */ /* 0x000fcc00078ac0ff */
[----:B------:R-:W2:Y:S08]  /*7650*/  @P0 LDC R6, c[0x0][0x21c] ;  /* 0x00008700ff060b82 */ /* 0x000eb00000000800 */
[----:B------:R-:W3:Y:S01]  /*7660*/  @P2 LDC R179, c[0x0][0x21c] ;  /* 0x00008700ffb32b82 */ /* 0x000ee20000000800 */
[----:B0-----:R-:W-:Y:S01]  /*7670*/  @P3 FMUL R61, R61, R180 ;  /* 0x000000b43d3d3220 */ /* 0x001fe20000400000 */
[----:B------:R-:W-:Y:S01]  /*7680*/  ISETP.NE.AND P3, PT, R178, RZ, PT ;  /* 0x000000ffb200720c */ /* 0x000fe20003f65270 */
[----:B--2---:R-:W-:Y:S01]  /*7690*/  @P0 FMUL R13, R13, R6 ;  /* 0x000000060d0d0220 */ /* 0x004fe20000400000 */
[----:B------:R-:W-:-:S02]  /*76a0*/  P2R R6, PR, RZ, 0x20 ;  /* 0x00000020ff067803 */ /* 0x000fc40000000000 */
[C---:B------:R-:W-:Y:S02]  /*76b0*/  LOP3.LUT P5, RZ, R77.reuse, 0x40000, RZ, 0xc0, !PT ;  /* 0x000400004dff7812 */ /* 0x040fe400078ac0ff */
[----:B------:R-:W-:-:S07]  /*76c0*/  LOP3.LUT P0, RZ, R77, 0x400000, RZ, 0xc0, !PT ;  /* 0x004000004dff7812 */ /* 0x000fce000780c0ff */
[----:B------:R-:W0:Y:S01]  /*76d0*/  @P3 LDC R181, c[0x0][0x21c] ;  /* 0x00008700ffb53b82 */ /* 0x000e220000000800 */
[----:B------:R-:W-:Y:S01]  /*76e0*/  P2R R7, PR, RZ, 0x20 ;  /* 0x00000020ff077803 */ /* 0x000fe20000000000 */
[----:B---3--:R-:W-:Y:S01]  /*76f0*/  @P2 FMUL R14, R14, R179 ;  /* 0x000000b30e0e2220 */ /* 0x008fe20000400000 */
[----:B------:R-:W-:Y:S02]  /*7700*/  LOP3.LUT P5, RZ, R77, 0x10000, RZ, 0xc0, !PT ;  /* 0x000100004dff7812 */ /* 0x000fe400078ac0ff */
[----:B------:R-:W-:Y:S02]  /*7710*/  ISETP.NE.AND P2, PT, R115, RZ, PT ;  /* 0x000000ff7300720c */ /* 0x000fe40003f45270 */
[----:B------:R-:W-:Y:S02]  /*7720*/  P2R R21, PR, RZ, 0x20 ;  /* 0x00000020ff157803 */ /* 0x000fe40000000000 */
[----:B------:R-:W-:-:S09]  /*7730*/  LOP3.LUT P5, RZ, R77, 0x4000, RZ, 0xc0, !PT ;  /* 0x000040004dff7812 */ /* 0x000fd200078ac0ff */
        /* <DEDUP_REMOVED lines=9> */
[----:B------:R-:W0:Y:S08]  /*77d0*/  @P4 LDC R21, c[0x0][0x21c] ;  /* 0x00008700ff154b82 */ /* 0x000e300000000800 */
[----:B------:R-:W2:Y:S01]  /*77e0*/  @P2 LDC R178, c[0x0][0x21c] ;  /* 0x00008700ffb22b82 */ /* 0x000ea20000000800 */
[----:B---3--:R-:W-:Y:S01]  /*77f0*/  @P3 FMUL R62, R62, R179 ;  /* 0x000000b33e3e3220 */ /* 0x008fe20000400000 */
[----:B------:R-:W-:-:S06]  /*7800*/  LOP3.LUT P3, RZ, R75, 0x1, RZ, 0xc0, !PT ;  /* 0x000000014bff7812 */ /* 0x000fcc000786c0ff */
[----:B------:R-:W3:Y:S01]  /*7810*/  @P5 LDC R90, c[0x0][0x21c] ;  /* 0x00008700ff5a5b82 */ /* 0x000ee20000000800 */
[----:B0-----:R-:W-:Y:S01]  /*7820*/  @P4 FMUL R32, R32, R21 ;  /* 0x0000001520204220 */ /* 0x001fe20000400000 */
[----:B------:R-:W-:Y:S02]  /*7830*/  ISETP.NE.AND P4, PT, R5, RZ, PT ;  /* 0x000000ff0500720c */ /* 0x000fe40003f85270 */
[----:B------:R-:W-:Y:S01]  /*7840*/  PRMT R21, R3, 0x7610, R21 ;  /* 0x0000761003157816 */ /* 0x000fe20000000015 */
[----:B--2---:R-:W-:Y:S01]  /*7850*/  @P2 FMUL R31, R31, R178 ;  /* 0x000000b21f1f2220 */ /* 0x004fe20000400000 */
[----:B------:R-:W-:-:S09]  /*7860*/  ISETP.NE.AND P2, PT, R8, RZ, PT ;  /* 0x000000ff0800720c */ /* 0x000fd20003f45270 */
[----:B------:R-:W0:Y:S01]  /*7870*/  @P4 LDC R5, c[0x0][0x21c] ;  /* 0x00008700ff054b82 */ /* 0x000e220000000800 */
[----:B---3--:R-:W-:Y:S01]  /*7880*/  @P5 FMUL R47, R47, R90 ;  /* 0x0000005a2f2f5220 */ /* 0x008fe20000400000 */
[----:B------:R-:W-:-:S06]  /*7890*/  ISETP.NE.AND P5, PT, R7, RZ, PT ;  /* 0x000000ff0700720c */ /* 0x000fcc0003fa5270 */
[----:B------:R-:W2:Y:S08]  /*78a0*/  @P2 LDC R8, c[0x0][0x21c] ;  /* 0x00008700ff082b82 */ /* 0x000eb00000000800 */
[----:B------:R-:W3:Y:S01]  /*78b0*/  @P5 LDC R7, c[0x0][0x21c] ;  /* 0x00008700ff075b82 */ /* 0x000ee20000000800 */
[----:B0-----:R-:W-:Y:S01]  /*78c0*/  @P4 FMUL R64, R64, R5 ;  /* 0x0000000540404220 */ /* 0x001fe20000400000 */
[----:B------:R-:W-:Y:S01]  /*78d0*/  ISETP.NE.AND P4, PT, R76, RZ, PT ;  /* 0x000000ff4c00720c */ /* 0x000fe20003f85270 */
[----:B--2---:R-:W-:Y:S01]  /*78e0*/  @P2 FMUL R63, R63, R8 ;  /* 0x000000083f3f2220 */ /* 0x004fe20000400000 */
[----:B------:R-:W-:-:S04]  /*78f0*/  LOP3.LUT P2, RZ, R75, 0x2, RZ, 0xc0, !PT ;  /* 0x000000024bff7812 */ /* 0x000fc8000784c0ff */
        /* <DEDUP_REMOVED lines=8> */
[----:B------:R-:W-:-:S04]  /*7980*/  ISETP.NE.AND P0, PT, R74, RZ, PT ;  /* 0x000000ff4a00720c */ /* 0x000fc80003f05270 */
[----:B------:R-:W0:Y:S08]  /*7990*/  @P1 LDC R6, c[0x0][0x21c] ;  /* 0x00008700ff061b82 */ /* 0x000e300000000800 */
[----:B------:R-:W2:Y:S01]  /*79a0*/  @P6 LDC R8, c[0x0][0x21c] ;  /* 0x00008700ff086b82 */ /* 0x000ea20000000800 */
[----:B---3--:R-:W-:Y:S01]  /*79b0*/  @P5 FMUL R48, R48, R7 ;  /* 0x0000000730305220 */ /* 0x008fe20000400000 */
[----:B------:R-:W-:-:S06]  /*79c0*/  ISETP.NE.AND P5, PT, R82, RZ, PT ;  /* 0x000000ff5200720c */ /* 0x000fcc0003fa5270 */
[----:B------:R-:W3:Y:S01]  /*79d0*/  @P0 LDC R74, c[0x0][0x21c] ;  /* 0x00008700ff4a0b82 */ /* 0x000ee20000000800 */
[----:B0-----:R-:W-:Y:S01]  /*79e0*/  @P1 FMUL R49, R49, R6 ;  /* 0x0000000631311220 */ /* 0x001fe20000400000 */
[----:B------:R-:W-:Y:S02]  /*79f0*/  ISETP.NE.AND P1, PT, R72, RZ, PT ;  /* 0x000000ff4800720c */ /* 0x000fe40003f25270 */
[----:B------:R-:W-:Y:S01]  /*7a00*/  P2R R6, PR, RZ, 0x1 ;  /* 0x00000001ff067803 */ /* 0x000fe20000000000 */
[----:B--2---:R-:W-:Y:S01]  /*7a10*/  @P6 FMUL R5, R19, R8 ;  /* 0x0000000813056220 */ /* 0x004fe20000400000 */
[----:B------:R-:W-:Y:S02]  /*7a20*/  PRMT R19, R0, 0x7610, R19 ;  /* 0x0000761000137816 */ /* 0x000fe40000000013 */
[----:B------:R-:W0:Y:S02]  /*7a30*/  @P3 LDC R8, c[0x0][0x21c] ;  /* 0x00008700ff083b82 */ /* 0x000e240000000800 */
[----:B------:R-:W-:Y:S01]  /*7a40*/  @P6 F2FP.F16.F32.PACK_AB R0, RZ, R5 ;  /* 0x00000005ff00623e */ /* 0x000fe200000000ff */
[----:B---3--:R-:W-:Y:S01]  /*7a50*/  @P0 FMUL R65, R65, R74 ;  /* 0x0000004a41410220 */ /* 0x008fe20000400000 */
[----:B------:R-:W-:-:S04]  /*7a60*/  LOP3.LUT P0, RZ, R75, 0x800, RZ, 0xc0, !PT ;  /* 0x000008004bff7812 */ /* 0x000fc8000780c0ff */
[----:B------:R-:W2:Y:S01]  /*7a70*/  @P1 LDC R7, c[0x0][0x21c] ;  /* 0x00008700ff071b82 */ /* 0x000ea20000000800 */
[----:B------:R-:W-:Y:S02]  /*7a80*/  P2R R72, PR, RZ, 0x1 ;  /* 0x00000001ff487803 */ /* 0x000fe40000000000 */
[----:B------:R-:W-:-:S05]  /*7a90*/  LOP3.LUT P0, RZ, R75, 0x80, RZ, 0xc0, !PT ;  /* 0x000000804bff7812 */ /* 0x000fca000780c0ff */
[----:B------:R-:W3:Y:S01]  /*7aa0*/  @P2 LDC R74, c[0x0][0x21c] ;  /* 0x00008700ff4a2b82 */ /* 0x000ee20000000800 */
[----:B------:R-:W-:Y:S02]  /*7ab0*/  ISETP.NE.AND P2, PT, R70, RZ, PT ;  /* 0x000000ff4600720c */ /* 0x000fe40003f45270 */
[----:B------:R-:W-:Y:S02]  /*7ac0*/  PRMT R70, R34, 0x7610, R70 ;  /* 0x0000761022467816 */ /* 0x000fe40000000046 */
[----:B------:R-:W-:Y:S01]  /*7ad0*/  PRMT R34, R0, 0x7610, R34 ;  /* 0x0000761000227816 */ /* 0x000fe20000000022 */
[----:B0-----:R-:W-:Y:S01]  /*7ae0*/  @P3 FMUL R35, R35, R8 ;  /* 0x0000000823233220 */ /* 0x001fe20000400000 */
[----:B------:R-:W-:Y:S02]  /*7af0*/  ISETP.NE.AND P3, PT, R71, RZ, PT ;  /* 0x000000ff4700720c */ /* 0x000fe40003f65270 */
[----:B------:R-:W-:Y:S01]  /*7b00*/  P2R R8, PR, RZ, 0x4 ;  /* 0x00000004ff087803 */ /* 0x000fe20000000000 */
[----:B--2---:R-:W-:Y:S01]  /*7b10*/  @P1 FMUL R2, R2, R7 ;  /* 0x0000000702021220 */ /* 0x004fe20000400000 */
[----:B------:R-:W-:-:S04]  /*7b20*/  P2R R7, PR, RZ, 0x2 ;  /* 0x00000002ff077803 */ /* 0x000fc80000000000 */
[----:B------:R-:W-:-:S05]  /*7b30*/  @P1 F2FP.F16.F32.PACK_AB R2, RZ, R2 ;  /* 0x00000002ff02123e */ /* 0x000fca00000000ff */
[----:B------:R0:W-:Y:S01]  /*7b40*/  @P1 STG.E.U16 desc[UR6][R176.64], R2 ;  /* 0x00000002b0001986 */ /* 0x0001e2000c101506 */
[----:B------:R-:W-:-:S03]  /*7b50*/  LOP3.LUT P1, RZ, R75, 0x4, RZ, 0xc0, !PT ;  /* 0x000000044bff7812 */ /* 0x000fc6000782c0ff */
[----:B------:R2:W-:Y:S01]  /*7b60*/  @P2 STG.E.U16 desc[UR6][R146.64], R18 ;  /* 0x0000001292002986 */ /* 0x0005e2000c101506 */
[----:B------:R-:W-:-:S03]  /*7b70*/  LOP3.LUT P2, RZ, R75, 0x2, RZ, 0xc0, !PT ;  /* 0x000000024bff7812 */ /* 0x000fc6000784c0ff */
[----:B------:R4:W-:Y:S04]  /*7b80*/  @P3 STG.E.U16 desc[UR6][R124.64], R19 ;  /* 0x000000137c003986 */ /* 0x0009e8000c101506 */
[----:B------:R-:W-:Y:S02]  /*7b90*/  @P4 STG.E.U16 desc[UR6][R88.64], R70 ;  /* 0x0000004658004986 */ /* 0x000fe4000c101506 */
[----:B------:R-:W-:Y:S02]  /*7ba0*/  @P1 F2FP.F16.F32.PACK_AB R0, RZ, R69 ;  /* 0x00000045ff00123e */ /* 0x000fe400000000ff */
[----:B------:R5:W-:Y:S02]  /*7bb0*/  @P5 STG.E.U16 desc[UR6][R86.64], R21 ;  /* 0x0000001556005986 */ /* 0x000be4000c101506 */
[----:B---3--:R-:W-:Y:S01]  /*7bc0*/  @P2 FMUL R74, R51, R74 ;  /* 0x0000004a334a2220 */ /* 0x008fe20000400000 */
[----:B------:R-:W-:Y:S01]  /*7bd0*/  PRMT R82, R0, 0x7610, R82 ;  /* 0x0000761000527816 */ /* 0x000fe20000000052 */
[----:B------:R3:W-:Y:S01]  /*7be0*/  @P6 STG.E.U16 desc[UR6][R84.64], R34 ;  /* 0x0000002254006986 */ /* 0x0007e2000c101506 */
[----:B------:R-:W-:-:S02]  /*7bf0*/  @P0 F2FP.F16.F32.PACK_AB R0, RZ, R52 ;  /* 0x00000034ff00023e */ /* 0x000fc400000000ff */
[----:B0-----:R-:W-:Y:S02]  /*7c00*/  @P2 F2FP.F16.F32.PACK_AB R2, RZ, R74 ;  /* 0x0000004aff02223e */ /* 0x001fe400000000ff */
[----:B--2---:R-:W-:Y:S02]  /*7c10*/  P2R R18, PR, RZ, 0x8 ;  /* 0x00000008ff127803 */ /* 0x004fe40000000000 */
[C---:B------:R-:W-:Y:S02]  /*7c20*/  LOP3.LUT P3, RZ, R75.reuse, 0x1, RZ, 0xc0, !PT ;  /* 0x000000014bff7812 */ /* 0x040fe4000786c0ff */
[----:B------:R-:W-:Y:S02]  /*7c30*/  PRMT R69, R2, 0x7610, R69 ;  /* 0x0000761002457816 */ /* 0x000fe40000000045 */
[----:B----4-:R-:W-:Y:S02]  /*7c40*/  P2R R19, PR, RZ, 0x10 ;  /* 0x00000010ff137803 */ /* 0x010fe40000000000 */
[----:B------:R-:W-:-:S02]  /*7c50*/  LOP3.LUT P4, RZ, R75, 0x4000, RZ, 0xc0, !PT ;  /* 0x000040004bff7812 */ /* 0x000fc4000788c0ff */
[----:B-----5:R-:W-:Y:S02]  /*7c60*/  P2R R21, PR, RZ, 0x20 ;  /* 0x00000020ff157803 */ /* 0x020fe40000000000 */
[----:B------:R-:W-:-:S03]  /*7c70*/  LOP3.LUT P5, RZ, R75, 0x400, RZ, 0xc0, !PT ;  /* 0x000004004bff7812 */ /* 0x000fc600078ac0ff */
[----:B------:R-:W-:Y:S02]  /*7c80*/  @P3 F2FP.F16.F32.PACK_AB R3, RZ, R35 ;  /* 0x00000023ff03323e */ /* 0x000fe400000000ff */
[----:B---3--:R-:W-:Y:S02]  /*7c90*/  P2R R34, PR, RZ, 0x40 ;  /* 0x00000040ff227803 */ /* 0x008fe40000000000 */
[----:B------:R-:W-:Y:S02]  /*7ca0*/  PRMT R35, R3, 0x7610, R35 ;  /* 0x0000761003237816 */ /* 0x000fe40000000023 */
[C---:B------:R-:W-:Y:S02]  /*7cb0*/  LOP3.LUT P6, RZ, R75.reuse, 0x200, RZ, 0xc0, !PT ;  /* 0x000002004bff7812 */ /* 0x040fe400078cc0ff */
[----:B------:R-:W-:Y:S01]  /*7cc0*/  P2R R51, PR, RZ, 0x20 ;  /* 0x00000020ff337803 */ /* 0x000fe20000000000 */
[----:B------:R0:W-:Y:S01]  /*7cd0*/  @P3 STG.E.U16 desc[UR6][R80.64], R35 ;  /* 0x0000002350003986 */ /* 0x0001e2000c101506 */
[----:B------:R-:W-:-:S02]  /*7ce0*/  LOP3.LUT P3, RZ, R75, 0x8000, RZ, 0xc0, !PT ;  /* 0x000080004bff7812 */ /* 0x000fc4000786c0ff */
[----:B------:R-:W-:Y:S01]  /*7cf0*/  P2R R70, PR, RZ, 0x40 ;  /* 0x00000040ff467803 */ /* 0x000fe20000000000 */
[----:B------:R2:W-:Y:S01]  /*7d00*/  @P2 STG.E.U16 desc[UR6][R78.64], R69 ;  /* 0x000000454e002986 */ /* 0x0005e2000c101506 */
[C---:B------:R-:W-:Y:S02]  /*7d10*/  LOP3.LUT P6, RZ, R75.reuse, 0x20, RZ, 0xc0, !PT ;  /* 0x000000204bff7812 */ /* 0x040fe400078cc0ff */
[C---:B------:R-:W-:Y:S01]  /*7d20*/  LOP3.LUT P5, RZ, R75.reuse, 0x40, RZ, 0xc0, !PT ;  /* 0x000000404bff7812 */ /* 0x040fe200078ac0ff */
[----:B------:R3:W-:Y:S01]  /*7d30*/  @P1 STG.E.U16 desc[UR6][R164.64+-0x1a], R82 ;  /* 0xffffe652a4001986 */ /* 0x0007e2000c101506 */
[C---:B------:R-:W-:Y:S02]  /*7d40*/  LOP3.LUT P2, RZ, R75.reuse, 0x10000, RZ, 0xc0, !PT ;  /* 0x000100004bff7812 */ /* 0x040fe4000784c0ff */
[----:B------:R-:W-:-:S07]  /*7d50*/  LOP3.LUT P1, RZ, R75, 0x20000, RZ, 0xc0, !PT ;  /* 0x000200004bff7812 */ /* 0x000fce000782c0ff */
[----:B------:R-:W-:Y:S02]  /*7d60*/  @P6 F2FP.F16.F32.PACK_AB R3, RZ, R67 ;  /* 0x00000043ff03623e */ /* 0x000fe400000000ff */
[----:B------:R-:W-:Y:S02]  /*7d70*/  @P5 F2FP.F16.F32.PACK_AB R2, RZ, R66 ;  /* 0x00000042ff02523e */ /* 0x000fe400000000ff */
[----:B------:R-:W-:Y:S02]  /*7d80*/  PRMT R67, R0, 0x7610, R67 ;  /* 0x0000761000437816 */ /* 0x000fe40000000043 */
[----:B------:R-:W-:Y:S02]  /*7d90*/  PRMT R66, R2, 0x7610, R66 ;  /* 0x0000761002427816 */ /* 0x000fe40000000042 */
[----:B0-----:R-:W-:Y:S02]  /*7da0*/  P2R R35, PR, RZ, 0x10 ;  /* 0x00000010ff237803 */ /* 0x001fe40000000000 */
[----:B------:R-:W-:-:S02]  /*7db0*/  LOP3.LUT P4, RZ, R75, 0x1000, RZ, 0xc0, !PT ;  /* 0x000010004bff7812 */ /* 0x000fc4000788c0ff */
[----:B--2---:R-:W-:Y:S02]  /*7dc0*/  P2R R69, PR, RZ, 0x8 ;  /* 0x00000008ff457803 */ /* 0x004fe40000000000 */
[C---:B------:R-:W-:Y:S02]  /*7dd0*/  LOP3.LUT P3, RZ, R75.reuse, 0x100, RZ, 0xc0, !PT ;  /* 0x000001004bff7812 */ /* 0x040fe4000786c0ff */
[----:B------:R-:W-:Y:S02]  /*7de0*/  P2R R71, PR, RZ, 0x10 ;  /* 0x00000010ff477803 */ /* 0x000fe40000000000 */
[----:B------:R-:W-:Y:S02]  /*7df0*/  P2R R73, PR, RZ, 0x8 ;  /* 0x00000008ff497803 */ /* 0x000fe40000000000 */
[C---:B------:R-:W-:Y:S02]  /*7e00*/  LOP3.LUT P3, RZ, R75.reuse, 0x8, RZ, 0xc0, !PT ;  /* 0x000000084bff7812 */ /* 0x040fe4000786c0ff */
[----:B------:R-:W-:-:S02]  /*7e10*/  LOP3.LUT P4, RZ, R75, 0x10, RZ, 0xc0, !PT ;  /* 0x000000104bff7812 */ /* 0x000fc4000788c0ff */
[----:B------:R-:W-:-:S09]  /*7e20*/  PRMT R79, R3, 0x7610, R79 ;  /* 0x00007610034f7816 */ /* 0x000fd2000000004f */
[----:B------:R-:W-:Y:S02]  /*7e30*/  @P3 F2FP.F16.F32.PACK_AB R5, RZ, R68 ;  /* 0x00000044ff05323e */ /* 0x000fe400000000ff */
[----:B------:R-:W-:Y:S02]  /*7e40*/  @P4 F2FP.F16.F32.PACK_AB R4, RZ, R4 ;  /* 0x00000004ff04423e */ /* 0x000fe400000000ff */
[----:B------:R-:W-:Y:S02]  /*7e50*/  PRMT R81, R5, 0x7610, R81 ;  /* 0x0000761005517816 */ /* 0x000fe40000000051 */
[----:B------:R-:W-:-:S03]  /*7e60*/  PRMT R52, R4, 0x7610, R52 ;  /* 0x0000761004347816 */ /* 0x000fc60000000034 */
[----:B------:R0:W-:Y:S01]  /*7e70*/  @P3 STG.E.U16 desc[UR6][R162.64+-0x1a], R81 ;  /* 0xffffe651a2003986 */ /* 0x0001e2000c101506 */
[----:B------:R-:W-:-:S03]  /*7e80*/  ISETP.NE.AND P3, PT, R73, RZ, PT ;  /* 0x000000ff4900720c */ /* 0x000fc60003f65270 */
[----:B------:R-:W-:Y:S01]  /*7e90*/  @P4 STG.E.U16 desc[UR6][R160.64+-0x1a], R52 ;  /* 0xffffe634a0004986 */ /* 0x000fe2000c101506 */
[----:B------:R-:W-:-:S03]  /*7ea0*/  ISETP.NE.AND P4, PT, R71, RZ, PT ;  /* 0x000000ff4700720c */ /* 0x000fc60003f85270 */
[----:B------:R-:W-:Y:S01]  /*7eb0*/  @P6 STG.E.U16 desc[UR6][R158.64+-0x1a], R79 ;  /* 0xffffe64f9e006986 */ /* 0x000fe2000c101506 */
[----:B------:R-:W-:-:S03]  /*7ec0*/  ISETP.NE.AND P6, PT, R70, RZ, PT ;  /* 0x000000ff4600720c */ /* 0x000fc60003fc5270 */
[----:B------:R-:W-:Y:S01]  /*7ed0*/  @P5 STG.E.U16 desc[UR6][R164.64+-0x18], R66 ;  /* 0xffffe842a4005986 */ /* 0x000fe2000c101506 */
[----:B------:R-:W-:Y:S02]  /*7ee0*/  ISETP.NE.AND P5, PT, R51, RZ, PT ;  /* 0x000000ff3300720c */ /* 0x000fe40003fa5270 */
[----:B------:R-:W-:Y:S01]  /*7ef0*/  @P3 F2FP.F16.F32.PACK_AB R5, RZ, R50 ;  /* 0x00000032ff05323e */ /* 0x000fe200000000ff */
[----:B------:R-:W-:Y:S01]  /*7f00*/  @P0 STG.E.U16 desc[UR6][R162.64+-0x18], R67 ;  /* 0xffffe843a2000986 */ /* 0x000fe2000c101506 */
[----:B------:R-:W-:Y:S02]  /*7f10*/  ISETP.NE.AND P0, PT, R72, RZ, PT ;  /* 0x000000ff4800720c */ /* 0x000fe40003f05270 */
[----:B------:R-:W-:Y:S02]  /*7f20*/  PRMT R80, R5, 0x7610, R80 ;  /* 0x0000761005507816 */ /* 0x000fe40000000050 */
[----:B------:R-:W-:Y:S02]  /*7f30*/  @P4 F2FP.F16.F32.PACK_AB R0, RZ, R38 ;  /* 0x00000026ff00423e */ /* 0x000fe400000000ff */
[----:B------:R-:W-:Y:S01]  /*7f40*/  @P6 F2FP.F16.F32.PACK_AB R4, RZ, R53 ;  /* 0x00000035ff04623e */ /* 0x000fe200000000ff */
[----:B------:R2:W-:Y:S01]  /*7f50*/  @P3 STG.E.U16 desc[UR6][R160.64+-0x18], R80 ;  /* 0xffffe850a0003986 */ /* 0x0005e2000c101506 */
[----:B------:R-:W-:-:S02]  /*7f60*/  ISETP.NE.AND P3, PT, R69, RZ, PT ;  /* 0x000000ff4500720c */ /* 0x000fc40003f65270 */
[----:B------:R-:W-:Y:S02]  /*7f70*/  @P5 F2FP.F16.F32.PACK_AB R3, RZ, R37 ;  /* 0x00000025ff03523e */ /* 0x000fe400000000ff */
[----:B------:R-:W-:Y:S02]  /*7f80*/  PRMT R37, R0, 0x7610, R37 ;  /* 0x0000761000257816 */ /* 0x000fe40000000025 */
[----:B------:R-:W-:Y:S02]  /*7f90*/  @P0 F2FP.F16.F32.PACK_AB R2, RZ, R36 ;  /* 0x00000024ff02023e */ /* 0x000fe400000000ff */
[----:B------:R-:W-:Y:S02]  /*7fa0*/  PRMT R36, R4, 0x7610, R36 ;  /* 0x0000761004247816 */ /* 0x000fe40000000024 */
[----:B---3--:R-:W-:Y:S02]  /*7fb0*/  PRMT R82, R3, 0x7610, R82 ;  /* 0x0000761003527816 */ /* 0x008fe40000000052 */
[----:B0-----:R-:W-:Y:S01]  /*7fc0*/  PRMT R81, R2, 0x7610, R81 ;  /* 0x0000761002517816 */ /* 0x001fe20000000051 */
[----:B------:R0:W-:Y:S01]  /*7fd0*/  @P6 STG.E.U16 desc[UR6][R158.64+-0x18], R36 ;  /* 0xffffe8249e006986 */ /* 0x0001e2000c101506 */
[----:B------:R-:W-:-:S02]  /*7fe0*/  LOP3.LUT P6, RZ, R75, 0x100000, RZ, 0xc0, !PT ;  /* 0x001000004bff7812 */ /* 0x000fc400078cc0ff */
[----:B------:R-:W-:Y:S01]  /*7ff0*/  @P3 F2FP.F16.F32.PACK_AB R3, RZ, R23 ;  /* 0x00000017ff03323e */ /* 0x000fe200000000ff */
[----:B------:R-:W-:Y:S01]  /*8000*/  @P5 STG.E.U16 desc[UR6][R164.64+-0x16], R82 ;  /* 0xffffea52a4005986 */ /* 0x000fe2000c101506 */
[----:B------:R-:W-:Y:S02]  /*8010*/  @P2 F2FP.F16.F32.PACK_AB R2, RZ, R39 ;  /* 0x00000027ff02223e */ /* 0x000fe400000000ff */
[----:B------:R-:W-:Y:S01]  /*8020*/  PRMT R23, R3, 0x7610, R23 ;  /* 0x0000761003177816 */ /* 0x000fe20000000017 */
[----:B------:R-:W-:Y:S01]  /*8030*/  @P0 STG.E.U16 desc[UR6][R162.64+-0x16], R81 ;  /* 0xffffea51a2000986 */ /* 0x000fe2000c101506 */
[----:B------:R-:W-:Y:S02]  /*8040*/  LOP3.LUT P0, RZ, R75, 0x400000, RZ, 0xc0, !PT ;  /* 0x004000004bff7812 */ /* 0x000fe4000780c0ff */
[----:B------:R-:W-:Y:S01]  /*8050*/  @P1 F2FP.F16.F32.PACK_AB R0, RZ, R55 ;  /* 0x00000037ff00123e */ /* 0x000fe200000000ff */
[----:B------:R-:W-:Y:S01]  /*8060*/  @P4 STG.E.U16 desc[UR6][R160.64+-0x16], R37 ;  /* 0xffffea25a0004986 */ /* 0x000fe2000c101506 */
[----:B------:R-:W-:-:S02]  /*8070*/  ISETP.NE.AND P4, PT, R35, RZ, PT ;  /* 0x000000ff2300720c */ /* 0x000fc40003f85270 */
[----:B--2---:R-:W-:Y:S02]  /*8080*/  PRMT R80, R2, 0x7610, R80 ;  /* 0x0000761002507816 */ /* 0x004fe40000000050 */
[----:B------:R-:W-:Y:S02]  /*8090*/  PRMT R35, R0, 0x7610, R35 ;  /* 0x0000761000237816 */ /* 0x000fe40000000023 */
[----:B------:R-:W-:-:S03]  /*80a0*/  LOP3.LUT P5, RZ, R75, 0x200000, RZ, 0xc0, !PT ;  /* 0x002000004bff7812 */ /* 0x000fc600078ac0ff */
[----:B------:R-:W-:-:S04]  /*80b0*/  @P0 F2FP.F16.F32.PACK_AB R0, RZ, R9 ;  /* 0x00000009ff00023e */ /* 0x000fc800000000ff */
[----:B------:R-:W-:Y:S02]  /*80c0*/  @P4 F2FP.F16.F32.PACK_AB R4, RZ, R22 ;  /* 0x00000016ff04423e */ /* 0x000fe400000000ff */
[----:B0-----:R-:W-:Y:S02]  /*80d0*/  P2R R36, PR, RZ, 0x40 ;  /* 0x00000040ff247803 */ /* 0x001fe40000000000 */
[----:B------:R-:W-:Y:S02]  /*80e0*/  LOP3.LUT P6, RZ, R75, 0x2000, RZ, 0xc0, !PT ;  /* 0x000020004bff7812 */ /* 0x000fe400078cc0ff */
[----:B------:R-:W-:Y:S02]  /*80f0*/  PRMT R22, R4, 0x7610, R22 ;  /* 0x0000761004167816 */ /* 0x000fe40000000016 */
[----:B------:R-:W-:-:S09]  /*8100*/  @P5 F2FP.F16.F32.PACK_AB R2, RZ, R56 ;  /* 0x00000038ff02523e */ /* 0x000fd200000000ff */
[----:B------:R-:W-:-:S04]  /*8110*/  @P6 F2FP.F16.F32.PACK_AB R5, RZ, R54 ;  /* 0x00000036ff05623e */ /* 0x000fc800000000ff */
[----:B------:R-:W-:-:S05]  /*8120*/  PRMT R79, R5, 0x7610, R79 ;  /* 0x00007610054f7816 */ /* 0x000fca000000004f */
[----:B------:R0:W-:Y:S01]  /*8130*/  @P6 STG.E.U16 desc[UR6][R158.64+-0x16], R79 ;  /* 0xffffea4f9e006986 */ /* 0x0001e2000c101506 */
[----:B------:R-:W-:-:S03]  /*8140*/  ISETP.NE.AND P6, PT, R36, RZ, PT ;  /* 0x000000ff2400720c */ /* 0x000fc60003fc5270 */
[----:B------:R2:W-:Y:S01]  /*8150*/  @P4 STG.E.U16 desc[UR6][R164.64+-0x14], R22 ;  /* 0xffffec16a4004986 */ /* 0x0005e2000c101506 */
[----:B------:R-:W-:-:S03]  /*8160*/  LOP3.LUT P4, RZ, R75, 0x8000000, RZ, 0xc0, !PT ;  /* 0x080000004bff7812 */ /* 0x000fc6000788c0ff */
[----:B------:R3:W-:Y:S01]  /*8170*/  @P3 STG.E.U16 desc[UR6][R162.64+-0x14], R23 ;  /* 0xffffec17a2003986 */ /* 0x0007e2000c101506 */
[C---:B------:R-:W-:Y:S02]  /*8180*/  LOP3.LUT P3, RZ, R75.reuse, 0x10000000, RZ, 0xc0, !PT ;  /* 0x100000004bff7812 */ /* 0x040fe4000786c0ff */
[----:B------:R-:W-:Y:S01]  /*8190*/  P2R R36, PR, RZ, 0x10 ;  /* 0x00000010ff247803 */ /* 0x000fe20000000000 */
[----:B------:R-:W-:Y:S01]  /*81a0*/  @P2 STG.E.U16 desc[UR6][R160.64+-0x14], R80 ;  /* 0xffffec50a0002986 */ /* 0x000fe2000c101506 */
[C---:B------:R-:W-:Y:S02]  /*81b0*/  LOP3.LUT P4, RZ, R75.reuse, 0x80000, RZ, 0xc0, !PT ;  /* 0x000800004bff7812 */ /* 0x040fe4000788c0ff */
[----:B------:R-:W-:Y:S01]  /*81c0*/  @P6 F2FP.F16.F32.PACK_AB R3, RZ, R40 ;  /* 0x00000028ff03623e */ /* 0x000fe200000000ff */
[----:B------:R4:W-:Y:S01]  /*81d0*/  @P1 STG.E.U16 desc[UR6][R158.64+-0x14], R35 ;  /* 0xffffec239e001986 */ /* 0x0009e2000c101506 */
[----:B------:R-:W-:Y:S02]  /*81e0*/  LOP3.LUT P1, RZ, R75, 0x40000000, RZ, 0xc0, !PT ;  /* 0x400000004bff7812 */ /* 0x000fe4000782c0ff */
[----:B------:R-:W-:-:S02]  /*81f0*/  PRMT R9, R3, 0x7610, R9 ;  /* 0x0000761003097816 */ /* 0x000fc40000000009 */
[----:B------:R-:W-:-:S05]  /*8200*/  LOP3.LUT P2, RZ, R75, 0x20000000, RZ, 0xc0, !PT ;  /* 0x200000004bff7812 */ /* 0x000fca000784c0ff */
[----:B------:R-:W-:Y:S02]  /*8210*/  @P4 F2FP.F16.F32.PACK_AB R4, RZ, R24 ;  /* 0x00000018ff04423e */ /* 0x000fe400000000ff */
[----:B0-----:R-:W-:Y:S02]  /*8220*/  PRMT R79, R2, 0x7610, R79 ;  /* 0x00007610024f7816 */ /* 0x001fe4000000004f */
[----:B------:R-:W-:Y:S02]  /*8230*/  PRMT R81, R4, 0x7610, R81 ;  /* 0x0000761004517816 */ /* 0x000fe40000000051 */
[----:B--2---:R-:W-:Y:S02]  /*8240*/  P2R R22, PR, RZ, 0x8 ;  /* 0x00000008ff167803 */ /* 0x004fe40000000000 */
[----:B------:R-:W-:Y:S02]  /*8250*/  LOP3.LUT P3, RZ, R75, 0x4000000, RZ, 0xc0, !PT ;  /* 0x040000004bff7812 */ /* 0x000fe4000786c0ff */
[----:B---3--:R-:W-:-:S02]  /*8260*/  P2R R23, PR, RZ, 0x4 ;  /* 0x00000004ff177803 */ /* 0x008fc40000000000 */
[----:B------:R-:W-:Y:S02]  /*8270*/  P2R R37, PR, RZ, 0x8 ;  /* 0x00000008ff257803 */ /* 0x000fe40000000000 */
[C---:B------:R-:W-:Y:S02]  /*8280*/  LOP3.LUT P3, RZ, R75.reuse, 0x40000, RZ, 0xc0, !PT ;  /* 0x000400004bff7812 */ /* 0x040fe4000786c0ff */
[C---:B------:R-:W-:Y:S02]  /*8290*/  LOP3.LUT P2, RZ, R75.reuse, 0x2000000, RZ, 0xc0, !PT ;  /* 0x020000004bff7812 */ /* 0x040fe4000784c0ff */
[----:B----4-:R-:W-:Y:S02]  /*82a0*/  P2R R35, PR, RZ, 0x2 ;  /* 0x00000002ff237803 */ /* 0x010fe40000000000 */
[----:B------:R-:W-:-:S07]  /*82b0*/  LOP3.LUT P1, RZ, R75, 0x1000000, RZ, 0xc0, !PT ;  /* 0x010000004bff7812 */ /* 0x000fce000782c0ff */
[----:B------:R-:W-:Y:S02]  /*82c0*/  @P3 F2FP.F16.F32.PACK_AB R5, RZ, R20 ;  /* 0x00000014ff05323e */ /* 0x000fe400000000ff */
[----:B------:R-:W-:Y:S02]  /*82d0*/  PRMT R20, R0, 0x7610, R20 ;  /* 0x0000761000147816 */ /* 0x000fe40000000014 */
[----:B------:R-:W-:Y:S02]  /*82e0*/  PRMT R82, R5, 0x7610, R82 ;  /* 0x0000761005527816 */ /* 0x000fe40000000052 */
[----:B------:R-:W-:Y:S02]  /*82f0*/  @P1 F2FP.F16.F32.PACK_AB R4, RZ, R41 ;  /* 0x00000029ff04123e */ /* 0x000fe400000000ff */
[----:B------:R-:W-:Y:S01]  /*8300*/  @P2 F2FP.F16.F32.PACK_AB R3, RZ, R57 ;  /* 0x00000039ff03223e */ /* 0x000fe200000000ff */
[----:B------:R-:W-:Y:S01]  /*8310*/  @P3 STG.E.U16 desc[UR6][R164.64+-0x12], R82 ;  /* 0xffffee52a4003986 */ /* 0x000fe2000c101506 */
[----:B------:R-:W-:-:S03]  /*8320*/  ISETP.NE.AND P3, PT, R37, RZ, PT ;  /* 0x000000ff2500720c */ /* 0x000fc60003f65270 */
[----:B------:R-:W-:Y:S01]  /*8330*/  @P4 STG.E.U16 desc[UR6][R162.64+-0x12], R81 ;  /* 0xffffee51a2004986 */ /* 0x000fe2000c101506 */
[----:B------:R-:W-:-:S03]  /*8340*/  ISETP.NE.AND P4, PT, R36, RZ, PT ;  /* 0x000000ff2400720c */ /* 0x000fc60003f85270 */
[----:B------:R0:W-:Y:S01]  /*8350*/  @P6 STG.E.U16 desc[UR6][R160.64+-0x12], R9 ;  /* 0xffffee09a0006986 */ /* 0x0001e2000c101506 */
[----:B------:R-:W-:-:S03]  /*8360*/  LOP3.LUT P6, RZ, R77, 0x8, RZ, 0xc0, !PT ;  /* 0x000000084dff7812 */ /* 0x000fc600078cc0ff */
[----:B------:R-:W-:Y:S01]  /*8370*/  @P5 STG.E.U16 desc[UR6][R158.64+-0x12], R79 ;  /* 0xffffee4f9e005986 */ /* 0x000fe2000c101506 */
[C---:B------:R-:W-:Y:S02]  /*8380*/  LOP3.LUT P5, RZ, R77.reuse, 0x10, RZ, 0xc0, !PT ;  /* 0x000000104dff7812 */ /* 0x040fe400078ac0ff */
[----:B------:R-:W-:Y:S01]  /*8390*/  @P3 F2FP.F16.F32.PACK_AB R2, RZ, R10 ;  /* 0x0000000aff02323e */ /* 0x000fe200000000ff */
[----:B------:R2:W-:Y:S01]  /*83a0*/  @P0 STG.E.U16 desc[UR6][R164.64+-0x10], R20 ;  /* 0xfffff014a4000986 */ /* 0x0005e2000c101506 */
[----:B------:R-:W-:Y:S02]  /*83b0*/  LOP3.LUT P0, RZ, R77, 0x20, RZ, 0xc0, !PT ;  /* 0x000000204dff7812 */ /* 0x000fe4000780c0ff */
[----:B------:R-:W-:-:S11]  /*83c0*/  @P4 F2FP.F16.F32.PACK_AB R0, RZ, R26 ;  /* 0x0000001aff00423e */ /* 0x000fd600000000ff */
[----:B------:R-:W-:Y:S02]  /*83d0*/  @P0 F2FP.F16.F32.PACK_AB R60, RZ, R60 ;  /* 0x0000003cff3c023e */ /* 0x000fe400000000ff */
[----:B0-----:R-:W-:Y:S02]  /*83e0*/  P2R R9, PR, RZ, 0x40 ;  /* 0x00000040ff097803 */ /* 0x001fe40000000000 */
[----:B------:R-:W-:-:S04]  /*83f0*/  LOP3.LUT P6, RZ, R77, 0x1, RZ, 0xc0, !PT ;  /* 0x000000014dff7812 */ /* 0x000fc800078cc0ff */
[----:B------:R-:W-:Y:S02]  /*8400*/  P2R R24, PR, RZ, 0x40 ;  /* 0x00000040ff187803 */ /* 0x000fe40000000000 */
[C---:B------:R-:W-:Y:S02]  /*8410*/  LOP3.LUT P6, RZ, R75.reuse, 0x800000, RZ, 0xc0, !PT ;  /* 0x008000004bff7812 */ /* 0x040fe400078cc0ff */
[----:B--2---:R-:W-:Y:S02]  /*8420*/  P2R R20, PR, RZ, 0x20 ;  /* 0x00000020ff147803 */ /* 0x004fe40000000000 */
[----:B------:R-:W-:-:S09]  /*8430*/  LOP3.LUT P5, RZ, R75, 0x80000000, RZ, 0xc0, !PT ;  /* 0x800000004bff7812 */ /* 0x000fd200078ac0ff */
[----:B------:R-:W-:-:S04]  /*8440*/  @P6 F2FP.F16.F32.PACK_AB R5, RZ, R25 ;  /* 0x00000019ff05623e */ /* 0x000fc800000000ff */
[----:B------:R-:W-:Y:S01]  /*8450*/  @P5 F2FP.F16.F32.PACK_AB R27, RZ, R27 ;  /* 0x0000001bff1b523e */ /* 0x000fe200000000ff */
[----:B------:R-:W-:Y:S01]  /*8460*/  @P6 STG.E.U16 desc[UR6][R162.64+-0x10], R5 ;  /* 0xfffff005a2006986 */ /* 0x000fe2000c101506 */
[----:B------:R-:W-:-:S03]  /*8470*/  ISETP.NE.AND P6, PT, R24, RZ, PT ;  /* 0x000000ff1800720c */ /* 0x000fc60003fc5270 */
[----:B------:R-:W-:Y:S01]  /*8480*/  @P1 STG.E.U16 desc[UR6][R160.64+-0x10], R4 ;  /* 0xfffff004a0001986 */ /* 0x000fe2000c101506 */
[----:B------:R-:W-:-:S03]  /*8490*/  ISETP.NE.AND P1, PT, R35, RZ, PT ;  /* 0x000000ff2300720c */ /* 0x000fc60003f25270 */
[----:B------:R-:W-:Y:S01]  /*84a0*/  @P2 STG.E.U16 desc[UR6][R158.64+-0x10], R3 ;  /* 0xfffff0039e002986 */ /* 0x000fe2000c101506 */
[----:B------:R-:W-:-:S03]  /*84b0*/  ISETP.NE.AND P2, PT, R23, RZ, PT ;  /* 0x000000ff1700720c */ /* 0x000fc60003f45270 */
[----:B------:R0:W-:Y:S01]  /*84c0*/  @P3 STG.E.U16 desc[UR6][R164.64+-0xe], R2 ;  /* 0xfffff202a4003986 */ /* 0x0001e2000c101506 */
[----:B------:R-:W-:Y:S02]  /*84d0*/  ISETP.NE.AND P3, PT, R22, RZ, PT ;  /* 0x000000ff1600720c */ /* 0x000fe40003f65270 */
[----:B------:R-:W-:Y:S01]  /*84e0*/  @P6 F2FP.F16.F32.PACK_AB R43, RZ, R43 ;  /* 0x0000002bff2b623e */ /* 0x000fe200000000ff */
[----:B------:R2:W-:Y:S01]  /*84f0*/  @P4 STG.E.U16 desc[UR6][R162.64+-0xe], R0 ;  /* 0xfffff200a2004986 */ /* 0x0005e2000c101506 */
[----:B------:R-:W-:Y:S02]  /*8500*/  LOP3.LUT P4, RZ, R77, 0x80, RZ, 0xc0, !PT ;  /* 0x000000804dff7812 */ /* 0x000fe4000788c0ff */
[----:B------:R-:W-:-:S03]  /*8510*/  @P1 F2FP.F16.F32.PACK_AB R11, RZ, R11 ;  /* 0x0000000bff0b123e */ /* 0x000fc600000000ff */
[----:B------:R-:W-:-:S04]  /*8520*/  @P2 F2FP.F16.F32.PACK_AB R58, RZ, R58 ;  /* 0x0000003aff3a223e */ /* 0x000fc800000000ff */
[----:B------:R-:W-:-:S05]  /*8530*/  @P3 F2FP.F16.F32.PACK_AB R42, RZ, R42 ;  /* 0x0000002aff2a323e */ /* 0x000fca00000000ff */
[----:B------:R3:W-:Y:S01]  /*8540*/  @P3 STG.E.U16 desc[UR6][R160.64+-0xe], R42 ;  /* 0xfffff22aa0003986 */ /* 0x0007e2000c101506 */
[----:B------:R-:W-:-:S03]  /*8550*/  LOP3.LUT P3, RZ, R77, 0x100, RZ, 0xc0, !PT ;  /* 0x000001004dff7812 */ /* 0x000fc6000786c0ff */
[----:B------:R3:W-:Y:S01]  /*8560*/  @P2 STG.E.U16 desc[UR6][R158.64+-0xe], R58 ;  /* 0xfffff23a9e002986 */ /* 0x0007e2000c101506 */
[----:B------:R-:W-:-:S03]  /*8570*/  LOP3.LUT P2, RZ, R77, 0x200, RZ, 0xc0, !PT ;  /* 0x000002004dff7812 */ /* 0x000fc6000784c0ff */
[----:B------:R3:W-:Y:S01]  /*8580*/  @P1 STG.E.U16 desc[UR6][R164.64+-0xc], R11 ;  /* 0xfffff40ba4001986 */ /* 0x0007e2000c101506 */
[----:B0-----:R-:W-:Y:S02]  /*8590*/  P2R R2, PR, RZ, 0x8 ;  /* 0x00000008ff027803 */ /* 0x001fe40000000000 */
[C---:B------:R-:W-:Y:S01]  /*85a0*/  LOP3.LUT P3, RZ, R77.reuse, 0x2, RZ, 0xc0, !PT ;  /* 0x000000024dff7812 */ /* 0x040fe2000786c0ff */
[----:B------:R3:W-:Y:S01]  /*85b0*/  @P5 STG.E.U16 desc[UR6][R162.64+-0xc], R27 ;  /* 0xfffff41ba2005986 */ /* 0x0007e2000c101506 */
[----:B--2---:R-:W-:Y:S02]  /*85c0*/  P2R R0, PR, RZ, 0x10 ;  /* 0x00000010ff007803 */ /* 0x004fe40000000000 */
[----:B------:R-:W-:Y:S01]  /*85d0*/  LOP3.LUT P4, RZ, R77, 0x4, RZ, 0xc0, !PT ;  /* 0x000000044dff7812 */ /* 0x000fe2000788c0ff */
[----:B------:R3:W-:Y:S01]  /*85e0*/  @P6 STG.E.U16 desc[UR6][R160.64+-0xc], R43 ;  /* 0xfffff42ba0006986 */ /* 0x0007e2000c101506 */
[----:B------:R-:W-:Y:S02]  /*85f0*/  ISETP.NE.AND P6, PT, R9, RZ, PT ;  /* 0x000000ff0900720c */ /* 0x000fe40003fc5270 */
[----:B------:R-:W-:-:S02]  /*8600*/  ISETP.NE.AND P5, PT, R20, RZ, PT ;  /* 0x000000ff1400720c */ /* 0x000fc40003fa5270 */
[----:B------:R-:W-:Y:S02]  /*8610*/  LOP3.LUT P1, RZ, R77, 0x400, RZ, 0xc0, !PT ;  /* 0x000004004dff7812 */ /* 0x000fe4000782c0ff */
[----:B------:R-:W-:Y:S02]  /*8620*/  @P2 F2FP.F16.F32.PACK_AB R61, RZ, R61 ;  /* 0x0000003dff3d223e */ /* 0x000fe400000000ff */
[----:B------:R-:W-:-:S03]  /*8630*/  @P3 F2FP.F16.F32.PACK_AB R59, RZ, R59 ;  /* 0x0000003bff3b323e */ /* 0x000fc600000000ff */
[----:B------:R-:W-:Y:S02]  /*8640*/  @P4 F2FP.F16.F32.PACK_AB R12, RZ, R12 ;  /* 0x0000000cff0c423e */ /* 0x000fe400000000ff */
[----:B------:R-:W-:Y:S01]  /*8650*/  @P6 F2FP.F16.F32.PACK_AB R28, RZ, R28 ;  /* 0x0000001cff1c623e */ /* 0x000fe200000000ff */
[----:B------:R3:W-:Y:S01]  /*8660*/  @P3 STG.E.U16 desc[UR6][R158.64+-0xc], R59 ;  /* 0xfffff43b9e003986 */ /* 0x0007e2000c101506 */
[----:B------:R-:W-:Y:S02]  /*8670*/  ISETP.NE.AND P3, PT, R2, RZ, PT ;  /* 0x000000ff0200720c */ /* 0x000fe40003f65270 */
[----:B------:R-:W-:Y:S01]  /*8680*/  @P5 F2FP.F16.F32.PACK_AB R44, RZ, R44 ;  /* 0x0000002cff2c523e */ /* 0x000fe200000000ff */
[----:B------:R3:W-:Y:S01]  /*8690*/  @P4 STG.E.U16 desc[UR6][R164.64+-0xa], R12 ;  /* 0xfffff60ca4004986 */ /* 0x0007e2000c101506 */
[----:B------:R-:W-:Y:S02]  /*86a0*/  ISETP.NE.AND P4, PT, R0, RZ, PT ;  /* 0x000000ff0000720c */ /* 0x000fe40003f85270 */
[----:B------:R-:W-:Y:S01]  /*86b0*/  @P1 F2FP.F16.F32.PACK_AB R14, RZ, R14 ;  /* 0x0000000eff0e123e */ /* 0x000fe200000000ff */
[----:B------:R3:W-:Y:S01]  /*86c0*/  @P6 STG.E.U16 desc[UR6][R162.64+-0xa], R28 ;  /* 0xfffff61ca2006986 */ /* 0x0007e2000c101506 */
[----:B------:R-:W-:-:S03]  /*86d0*/  LOP3.LUT P6, RZ, R77, 0x40000, RZ, 0xc0, !PT ;  /* 0x000400004dff7812 */ /* 0x000fc600078cc0ff */
[----:B------:R3:W-:Y:S01]  /*86e0*/  @P5 STG.E.U16 desc[UR6][R160.64+-0xa], R44 ;  /* 0xfffff62ca0005986 */ /* 0x0007e2000c101506 */
[----:B------:R-:W-:Y:S02]  /*86f0*/  P2R R0, PR, RZ, 0x40 ;  /* 0x00000040ff007803 */ /* 0x000fe40000000000 */
[C---:B------:R-:W-:Y:S01]  /*8700*/  LOP3.LUT P6, RZ, R77.reuse, 0x8000, RZ, 0xc0, !PT ;  /* 0x000080004dff7812 */ /* 0x040fe200078cc0ff */
[----:B------:R3:W-:Y:S01]  /*8710*/  @P0 STG.E.U16 desc[UR6][R158.64+-0xa], R60 ;  /* 0xfffff63c9e000986 */ /* 0x0007e2000c101506 */
[----:B------:R-:W-:Y:S02]  /*8720*/  @P3 F2FP.F16.F32.PACK_AB R45, RZ, R45 ;  /* 0x0000002dff2d323e */ /* 0x000fe400000000ff */
[----:B------:R-:W-:Y:S02]  /*8730*/  P2R R4, PR, RZ, 0x40 ;  /* 0x00000040ff047803 */ /* 0x000fe40000000000 */
[----:B------:R-:W-:Y:S02]  /*8740*/  LOP3.LUT P6, RZ, R77, 0x40, RZ, 0xc0, !PT ;  /* 0x000000404dff7812 */ /* 0x000fe400078cc0ff */
[----:B------:R-:W-:-:S02]  /*8750*/  @P4 F2FP.F16.F32.PACK_AB R29, RZ, R29 ;  /* 0x0000001dff1d423e */ /* 0x000fc400000000ff */
[C---:B------:R-:W-:Y:S02]  /*8760*/  LOP3.LUT P0, RZ, R77.reuse, 0x100000, RZ, 0xc0, !PT ;  /* 0x001000004dff7812 */ /* 0x040fe4000780c0ff */
[C---:B------:R-:W-:Y:S02]  /*8770*/  LOP3.LUT P5, RZ, R77.reuse, 0x80000, RZ, 0xc0, !PT ;  /* 0x000800004dff7812 */ /* 0x040fe400078ac0ff */
[----:B------:R-:W-:Y:S02]  /*8780*/  P2R R3, PR, RZ, 0x1 ;  /* 0x00000001ff037803 */ /* 0x000fe40000000000 */
[----:B------:R-:W-:Y:S02]  /*8790*/  P2R R2, PR, RZ, 0x20 ;  /* 0x00000020ff027803 */ /* 0x000fe40000000000 */
[----:B------:R-:W-:Y:S02]  /*87a0*/  LOP3.LUT P0, RZ, R77, 0x2000, RZ, 0xc0, !PT ;  /* 0x000020004dff7812 */ /* 0x000fe4000780c0ff */
[----:B------:R-:W-:-:S02]  /*87b0*/  @P6 F2FP.F16.F32.PACK_AB R13, RZ, R13 ;  /* 0x0000000dff0d623e */ /* 0x000fc400000000ff */
[----:B------:R-:W-:-:S03]  /*87c0*/  LOP3.LUT P5, RZ, R77, 0x4000, RZ, 0xc0, !PT ;  /* 0x000040004dff7812 */ /* 0x000fc600078ac0ff */
[----:B------:R3:W-:Y:S01]  /*87d0*/  @P6 STG.E.U16 desc[UR6][R164.64+-0x8], R13 ;  /* 0xfffff80da4006986 */ /* 0x0007e2000c101506 */
[----:B------:R-:W-:-:S03]  /*87e0*/  ISETP.NE.AND P6, PT, R4, RZ, PT ;  /* 0x000000ff0400720c */ /* 0x000fc60003fc5270 */
[----:B------:R3:W-:Y:S01]  /*87f0*/  @P4 STG.E.U16 desc[UR6][R162.64+-0x8], R29 ;  /* 0xfffff81da2004986 */ /* 0x0007e2000c101506 */
[C---:B------:R-:W-:Y:S02]  /*8800*/  LOP3.LUT P4, RZ, R77.reuse, 0x200000, RZ, 0xc0, !PT ;  /* 0x002000004dff7812 */ /* 0x040fe4000788c0ff */
[----:B------:R-:W-:Y:S01]  /*8810*/  @P0 F2FP.F16.F32.PACK_AB R62, RZ, R62 ;  /* 0x0000003eff3e023e */ /* 0x000fe200000000ff */
[----:B------:R3:W-:Y:S01]  /*8820*/  @P3 STG.E.U16 desc[UR6][R160.64+-0x8], R45 ;  /* 0xfffff82da0003986 */ /* 0x0007e2000c101506 */
[C---:B------:R-:W-:Y:S02]  /*8830*/  LOP3.LUT P3, RZ, R77.reuse, 0x400000, RZ, 0xc0, !PT ;  /* 0x004000004dff7812 */ /* 0x040fe4000786c0ff */
[----:B------:R-:W-:Y:S01]  /*8840*/  P2R R4, PR, RZ, 0x10 ;  /* 0x00000010ff047803 */ /* 0x000fe20000000000 */
[----:B------:R3:W-:Y:S01]  /*8850*/  @P2 STG.E.U16 desc[UR6][R158.64+-0x8], R61 ;  /* 0xfffff83d9e002986 */ /* 0x0007e2000c101506 */
[----:B------:R-:W-:Y:S02]  /*8860*/  P2R R5, PR, RZ, 0x8 ;  /* 0x00000008ff057803 */ /* 0x000fe40000000000 */
[C---:B------:R-:W-:Y:S01]  /*8870*/  LOP3.LUT P3, RZ, R77.reuse, 0x10000, RZ, 0xc0, !PT ;  /* 0x000100004dff7812 */ /* 0x040fe2000786c0ff */
[----:B------:R3:W-:Y:S01]  /*8880*/  @P1 STG.E.U16 desc[UR6][R164.64+-0x6], R14 ;  /* 0xfffffa0ea4001986 */ /* 0x0007e2000c101506 */
[----:B------:R-:W-:-:S02]  /*8890*/  LOP3.LUT P4, RZ, R77, 0x20000, RZ, 0xc0, !PT ;  /* 0x000200004dff7812 */ /* 0x000fc4000788c0ff */
[----:B------:R-:W-:Y:S02]  /*88a0*/  P2R R10, PR, RZ, 0x8 ;  /* 0x00000008ff0a7803 */ /* 0x000fe40000000000 */
[----:B------:R-:W-:Y:S02]  /*88b0*/  P2R R9, PR, RZ, 0x10 ;  /* 0x00000010ff097803 */ /* 0x000fe40000000000 */
[C---:B------:R-:W-:Y:S02]  /*88c0*/  LOP3.LUT P3, RZ, R77.reuse, 0x800, RZ, 0xc0, !PT ;  /* 0x000008004dff7812 */ /* 0x040fe4000786c0ff */
[----:B------:R-:W-:Y:S02]  /*88d0*/  LOP3.LUT P4, RZ, R77, 0x1000, RZ, 0xc0, !PT ;  /* 0x000010004dff7812 */ /* 0x000fe4000788c0ff */
[----:B------:R-:W-:Y:S02]  /*88e0*/  @P5 F2FP.F16.F32.PACK_AB R15, RZ, R15 ;  /* 0x0000000fff0f523e */ /* 0x000fe400000000ff */
[----:B------:R-:W-:-:S02]  /*88f0*/  @P6 F2FP.F16.F32.PACK_AB R31, RZ, R31 ;  /* 0x0000001fff1f623e */ /* 0x000fc400000000ff */
[C---:B------:R-:W-:Y:S02]  /*8900*/  LOP3.LUT P2, RZ, R77.reuse, 0x800000, RZ, 0xc0, !PT ;  /* 0x008000004dff7812 */ /* 0x040fe4000784c0ff */
[----:B------:R-:W-:-:S03]  /*8910*/  LOP3.LUT P1, RZ, R77, 0x1000000, RZ, 0xc0, !PT ;  /* 0x010000004dff7812 */ /* 0x000fc6000782c0ff */
[----:B------:R-:W-:Y:S02]  /*8920*/  @P3 F2FP.F16.F32.PACK_AB R30, RZ, R30 ;  /* 0x0000001eff1e323e */ /* 0x000fe400000000ff */
[----:B------:R-:W-:-:S03]  /*8930*/  @P4 F2FP.F16.F32.PACK_AB R46, RZ, R46 ;  /* 0x0000002eff2e423e */ /* 0x000fc600000000ff */
[----:B------:R3:W-:Y:S01]  /*8940*/  @P3 STG.E.U16 desc[UR6][R162.64+-0x6], R30 ;  /* 0xfffffa1ea2003986 */ /* 0x0007e2000c101506 */
[----:B------:R-:W-:Y:S02]  /*8950*/  ISETP.NE.AND P3, PT, R10, RZ, PT ;  /* 0x000000ff0a00720c */ /* 0x000fe40003f65270 */
[----:B------:R-:W-:Y:S01]  /*8960*/  @P2 F2FP.F16.F32.PACK_AB R33, RZ, R33 ;  /* 0x00000021ff21223e */ /* 0x000fe200000000ff */
[----:B------:R3:W-:Y:S01]  /*8970*/  @P4 STG.E.U16 desc[UR6][R160.64+-0x6], R46 ;  /* 0xfffffa2ea0004986 */ /* 0x0007e2000c101506 */
[----:B------:R-:W-:Y:S02]  /*8980*/  ISETP.NE.AND P4, PT, R9, RZ, PT ;  /* 0x000000ff0900720c */ /* 0x000fe40003f85270 */
[----:B------:R-:W-:Y:S01]  /*8990*/  @P1 F2FP.F16.F32.PACK_AB R49, RZ, R49 ;  /* 0x00000031ff31123e */ /* 0x000fe200000000ff */
[----:B------:R3:W-:Y:S01]  /*89a0*/  @P0 STG.E.U16 desc[UR6][R158.64+-0x6], R62 ;  /* 0xfffffa3e9e000986 */ /* 0x0007e2000c101506 */
[----:B------:R-:W-:-:S03]  /*89b0*/  ISETP.NE.AND P0, PT, R3, RZ, PT ;  /* 0x000000ff0300720c */ /* 0x000fc60003f05270 */
[----:B------:R3:W-:Y:S01]  /*89c0*/  @P5 STG.E.U16 desc[UR6][R164.64+-0x4], R15 ;  /* 0xfffffc0fa4005986 */ /* 0x0007e2000c101506 */
[----:B------:R-:W-:Y:S02]  /*89d0*/  ISETP.NE.AND P5, PT, R2, RZ, PT ;  /* 0x000000ff0200720c */ /* 0x000fe40003fa5270 */
        /* <DEDUP_REMOVED lines=8> */
[----:B------:R-:W-:-:S02]  /*8a60*/  ISETP.NE.AND P4, PT, R4, RZ, PT ;  /* 0x000000ff0400720c */ /* 0x000fc40003f85270 */
[----:B------:R-:W-:-:S03]  /*8a70*/  @P5 F2FP.F16.F32.PACK_AB R32, RZ, R32 ;  /* 0x00000020ff20523e */ /* 0x000fc600000000ff */
[----:B------:R-:W-:-:S04]  /*8a80*/  @P6 F2FP.F16.F32.PACK_AB R16, RZ, R16 ;  /* 0x00000010ff10623e */ /* 0x000fc800000000ff */
[----:B------:R-:W-:Y:S01]  /*8a90*/  @P3 F2FP.F16.F32.PACK_AB R17, RZ, R17 ;  /* 0x00000011ff11323e */ /* 0x000fe200000000ff */
[----:B------:R3:W-:Y:S01]  /*8aa0*/  @P6 STG.E.U16 desc[UR6][R164.64+-0x2], R16 ;  /* 0xfffffe10a4006986 */ /* 0x0007e2000c101506 */
[----:B------:R-:W-:Y:S02]  /*8ab0*/  ISETP.NE.AND P6, PT, R34, RZ, PT ;  /* 0x000000ff2200720c */ /* 0x000fe40003fc5270 */
[----:B------:R-:W-:Y:S01]  /*8ac0*/  @P4 F2FP.F16.F32.PACK_AB R64, RZ, R64 ;  /* 0x00000040ff40423e */ /* 0x000fe200000000ff */
[----:B------:R3:W-:Y:S01]  /*8ad0*/  @P5 STG.E.U16 desc[UR6][R162.64+-0x2], R32 ;  /* 0xfffffe20a2005986 */ /* 0x0007e2000c101506 */
[----:B------:R-:W-:-:S03]  /*8ae0*/  ISETP.NE.AND P5, PT, R21, RZ, PT ;  /* 0x000000ff1500720c */ /* 0x000fc60003fa5270 */
[----:B------:R3:W-:Y:S01]  /*8af0*/  @P0 STG.E.U16 desc[UR6][R160.64+-0x2], R48 ;  /* 0xfffffe30a0000986 */ /* 0x0007e2000c101506 */
[----:B------:R-:W-:-:S03]  /*8b00*/  ISETP.NE.AND P0, PT, R6, RZ, PT ;  /* 0x000000ff0600720c */ /* 0x000fc60003f05270 */
[----:B------:R3:W-:Y:S01]  /*8b10*/  @P4 STG.E.U16 desc[UR6][R158.64+-0x2], R64 ;  /* 0xfffffe409e004986 */ /* 0x0007e2000c101506 */
[----:B------:R-:W-:-:S03]  /*8b20*/  ISETP.NE.AND P4, PT, R19, RZ, PT ;  /* 0x000000ff1300720c */ /* 0x000fc60003f85270 */
[----:B------:R3:W-:Y:S01]  /*8b30*/  @P3 STG.E.U16 desc[UR6][R164.64], R17 ;  /* 0x00000011a4003986 */ /* 0x0007e2000c101506 */
[----:B------:R-:W-:-:S03]  /*8b40*/  ISETP.NE.AND P3, PT, R18, RZ, PT ;  /* 0x000000ff1200720c */ /* 0x000fc60003f65270 */
[----:B------:R3:W-:Y:S01]  /*8b50*/  @P2 STG.E.U16 desc[UR6][R162.64], R33 ;  /* 0x00000021a2002986 */ /* 0x0007e2000c101506 */
[----:B------:R-:W-:Y:S02]  /*8b60*/  ISETP.NE.AND P2, PT, R8, RZ, PT ;  /* 0x000000ff0800720c */ /* 0x000fe40003f45270 */
[----:B------:R-:W-:Y:S01]  /*8b70*/  @P0 F2FP.F16.F32.PACK_AB R65, RZ, R65 ;  /* 0x00000041ff41023e */ /* 0x000fe200000000ff */
[----:B------:R3:W-:Y:S01]  /*8b80*/  @P1 STG.E.U16 desc[UR6][R160.64], R49 ;  /* 0x00000031a0001986 */ /* 0x0007e2000c101506 */
[----:B------:R-:W-:-:S03]  /*8b90*/  ISETP.NE.AND P1, PT, R7, RZ, PT ;  /* 0x000000ff0700720c */ /* 0x000fc60003f25270 */
[----:B------:R3:W-:Y:S10]  /*8ba0*/  @P0 STG.E.U16 desc[UR6][R158.64], R65 ;  /* 0x000000419e000986 */ /* 0x0007f4000c101506 */
.L_x_114:
[----:B-1----:R-:W-:Y:S05]  /*8bb0*/  BSYNC B1 ;  /* 0x0000000000017941 */ /* 0x002fea0003800000 */
.L_x_2:
[----:B------:R-:W1:Y:S01]  /*8bc0*/  LDC.64 R2, c[0x0][0x288] ;  /* 0x0000a200ff027b82 */ /* 0x000e620000000a00 */
[----:B------:R-:W-:Y:S01]  /*8bd0*/  ULDC UR21, c[0x0][0x14] ;  /* 0x0000050000157ab9 */ /* 0x000fe20000000800 */
[----:B------:R-:W-:Y:S01]  /*8be0*/  ULDC.64 UR4, c[0x0][0x290] ;  /* 0x0000a40000047ab9 */ /* 0x000fe20000000a00 */
[----:B------:R-:W-:Y:S02]  /*8bf0*/  UIADD3 UR20, UR21, UR20, URZ ;  /* 0x0000001415147290 */ /* 0x000fe4000fffe03f */
[----:B------:R-:W-:Y:S01]  /*8c00*/  UIMAD.WIDE.U32 UR24, UR21, UR4, URZ ;  /* 0x00000004151872a5 */ /* 0x000fe2000f8e003f */
[----:B------:R-:W-:Y:S01]  /*8c10*/  ULDC.64 UR8, c[0x0][0x278] ;  /* 0x00009e0000087ab9 */ /* 0x000fe20000000a00 */
[----:B------:R-:W-:Y:S02]  /*8c20*/  UIADD3 UR13, UP0, UR13, 0x1, URZ ;  /* 0x000000010d0d7890 */ /* 0x000fe4000ff1e03f */
[----:B------:R-:W-:Y:S02]  /*8c30*/  UIMAD UR22, UR21, UR5, UR25 ;  /* 0x00000005151672a4 */ /* 0x000fe4000f8e0219 */
[----:B------:R-:W-:Y:S01]  /*8c40*/  UIMAD.WIDE.U32 UR26, UR21, UR8, URZ ;  /* 0x00000008151a72a5 */ /* 0x000fe2000f8e003f */
[----:B------:R-:W-:Y:S01]  /*8c50*/  ULDC.64 UR4, c[0x0][0x280] ;  /* 0x0000a00000047ab9 */ /* 0x000fe20000000a00 */
[----:B------:R-:W-:-:S02]  /*8c60*/  UIADD3.X UR12, URZ, UR12, URZ, UP0, !UPT ;  /* 0x0000000c3f0c7290 */ /* 0x000fc400087fe43f */
[----:B------:R-:W-:Y:S02]  /*8c70*/  UIMAD.WIDE.U32 UR28, UR21, UR4, URZ ;  /* 0x00000004151c72a5 */ /* 0x000fe4000f8e003f */
[----:B------:R-:W-:Y:S02]  /*8c80*/  UIMAD UR9, UR21, UR9, UR27 ;  /* 0x00000009150972a4 */ /* 0x000fe4000f8e021b */
[----:B------:R-:W-:Y:S02]  /*8c90*/  UIMAD UR5, UR21, UR5, UR29 ;  /* 0x00000005150572a4 */ /* 0x000fe4000f8e021d */
[----:B------:R-:W-:Y:S01]  /*8ca0*/  ULEA UR19, UP2, UR26, UR19, 0x2 ;  /* 0x000000131a137291 */ /* 0x000fe2000f84103f */
[----:B-1----:R-:W-:Y:S01]  /*8cb0*/  IMAD.WIDE.U32 R4, R2, UR21, RZ ;  /* 0x0000001502047c25 */ /* 0x002fe2000f8e00ff */
[----:B------:R-:W-:Y:S02]  /*8cc0*/  ULEA UR17, UP1, UR28, UR17, 0x1 ;  /* 0x000000111c117291 */ /* 0x000fe4000f82083f */
[----:B------:R-:W-:Y:S01]  /*8cd0*/  ULEA UR15, UP0, UR24, UR15, 0x1 ;  /* 0x0000000f180f7291 */ /* 0x000fe2000f80083f */
[----:B0-234-:R-:W-:Y:S01]  /*8ce0*/  IMAD R0, R3, UR21, R5 ;  /* 0x0000001503007c24 */ /* 0x01dfe2000f8e0205 */
[----:B------:R-:W-:Y:S01]  /*8cf0*/  ULEA.HI.X UR18, UR26, UR18, UR9, 0x2, UP2 ;  /* 0x000000121a127291 */ /* 0x000fe200090f1409 */
[----:B------:R-:W-:Y:S01]  /*8d00*/  IMAD.SHL.U32 R3, R4, 0x2, RZ ;  /* 0x0000000204037824 */ /* 0x000fe200078e00ff */
[----:B------:R-:W-:-:S02]  /*8d10*/  ULEA.HI.X UR16, UR28, UR16, UR5, 0x1, UP1 ;  /* 0x000000101c107291 */ /* 0x000fc400088f0c05 */
[----:B------:R-:W-:Y:S01]  /*8d20*/  SHF.L.U64.HI R0, R4, 0x1, R0 ;  /* 0x0000000104007819 */ /* 0x000fe20000010200 */
[----:B------:R-:W-:Y:S01]  /*8d30*/  ULEA.HI.X UR14, UR24, UR14, UR22, 0x1, UP0 ;  /* 0x0000000e180e7291 */ /* 0x000fe200080f0c16 */
[----:B------:R-:W-:-:S05]  /*8d40*/  IADD3 R5, P0, R114, R3, RZ ;  /* 0x0000000372057210 */ /* 0x000fca0007f1e0ff */
[----:B------:R-:W-:Y:S01]  /*8d50*/  IMAD.X R2, R113, 0x1, R0, P0 ;  /* 0x0000000171027824 */ /* 0x000fe200000e0600 */
[----:B------:R-:W-:-:S05]  /*8d60*/  IADD3 R112, P0, R112, R3, RZ ;  /* 0x0000000370707210 */ /* 0x000fca0007f1e0ff */
[----:B------:R-:W-:Y:S01]  /*8d70*/  IMAD.X R111, R111, 0x1, R0, P0 ;  /* 0x000000016f6f7824 */ /* 0x000fe200000e0600 */
[----:B------:R-:W-:Y:S01]  /*8d80*/  LOP3.LUT P0, RZ, R77, 0x4000000, RZ, 0xc0, !PT ;  /* 0x040000004dff7812 */ /* 0x000fe2000780c0ff */
[----:B------:R-:W0:Y:S03]  /*8d90*/  LDC R0, c[0x0][0x274] ;  /* 0x00009d00ff007b82 */ /* 0x000e260000000800 */
[----:B------:R-:W-:Y:S02]  /*8da0*/  SEL R114, R114, R5, !P0 ;  /* 0x0000000572727207 */ /* 0x000fe40004000000 */
[----:B------:R-:W-:Y:S02]  /*8db0*/  SEL R113, R113, R2, !P0 ;  /* 0x0000000271717207 */ /* 0x000fe40004000000 */
[----:B------:R-:W-:Y:S02]  /*8dc0*/  SEL R112, R112, RZ, P0 ;  /* 0x000000ff70707207 */ /* 0x000fe40000000000 */
[----:B------:R-:W-:-:S02]  /*8dd0*/  SEL R111, R111, RZ, P0 ;  /* 0x000000ff6f6f7207 */ /* 0x000fc40000000000 */
[----:B0-----:R-:W-:-:S13]  /*8de0*/  ISETP.LE.AND P0, PT, R0, UR20, PT ;  /* 0x0000001400007c0c */ /* 0x001fda000bf03270 */
[----:B------:R-:W-:Y:S05]  /*8df0*/  @P0 BRA `(.L_x_115) ;  /* 0x0000000000040947 */ /* 0x000fea0003800000 */
[----:B------:R-:W-:Y:S05]  /*8e00*/  BRA `(.L_x_116) ;  /* 0xffffff8800407947 */ /* 0x000fea000383ffff */
.L_x_115:
[----:B------:R-:W-:Y:S05]  /*8e10*/  EXIT ;  /* 0x000000000000794d */ /* 0x000fea0003800000 */
.L_x_117:
[----:B------:R-:W-:-:S00]  /*8e20*/  BRA `(.L_x_117) ;  /* 0xfffffffc00fc7947 */ /* 0x000fc0000383ffff */
[----:B------:R-:W-:-:S00]  /*8e30*/  NOP ;  /* 0x0000000000007918 */ /* 0x000fc00000000000 */
        /* <DEDUP_REMOVED lines=12> */
.L_x_670:


//--------------------- .text._ZN7cutlass9reference6device6kernel11GemmComplexIfNS_6layout8RowMajorENS_6half_tES5_S6_S5_ffS6_NS_16NumericConverterIS6_fLNS_15FloatRoundStyleE2EEENS_12multiply_addIfffEELi4ELi4EEEvNS_4gemm9GemmCoordET5_NS_9TensorRefIT_T0_EENS_16ComplexTransformENSF_IT1_T2_EESJ_SE_NSF_IT3_T4_EENSF_IT7_SO_EET6_illll --------------------------
	.section	.text._ZN7cutlass9reference6device6kernel11GemmComplexIfNS_6layout8RowMajorENS_6half_tES5_S6_S5_ffS6_NS_16NumericConverterIS6_fLNS_15FloatRoundStyleE2EEENS_12multiply_addIfffEELi4ELi4EEEvNS_4gemm9GemmCoordET5_NS_9TensorRefIT_T0_EENS_16ComplexTransformENSF_IT1_T2_EESJ_SE_NSF_IT3_T4_EENSF_IT7_SO_EET6_illll,"ax",@progbits
	.align	128
        .global         _ZN7cutlass9reference6device6kernel11GemmComplexIfNS_6layout8RowMajorENS_6half_tES5_S6_S5_ffS6_NS_16NumericConverterIS6_fLNS_15FloatRoundStyleE2EEENS_12multiply_addIfffEELi4ELi4EEEvNS_4gemm9GemmCoordET5_NS_9TensorRefIT_T0_EENS_16ComplexTransformENSF_IT1_T2_EESJ_SE_NSF_IT3_T4_EENSF_IT7_SO_EET6_illll
        .type           _ZN7cutlass9reference6device6kernel11GemmComplexIfNS_6layout8RowMajorENS_6half_tES5_S6_S5_ffS6_NS_16NumericConverterIS6_fLNS_15FloatRoundStyleE2EEENS_12multiply_addIfffEELi4ELi4EEEvNS_4gemm9GemmCoordET5_NS_9TensorRefIT_T0_EENS_16ComplexTransformENSF_IT1_T2_EESJ_SE_NSF_IT3_T4_EENSF_IT7_SO_EET6_illll,@function
        .size           _ZN7cutlass9reference6device6kernel11GemmComplexIfNS_6layout8RowMajorENS_6half_tES5_S6_S5_ffS6_NS_16NumericConverterIS6_fLNS_15FloatRoundStyleE2EEENS_12multiply_addIfffEELi4ELi4EEEvNS_4gemm9GemmCoordET5_NS_9TensorRefIT_T0_EENS_16ComplexTransformENSF_IT1_T2_EESJ_SE_NSF_IT3_T4_EENSF_IT7_SO_EET6_illll,(.L_x_671 - _ZN7cutlass9reference6device6kernel11GemmComplexIfNS_6layout8RowMajorENS_6half_tES5_S6_S5_ffS6_NS_16NumericConverterIS6_fLNS_15FloatRoundStyleE2EEENS_12multiply_addIfffEELi4ELi4EEEvNS_4gemm9GemmCoordET5_NS_9TensorRefIT_T0_EENS_16ComplexTransformENSF_IT1_T2_EESJ_SE_NSF_IT3_T4_EENSF_IT7_SO_EET6_illll)
        .other          _ZN7cutlass9reference6device6kernel11GemmComplexIfNS_6layout8RowMajorENS_6half_tES5_S6_S5_ffS6_NS_16NumericConverterIS6_fLNS_15FloatRoundStyleE2EEENS_12multiply_addIfffEELi4ELi4EEEvNS_4gemm9GemmCoordET5_NS_9TensorRefIT_T0_EENS_16ComplexTransformENSF_IT1_T2_EESJ_SE_NSF_IT3_T4_EENSF_IT7_SO_EET6_illll,@"STO_CUDA_ENTRY STV_DEFAULT"
_ZN7cutlass9reference6device6kernel11GemmComplexIfNS_6layout8RowMajorENS_6half_tES5_S6_S5_ffS6_NS_16NumericConverterIS6_fLNS_15FloatRoundStyleE2EEENS_12multiply_addIfffEELi4ELi4EEEvNS_4gemm9GemmCoordET5_NS_9TensorRefIT_T0_EENS_16ComplexTransformENSF_IT1_T2_EESJ_SE_NSF_IT3_T4_EENSF_IT7_SO_EET6_illll:
.text._ZN7cutlass9reference6device6kernel11GemmComplexIfNS_6layout8RowMajorENS_6half_tES5_S6_S5_ffS6_NS_16NumericConverterIS6_fLNS_15FloatRoundStyleE2EEENS_12multiply_addIfffEELi4ELi4EEEvNS_4gemm9GemmCoordET5_NS_9TensorRefIT_T0_EENS_16ComplexTransformENSF_IT1_T2_EESJ_SE_NSF_IT3_T4_EENSF_IT7_SO_EET6_illll:
[----:B------:R-:W-:Y:S08]  /*0000*/  LDC R1, c[0x0][0x28] ;  /* 0x00000a00ff017b82 */ /* 0x000ff00000000800 */
[----:B------:R-:W0:Y:S01]  /*0010*/  S2UR UR9, SR_CTAID.Z ;  /* 0x00000000000979c3 */ /* 0x000e220000002700 */
[----:B------:R-:W-:Y:S01]  /*0020*/  ULDC.64 UR10, c[0x0][0x278] ;  /* 0x00009e00000a7ab9 */ /* 0x000fe20000000a00 */
[----:B------:R-:W-:Y:S01]  /*0030*/  ULDC.64 UR4, c[0x0][0x280] ;  /* 0x0000a00000047ab9 */ /* 0x000fe20000000a00 */
[----:B------:R-:W-:Y:S01]  /*0040*/  ULDC.64 UR18, c[0x0][0x220] ;  /* 0x0000880000127ab9 */ /* 0x000fe20000000a00 */
[----:B------:R-:W-:Y:S01]  /*0050*/  ULDC.64 UR12, c[0x0][0x238] ;  /* 0x00008e00000c7ab9 */ /* 0x000fe20000000a00 */
[----:B------:R-:W-:Y:S01]  /*0060*/  ULDC.64 UR16, c[0x0][0x290] ;  /* 0x0000a40000107ab9 */ /* 0x000fe20000000a00 */
[----:B------:R-:W-:-:S02]  /*0070*/  ULDC.64 UR14, c[0x0][0x260] ;  /* 0x00009800000e7ab9 */ /* 0x000fc40000000a00 */
[----:B------:R-:W1:Y:S01]  /*0080*/  LDC R0, c[0x0][0x274] ;  /* 0x00009d00ff007b82 */ /* 0x000e620000000800 */
[----:B0-----:R-:W-:Y:S02]  /*0090*/  UIMAD.WIDE.U32 UR26, UR9, UR10, URZ ;  /* 0x0000000a091a72a5 */ /* 0x001fe4000f8e003f */
[----:B------:R-:W-:Y:S02]  /*00a0*/  UIMAD.WIDE.U32 UR24, UR9, UR4, URZ ;  /* 0x00000004091872a5 */ /* 0x000fe4000f8e003f */
[----:B------:R-:W-:Y:S02]  /*00b0*/  USHF.R.S32.HI UR21, URZ, 0x1f, UR9 ;  /* 0x0000001f3f157899 */ /* 0x000fe40008011409 */
[----:B------:R-:W-:Y:S02]  /*00c0*/  ULEA UR6, UP2, UR26, UR18, 0x2 ;  /* 0x000000121a067291 */ /* 0x000fe4000f84103f */
[----:B------:R-:W-:Y:S01]  /*00d0*/  ULEA UR7, UP1, UR24, UR12, 0x1 ;  /* 0x0000000c18077291 */ /* 0x000fe2000f82083f */
[----:B-1----:R-:W-:Y:S01]  /*00e0*/  ISETP.LE.AND P0, PT, R0, UR9, PT ;  /* 0x0000000900007c0c */ /* 0x002fe2000bf03270 */
[----:B------:R-:W-:-:S02]  /*00f0*/  UIMAD UR20, UR21, UR10, URZ ;  /* 0x0000000a151472a4 */ /* 0x000fc4000f8e023f */
[----:B------:R-:W-:Y:S02]  /*0100*/  UIMAD UR18, UR21, UR4, URZ ;  /* 0x00000004151272a4 */ /* 0x000fe4000f8e023f */
[----:B------:R-:W-:Y:S02]  /*0110*/  UIMAD UR12, UR21, UR16, URZ ;  /* 0x00000010150c72a4 */ /* 0x000fe4000f8e023f */
[----:B------:R-:W-:Y:S02]  /*0120*/  UIMAD.WIDE.U32 UR22, UR9, UR16, URZ ;  /* 0x00000010091672a5 */ /* 0x000fe4000f8e003f */
[----:B------:R-:W-:Y:S02]  /*0130*/  UIMAD UR20, UR9, UR11, UR20 ;  /* 0x0000000b091472a4 */ /* 0x000fe4000f8e0214 */
[----:B------:R-:W-:Y:S02]  /*0140*/  UIMAD UR18, UR9, UR5, UR18 ;  /* 0x00000005091272a4 */ /* 0x000fe4000f8e0212 */
[----:B------:R-:W-:-:S02]  /*0150*/  UIMAD UR12, UR9, UR17, UR12 ;  /* 0x00000011090c72a4 */ /* 0x000fc4000f8e020c */
[----:B------:R-:W-:Y:S02]  /*0160*/  ULEA UR8, UP0, UR22, UR14, 0x1 ;  /* 0x0000000e16087291 */ /* 0x000fe4000f80083f */
[----:B------:R-:W-:Y:S02]  /*0170*/  UIADD3 UR20, UR27, UR20, URZ ;  /* 0x000000141b147290 */ /* 0x000fe4000fffe03f */
[----:B------:R-:W-:Y:S02]  /*0180*/  UIADD3 UR18, UR25, UR18, URZ ;  /* 0x0000001219127290 */ /* 0x000fe4000fffe03f */
[----:B------:R-:W-:Y:S02]  /*0190*/  UIADD3 UR14, UR23, UR12, URZ ;  /* 0x0000000c170e7290 */ /* 0x000fe4000fffe03f */
[----:B------:R-:W-:Y:S02]  /*01a0*/  ULEA.HI.X UR12, UR26, UR19, UR20, 0x2, UP2 ;  /* 0x000000131a0c7291 */ /* 0x000fe400090f1414 */
[----:B------:R-:W-:-:S02]  /*01b0*/  ULEA.HI.X UR13, UR24, UR13, UR18, 0x1, UP1 ;  /* 0x0000000d180d7291 */ /* 0x000fc400088f0c12 */
[----:B------:R-:W-:Y:S01]  /*01c0*/  ULEA.HI.X UR14, UR22, UR15, UR14, 0x1, UP0 ;  /* 0x0000000f160e7291 */ /* 0x000fe200080f0c0e */
[----:B------:R-:W-:Y:S11]  /*01d0*/  @P0 EXIT ;  /* 0x000000000000094d */ /* 0x000ff60003800000 */
[----:B------:R-:W0:Y:S01]  /*01e0*/  S2R R5, SR_TID.X ;  /* 0x0000000000057919 */ /* 0x000e220000002100 */
[----:B------:R-:W-:Y:S01]  /*01f0*/  ULDC.64 UR18, c[0x0][0x240] ;  /* 0x0000900000127ab9 */ /* 0x000fe20000000a00 */
[----:B------:R-:W0:Y:S01]  /*0200*/  LDC R0, c[0x0][RZ] ;  /* 0x00000000ff007b82 */ /* 0x000e220000000800 */
[----:B------:R-:W-:Y:S01]  /*0210*/  USHF.L.U64.HI UR19, UR18, 0x1, UR19 ;  /* 0x0000000112137899 */ /* 0x000fe20008010213 */
[----:B------:R-:W1:Y:S01]  /*0220*/  S2R R3, SR_TID.Y ;  /* 0x0000000000037919 */ /* 0x000e620000002200 */
[----:B------:R-:W-:Y:S01]  /*0230*/  USHF.L.U32 UR20, UR18, 0x1, URZ ;  /* 0x0000000112147899 */ /* 0x000fe2000800063f */
[----:B------:R-:W-:Y:S01]  /*0240*/  UMOV UR34, UR7 ;  /* 0x0000000700227c82 */ /* 0x000fe20008000000 */
[----:B------:R-:W-:Y:S01]  /*0250*/  UMOV UR36, UR8 ;  /* 0x0000000800247c82 */ /* 0x000fe20008000000 */
[----:B------:R-:W-:Y:S02]  /*0260*/  ULDC UR35, c[0x0][0x270] ;  /* 0x00009c0000237ab9 */ /* 0x000fe40000000800 */
[----:B------:R-:W1:Y:S01]  /*0270*/  LDC R4, c[0x0][0x4] ;  /* 0x00000100ff047b82 */ /* 0x000e620000000800 */
[----:B------:R-:W-:-:S02]  /*0280*/  ULDC UR18, c[0x0][0x14] ;  /* 0x0000050000127ab9 */ /* 0x000fc40000000800 */
[----:B------:R-:W-:Y:S02]  /*0290*/  UIMAD.WIDE.U32 UR28, UR18, UR10, URZ ;  /* 0x0000000a121c72a5 */ /* 0x000fe4000f8e003f */
[----:B------:R-:W-:Y:S02]  /*02a0*/  UIMAD.WIDE.U32 UR26, UR18, UR4, URZ ;  /* 0x00000004121a72a5 */ /* 0x000fe4000f8e003f */
[----:B------:R-:W-:Y:S01]  /*02b0*/  UIMAD UR15, UR18, UR11, UR29 ;  /* 0x0000000b120f72a4 */ /* 0x000fe2000f8e021d */
[----:B------:R-:W0:Y:S01]  /*02c0*/  S2UR UR10, SR_CTAID.X ;  /* 0x00000000000a79c3 */ /* 0x000e220000002500 */
[----:B------:R-:W-:Y:S02]  /*02d0*/  UIMAD.WIDE.U32 UR24, UR18, UR16, URZ ;  /* 0x00000010121872a5 */ /* 0x000fe4000f8e003f */
[----:B------:R-:W-:Y:S02]  /*02e0*/  UIMAD UR16, UR18, UR5, UR27 ;  /* 0x00000005121072a4 */ /* 0x000fe4000f8e021b */
[----:B------:R-:W-:Y:S01]  /*02f0*/  UIMAD UR17, UR18, UR17, UR25 ;  /* 0x00000011121172a4 */ /* 0x000fe2000f8e0219 */
[----:B------:R-:W-:-:S02]  /*0300*/  ULDC.64 UR4, c[0x0][0x288] ;  /* 0x0000a20000047ab9 */ /* 0x000fc40000000a00 */
[----:B------:R-:W1:Y:S01]  /*0310*/  S2UR UR11, SR_CTAID.Y ;  /* 0x00000000000b79c3 */ /* 0x000e620000002600 */
[----:B------:R-:W-:Y:S02]  /*0320*/  UIMAD UR21, UR21, UR4, URZ ;  /* 0x00000004151572a4 */ /* 0x000fe4000f8e023f */
[----:B------:R-:W-:Y:S02]  /*0330*/  UIMAD.WIDE.U32 UR30, UR9, UR4, URZ ;  /* 0x00000004091e72a5 */ /* 0x000fe4000f8e003f */
[----:B------:R-:W-:Y:S02]  /*0340*/  UIMAD UR21, UR9, UR5, UR21 ;  /* 0x00000005091572a4 */ /* 0x000fe4000f8e0215 */
[----:B------:R-:W-:Y:S02]  /*0350*/  UIMAD.WIDE.U32 UR32, UR18, UR4, URZ ;  /* 0x00000004122072a5 */ /* 0x000fe4000f8e003f */
[----:B------:R-:W-:Y:S02]  /*0360*/  UIADD3 UR21, UR31, UR21, URZ ;  /* 0x000000151f157290 */ /* 0x000fe4000fffe03f */
[----:B------:R-:W-:-:S02]  /*0370*/  UIMAD UR18, UR18, UR5, UR33 ;  /* 0x00000005121272a4 */ /* 0x000fc4000f8e0221 */
[----:B------:R-:W-:Y:S01]  /*0380*/  USHF.L.U64.HI UR21, UR30, 0x1, UR21 ;  /* 0x000000011e157899 */ /* 0x000fe20008010215 */
[----:B------:R-:W-:Y:S01]  /*0390*/  ULDC.64 UR4, c[0x0][0x250] ;  /* 0x0000940000047ab9 */ /* 0x000fe20000000a00 */
[----:B0-----:R-:W-:Y:S01]  /*03a0*/  IMAD R0, R0, UR10, R5 ;  /* 0x0000000a00007c24 */ /* 0x001fe2000f8e0205 */
[----:B------:R-:W-:Y:S02]  /*03b0*/  UISETP.NE.U32.AND UP1, UPT, UR4, URZ, UPT ;  /* 0x0000003f0400728c */ /* 0x000fe4000bf25070 */
[----:B------:R-:W-:Y:S02]  /*03c0*/  ULEA UR22, UP0, UR30, UR4, 0x1 ;  /* 0x000000041e167291 */ /* 0x000fe4000f80083f */
[----:B------:R-:W-:Y:S01]  /*03d0*/  SHF.L.U32 R93, R0, 0x2, RZ ;  /* 0x00000002005d7819 */ /* 0x000fe200000006ff */
[----:B------:R-:W-:Y:S02]  /*03e0*/  UISETP.NE.AND.EX UP1, UPT, UR5, URZ, UPT, UP1 ;  /* 0x0000003f0500728c */ /* 0x000fe4000bf25310 */
[----:B------:R-:W-:Y:S01]  /*03f0*/  UIADD3.X UR21, UR21, UR5, URZ, UP0, !UPT ;  /* 0x0000000515157290 */ /* 0x000fe200087fe43f */
[----:B-1----:R-:W-:Y:S01]  /*0400*/  IMAD R4, R4, UR11, R3 ;  /* 0x0000000b04047c24 */ /* 0x002fe2000f8e0203 */
[----:B------:R-:W-:Y:S01]  /*0410*/  USEL UR23, UR22, UR4, UP1 ;  /* 0x0000000416177287 */ /* 0x000fe20008800000 */
[C---:B------:R-:W-:Y:S01]  /*0420*/  VIADD R21, R93.reuse, 0x3 ;  /* 0x000000035d157836 */ /* 0x040fe20000000000 */
[----:B------:R-:W-:Y:S01]  /*0430*/  USEL UR30, UR21, UR5, UP1 ;  /* 0x00000005151e7287 */ /* 0x000fe20008800000 */
[C---:B------:R-:W-:Y:S01]  /*0440*/  VIADD R91, R93.reuse, 0x1 ;  /* 0x000000015d5b7836 */ /* 0x040fe20000000000 */
[----:B------:R-:W-:Y:S01]  /*0450*/  SHF.L.U32 R4, R4, 0x2, RZ ;  /* 0x0000000204047819 */ /* 0x000fe200000006ff */
[----:B------:R-:W-:Y:S01]  /*0460*/  ULDC.64 UR4, c[0x0][0x228] ;  /* 0x00008a0000047ab9 */ /* 0x000fe20000000a00 */
[----:B------:R-:W-:Y:S01]  /*0470*/  SHF.R.S32.HI R0, RZ, 0x1f, R21 ;  /* 0x0000001fff007819 */ /* 0x000fe20000011415 */
[----:B------:R-:W-:Y:S01]  /*0480*/  ULDC.64 UR10, c[0x0][0x210] ;  /* 0x00008400000a7ab9 */ /* 0x000fe20000000a00 */
[C---:B------:R-:W-:Y:S01]  /*0490*/  IADD3 R26, R4.reuse, 0x2, RZ ;  /* 0x00000002041a7810 */ /* 0x040fe20007ffe0ff */
[----:B------:R-:W-:Y:S01]  /*04a0*/  VIADD R24, R4, 0x3 ;  /* 0x0000000304187836 */ /* 0x000fe20000000000 */
[----:B------:R-:W-:Y:S01]  /*04b0*/  ISETP.GE.AND P0, PT, R93, UR10, PT ;  /* 0x0000000a5d007c0c */ /* 0x000fe2000bf06270 */
[----:B------:R-:W-:Y:S01]  /*04c0*/  IMAD R2, R0, UR4, RZ ;  /* 0x0000000400027c24 */ /* 0x000fe2000f8e02ff */
[----:B------:R-:W-:Y:S01]  /*04d0*/  ISETP.GE.AND P3, PT, R91, UR10, PT ;  /* 0x0000000a5b007c0c */ /* 0x000fe2000bf66270 */
[----:B------:R-:W-:Y:S01]  /*04e0*/  UMOV UR33, UR6 ;  /* 0x0000000600217c82 */ /* 0x000fe20008000000 */
[----:B------:R-:W-:Y:S01]  /*04f0*/  ISETP.LT.AND P1, PT, R4, UR11, !P0 ;  /* 0x0000000b04007c0c */ /* 0x000fe2000c721270 */
[----:B------:R-:W-:Y:S01]  /*0500*/  IMAD R19, R21, UR5, R2 ;  /* 0x0000000515137c24 */ /* 0x000fe2000f8e0202 */
[----:B------:R-:W-:Y:S01]  /*0510*/  ISETP.LT.AND P4, PT, R26, UR11, !P0 ;  /* 0x0000000b1a007c0c */ /* 0x000fe2000c781270 */
[----:B------:R-:W-:Y:S01]  /*0520*/  VIADD R2, R4, 0x1 ;  /* 0x0000000104027836 */ /* 0x000fe20000000000 */
[----:B------:R-:W-:Y:S01]  /*0530*/  IADD3 R23, R93, 0x2, RZ ;  /* 0x000000025d177810 */ /* 0x000fe20007ffe0ff */
[----:B------:R-:W-:Y:S01]  /*0540*/  ULDC.64 UR6, c[0x0][0x258] ;  /* 0x0000960000067ab9 */ /* 0x000fe20000000a00 */
[----:B------:R-:W-:Y:S01]  /*0550*/  P2R R47, PR, RZ, 0x10 ;  /* 0x00000010ff2f7803 */ /* 0x000fe20000000000 */
[----:B------:R-:W-:Y:S01]  /*0560*/  IMAD.WIDE.U32 R80, R91, UR4, RZ ;  /* 0x000000045b507c25 */ /* 0x000fe2000f8e00ff */
[----:B------:R-:W-:Y:S01]  /*0570*/  ISETP.LT.AND P5, PT, R2, UR11, !P0 ;  /* 0x0000000b02007c0c */ /* 0x000fe2000c7a1270 */
[----:B------:R-:W-:Y:S01]  /*0580*/  UMOV UR31, UR9 ;  /* 0x00000009001f7c82 */ /* 0x000fe20008000000 */
[C---:B------:R-:W-:Y:S01]  /*0590*/  ISETP.LT.AND P0, PT, R24.reuse, UR11, !P0 ;  /* 0x0000000b18007c0c */ /* 0x040fe2000c701270 */
[----:B------:R-:W-:Y:S01]  /*05a0*/  ULDC.64 UR8, c[0x0][0x268] ;  /* 0x00009a0000087ab9 */ /* 0x000fe20000000a00 */
[----:B------:R-:W-:Y:S01]  /*05b0*/  ISETP.LT.AND P4, PT, R24, UR11, !P3 ;  /* 0x0000000b18007c0c */ /* 0x000fe2000df81270 */
[----:B------:R-:W-:Y:S01]  /*05c0*/  IMAD.WIDE.U32 R78, R93, UR4, RZ ;  /* 0x000000045d4e7c25 */ /* 0x000fe2000f8e00ff */
[----:B------:R-:W-:Y:S01]  /*05d0*/  P2R R43, PR, RZ, 0x1 ;  /* 0x00000001ff2b7803 */ /* 0x000fe20000000000 */
[----:B------:R-:W-:Y:S01]  /*05e0*/  USEL UR22, UR22, URZ, UP1 ;  /* 0x0000003f16167287 */ /* 0x000fe20008800000 */
[----:B------:R-:W-:Y:S01]  /*05f0*/  ISETP.LT.AND P0, PT, R26, UR11, !P3 ;  /* 0x0000000b1a007c0c */ /* 0x000fe2000df01270 */
[----:B------:R-:W-:Y:S01]  /*0600*/  IMAD.WIDE.U32 R84, R21, UR4, RZ ;  /* 0x0000000415547c25 */ /* 0x000fe2000f8e00ff */
[----:B------:R-:W-:Y:S01]  /*0610*/  P2R R42, PR, RZ, 0x10 ;  /* 0x00000010ff2a7803 */ /* 0x000fe20000000000 */
[----:B------:R-:W-:Y:S01]  /*0620*/  USHF.L.U64.HI UR15, UR28, 0x2, UR15 ;  /* 0x000000021c0f7899 */ /* 0x000fe2000801020f */
[----:B------:R-:W-:Y:S01]  /*0630*/  P2R R46, PR, RZ, 0x1 ;  /* 0x00000001ff2e7803 */ /* 0x000fe20000000000 */
[C---:B------:R-:W-:Y:S01]  /*0640*/  IMAD.WIDE.U32 R82, R23.reuse, UR4, RZ ;  /* 0x0000000417527c25 */ /* 0x040fe2000f8e00ff */
[C---:B------:R-:W-:Y:S01]  /*0650*/  ISETP.GE.AND P0, PT, R23.reuse, UR10, PT ;  /* 0x0000000a17007c0c */ /* 0x040fe2000bf06270 */
[----:B------:R-:W-:Y:S01]  /*0660*/  USHF.L.U64.HI UR16, UR26, 0x1, UR16 ;  /* 0x000000011a107899 */ /* 0x000fe20008010210 */
[----:B------:R-:W-:Y:S01]  /*0670*/  SHF.R.S32.HI R6, RZ, 0x1f, R23 ;  /* 0x0000001fff067819 */ /* 0x000fe20000011417 */
[----:B------:R-:W-:Y:S01]  /*0680*/  IMAD.WIDE R134, R4, 0x2, RZ ;  /* 0x0000000204867825 */ /* 0x000fe200078e02ff */
[----:B------:R-:W-:Y:S01]  /*0690*/  ISETP.LT.AND P4, PT, R2, UR11, !P0 ;  /* 0x0000000b02007c0c */ /* 0x000fe2000c781270 */
[----:B------:R-:W-:Y:S01]  /*06a0*/  USHF.L.U64.HI UR18, UR32, 0x1, UR18 ;  /* 0x0000000120127899 */ /* 0x000fe20008010212 */
[----:B------:R-:W-:Y:S01]  /*06b0*/  SHF.R.S32.HI R10, RZ, 0x1f, R93 ;  /* 0x0000001fff0a7819 */ /* 0x000fe2000001145d */
[----:B------:R-:W-:Y:S01]  /*06c0*/  IMAD R12, R6, UR4, RZ ;  /* 0x00000004060c7c24 */ /* 0x000fe2000f8e02ff */
[----:B------:R-:W-:Y:S01]  /*06d0*/  P2R R48, PR, RZ, 0x10 ;  /* 0x00000010ff307803 */ /* 0x000fe20000000000 */
[----:B------:R-:W-:Y:S01]  /*06e0*/  IMAD.WIDE R136, R2, 0x2, RZ ;  /* 0x0000000202887825 */ /* 0x000fe200078e02ff */
[----:B------:R-:W-:Y:S01]  /*06f0*/  ISETP.LT.AND P4, PT, R26, UR11, !P0 ;  /* 0x0000000b1a007c0c */ /* 0x000fe2000c781270 */
[----:B------:R-:W-:Y:S01]  /*0700*/  USHF.L.U64.HI UR17, UR24, 0x1, UR17 ;  /* 0x0000000118117899 */ /* 0x000fe20008010211 */
[----:B------:R-:W-:Y:S01]  /*0710*/  SHF.R.S32.HI R8, RZ, 0x1f, R91 ;  /* 0x0000001fff087819 */ /* 0x000fe2000001145b */
[----:B------:R-:W-:Y:S01]  /*0720*/  IMAD R16, R10, UR4, RZ ;  /* 0x000000040a107c24 */ /* 0x000fe2000f8e02ff */
[----:B------:R-:W-:Y:S01]  /*0730*/  ISETP.LT.AND P2, PT, R4, UR11, !P3 ;  /* 0x0000000b04007c0c */ /* 0x000fe2000df41270 */
[----:B------:R-:W-:Y:S01]  /*0740*/  IMAD R67, R23, UR5, R12 ;  /* 0x0000000517437c24 */ /* 0x000fe2000f8e020c */
[----:B------:R-:W-:Y:S01]  /*0750*/  ISETP.LT.AND P6, PT, R2, UR11, !P3 ;  /* 0x0000000b02007c0c */ /* 0x000fe2000dfc1270 */
[----:B------:R-:W-:Y:S01]  /*0760*/  IMAD R12, R10, UR6, RZ ;  /* 0x000000060a0c7c24 */ /* 0x000fe2000f8e02ff */
[----:B------:R-:W-:Y:S01]  /*0770*/  P2R R45, PR, RZ, 0x10 ;  /* 0x00000010ff2d7803 */ /* 0x000fe20000000000 */
[----:B------:R-:W-:Y:S01]  /*0780*/  IMAD R14, R8, UR4, RZ ;  /* 0x00000004080e7c24 */ /* 0x000fe2000f8e02ff */
[----:B------:R-:W-:Y:S01]  /*0790*/  ISETP.LT.AND P3, PT, R4, UR11, !P0 ;  /* 0x0000000b04007c0c */ /* 0x000fe2000c761270 */
[C---:B------:R-:W-:Y:S01]  /*07a0*/  IMAD R17, R93.reuse, UR5, R16 ;  /* 0x000000055d117c24 */ /* 0x040fe2000f8e0210 */
[----:B------:R-:W-:Y:S01]  /*07b0*/  ISETP.LT.AND P4, PT, R24, UR11, !P0 ;  /* 0x0000000b18007c0c */ /* 0x000fe2000c781270 */
[----:B------:R-:W-:Y:S01]  /*07c0*/  IMAD R11, R93, UR7, R12 ;  /* 0x000000075d0b7c24 */ /* 0x000fe2000f8e020c */
[----:B------:R-:W-:Y:S01]  /*07d0*/  SHF.R.S32.HI R5, RZ, 0x1f, R4 ;  /* 0x0000001fff057819 */ /* 0x000fe20000011404 */
[----:B------:R-:W-:Y:S01]  /*07e0*/  IMAD R16, R8, UR6, RZ ;  /* 0x0000000608107c24 */ /* 0x000fe2000f8e02ff */
[----:B------:R-:W-:Y:S01]  /*07f0*/  ISETP.GE.AND P0, PT, R21, UR10, PT ;  /* 0x0000000a15007c0c */ /* 0x000fe2000bf06270 */
[----:B------:R-:W-:Y:S01]  /*0800*/  IMAD R9, R91, UR5, R14 ;  /* 0x000000055b097c24 */ /* 0x000fe2000f8e020e */
[----:B------:R-:W-:Y:S01]  /*0810*/  SHF.R.S32.HI R3, RZ, 0x1f, R2 ;  /* 0x0000001fff037819 */ /* 0x000fe20000011402 */
[----:B------:R-:W-:Y:S01]  /*0820*/  IMAD R12, R0, UR6, RZ ;  /* 0x00000006000c7c24 */ /* 0x000fe2000f8e02ff */
[----:B------:R-:W-:Y:S01]  /*0830*/  P2R R41, PR, RZ, 0x10 ;  /* 0x00000010ff297803 */ /* 0x000fe20000000000 */
[----:B------:R-:W-:Y:S01]  /*0840*/  IMAD.WIDE.U32 R130, R93, UR6, R4 ;  /* 0x000000065d827c25 */ /* 0x000fe2000f8e0004 */
[----:B------:R-:W-:Y:S01]  /*0850*/  ISETP.LT.AND P4, PT, R26, UR11, !P0 ;  /* 0x0000000b1a007c0c */ /* 0x000fe2000c781270 */
[----:B------:R-:W-:Y:S01]  /*0860*/  ULDC.64 UR4, c[0x0][0x208] ;  /* 0x0000820000047ab9 */ /* 0x000fe20000000a00 */
[----:B------:R-:W-:Y:S01]  /*0870*/  SHF.R.S32.HI R27, RZ, 0x1f, R26 ;  /* 0x0000001fff1b7819 */ /* 0x000fe2000001141a */
[----:B------:R-:W-:Y:S01]  /*0880*/  IMAD R14, R6, UR6, RZ ;  /* 0x00000006060e7c24 */ /* 0x000fe2000f8e02ff */
[----:B------:R-:W-:Y:S01]  /*0890*/  P2R R44, PR, RZ, 0x10 ;  /* 0x00000010ff2c7803 */ /* 0x000fe20000000000 */
[C---:B------:R-:W-:Y:S01]  /*08a0*/  IMAD R75, R91.reuse, UR7, R16 ;  /* 0x000000075b4b7c24 */ /* 0x040fe2000f8e0210 */
[----:B------:R-:W-:Y:S01]  /*08b0*/  SHF.R.S32.HI R25, RZ, 0x1f, R24 ;  /* 0x0000001fff197819 */ /* 0x000fe20000011418 */
[--C-:B------:R-:W-:Y:S01]  /*08c0*/  IMAD.WIDE.U32 R126, R91, UR6, R4.reuse ;  /* 0x000000065b7e7c25 */ /* 0x100fe2000f8e0004 */
[----:B------:R-:W-:Y:S01]  /*08d0*/  ISETP.LT.AND P4, PT, R24, UR11, !P0 ;  /* 0x0000000b18007c0c */ /* 0x000fe2000c781270 */
[----:B------:R-:W-:Y:S01]  /*08e0*/  USEL UR21, UR21, URZ, UP1 ;  /* 0x0000003f15157287 */ /* 0x000fe20008800000 */
[----:B------:R-:W-:Y:S01]  /*08f0*/  IADD3 R69, R79, R17, RZ ;  /* 0x000000114f457210 */ /* 0x000fe20007ffe0ff */
[----:B------:R-:W-:Y:S01]  /*0900*/  IMAD.WIDE.U32 R122, R23, UR6, R4 ;  /* 0x00000006177a7c25 */ /* 0x000fe2000f8e0004 */
[----:B------:R-:W-:-:S02]  /*0910*/  P2R R40, PR, RZ, 0x10 ;  /* 0x00000010ff287803 */ /* 0x000fc40000000000 */
[----:B------:R-:W-:Y:S01]  /*0920*/  IADD3 R71, R127, R75, RZ ;  /* 0x0000004b7f477210 */ /* 0x000fe20007ffe0ff */
[----:B------:R-:W-:Y:S01]  /*0930*/  IMAD.WIDE.U32 R118, R21, UR6, R4 ;  /* 0x0000000615767c25 */ /* 0x000fe2000f8e0004 */
[----:B------:R-:W-:Y:S02]  /*0940*/  ISETP.LT.AND P4, PT, R4, UR11, !P0 ;  /* 0x0000000b04007c0c */ /* 0x000fe4000c781270 */
[----:B------:R-:W-:Y:S01]  /*0950*/  ISETP.LT.AND P0, PT, R2, UR11, !P0 ;  /* 0x0000000b02007c0c */ /* 0x000fe2000c701270 */
[--C-:B------:R-:W-:Y:S01]  /*0960*/  IMAD.WIDE.U32 R110, R91, UR6, R2.reuse ;  /* 0x000000065b6e7c25 */ /* 0x100fe2000f8e0002 */
[----:B------:R-:W-:Y:S02]  /*0970*/  IADD3 R67, R83, R67, RZ ;  /* 0x0000004353437210 */ /* 0x000fe40007ffe0ff */
[----:B------:R-:W-:Y:S01]  /*0980*/  P2R R49, PR, RZ, 0x1 ;  /* 0x00000001ff317803 */ /* 0x000fe20000000000 */
[----:B------:R-:W-:Y:S01]  /*0990*/  IMAD.WIDE.U32 R106, R23, UR6, R2 ;  /* 0x00000006176a7c25 */ /* 0x000fe2000f8e0002 */
[----:B------:R-:W-:-:S02]  /*09a0*/  SHF.L.U64.HI R69, R78, 0x2, R69 ;  /* 0x000000024e457819 */ /* 0x000fc40000010245 */
[----:B------:R-:W-:Y:S01]  /*09b0*/  SHF.L.U64.HI R67, R82, 0x2, R67 ;  /* 0x0000000252437819 */ /* 0x000fe20000010243 */
[----:B------:R-:W-:Y:S01]  /*09c0*/  IMAD.WIDE.U32 R114, R93, UR6, R2 ;  /* 0x000000065d727c25 */ /* 0x000fe2000f8e0002 */
[----:B------:R-:W-:-:S03]  /*09d0*/  SHF.L.U64.HI R71, R126, 0x1, R71 ;  /* 0x000000017e477819 */ /* 0x000fc60000010247 */
[----:B------:R-:W-:Y:S01]  /*09e0*/  IMAD.WIDE.U32 R102, R21, UR6, R2 ;  /* 0x0000000615667c25 */ /* 0x000fe2000f8e0002 */
[----:B------:R-:W-:-:S03]  /*09f0*/  USHF.L.U32 UR6, UR32, 0x1, URZ ;  /* 0x0000000120067899 */ /* 0x000fc6000800063f */
[----:B------:R-:W-:-:S04]  /*0a00*/  IMAD.WIDE.U32 R128, R91, UR8, R4 ;  /* 0x000000085b807c25 */ /* 0x000fc8000f8e0004 */
[----:B------:R-:W-:-:S04]  /*0a10*/  IMAD.WIDE.U32 R124, R23, UR8, R4 ;  /* 0x00000008177c7c25 */ /* 0x000fc8000f8e0004 */
[----:B------:R-:W-:-:S04]  /*0a20*/  IMAD.WIDE.U32 R132, R93, UR8, R4 ;  /* 0x000000085d847c25 */ /* 0x000fc8000f8e0004 */
[----:B------:R-:W-:-:S04]  /*0a30*/  IMAD.WIDE.U32 R120, R21, UR8, R4 ;  /* 0x0000000815787c25 */ /* 0x000fc8000f8e0004 */
[----:B------:R-:W-:-:S04]  /*0a40*/  IMAD.WIDE.U32 R112, R91, UR8, R2 ;  /* 0x000000085b707c25 */ /* 0x000fc8000f8e0002 */
[----:B------:R-:W-:-:S04]  /*0a50*/  IMAD.WIDE.U32 R108, R23, UR8, R2 ;  /* 0x00000008176c7c25 */ /* 0x000fc8000f8e0002 */
[----:B------:R-:W-:-:S04]  /*0a60*/  IMAD.WIDE.U32 R116, R93, UR8, R2 ;  /* 0x000000085d747c25 */ /* 0x000fc8000f8e0002 */
[----:B------:R-:W-:-:S04]  /*0a70*/  IMAD.WIDE.U32 R104, R21, UR8, R2 ;  /* 0x0000000815687c25 */ /* 0x000fc8000f8e0002 */
[----:B------:R-:W-:Y:S02]  /*0a80*/  IMAD R77, R21, UR7, R12 ;  /* 0x00000007154d7c24 */ /* 0x000fe4000f8e020c */
[----:B------:R-:W-:Y:S02]  /*0a90*/  IMAD R10, R10, UR8, RZ ;  /* 0x000000080a0a7c24 */ /* 0x000fe4000f8e02ff */
[----:B------:R-:W-:Y:S01]  /*0aa0*/  IMAD R8, R8, UR8, RZ ;  /* 0x0000000808087c24 */ /* 0x000fe2000f8e02ff */
[----:B------:R-:W-:Y:S01]  /*0ab0*/  IADD3 R73, R119, R77, RZ ;  /* 0x0000004d77497210 */ /* 0x000fe20007ffe0ff */
[----:B------:R-:W-:Y:S01]  /*0ac0*/  IMAD R0, R0, UR8, RZ ;  /* 0x0000000800007c24 */ /* 0x000fe2000f8e02ff */
[----:B------:R-:W-:Y:S01]  /*0ad0*/  IADD3 R77, R77, R103, RZ ;  /* 0x000000674d4d7210 */ /* 0x000fe20007ffe0ff */
[----:B------:R-:W-:Y:S01]  /*0ae0*/  IMAD.IADD R5, R81, 0x1, R9 ;  /* 0x0000000151057824 */ /* 0x000fe200078e0209 */
[----:B------:R-:W-:Y:S01]  /*0af0*/  SHF.L.U64.HI R73, R118, 0x1, R73 ;  /* 0x0000000176497819 */ /* 0x000fe20000010249 */
[----:B------:R-:W-:Y:S01]  /*0b00*/  IMAD.IADD R3, R131, 0x1, R11 ;  /* 0x0000000183037824 */ /* 0x000fe200078e020b */
[----:B------:R-:W-:Y:S01]  /*0b10*/  SHF.L.U64.HI R77, R102, 0x1, R77 ;  /* 0x00000001664d7819 */ /* 0x000fe2000001024d */
[----:B------:R-:W-:Y:S01]  /*0b20*/  IMAD R7, R23, UR7, R14 ;  /* 0x0000000717077c24 */ /* 0x000fe2000f8e020e */
[----:B------:R-:W-:Y:S01]  /*0b30*/  SHF.L.U64.HI R68, R80, 0x2, R5 ;  /* 0x0000000250447819 */ /* 0x000fe20000010205 */
[----:B------:R-:W-:Y:S01]  /*0b40*/  IMAD R6, R6, UR8, RZ ;  /* 0x0000000806067c24 */ /* 0x000fe2000f8e02ff */
[----:B------:R-:W-:Y:S01]  /*0b50*/  SHF.L.U64.HI R70, R130, 0x1, R3 ;  /* 0x0000000182467819 */ /* 0x000fe20000010203 */
[----:B------:R-:W-:Y:S01]  /*0b60*/  IMAD R13, R93, UR9, R10 ;  /* 0x000000095d0d7c24 */ /* 0x000fe2000f8e020a */
[----:B------:R-:W-:Y:S01]  /*0b70*/  IADD3 R5, R11, R115, RZ ;  /* 0x000000730b057210 */ /* 0x000fe20007ffe0ff */
[----:B------:R-:W-:Y:S01]  /*0b80*/  IMAD R63, R91, UR9, R8 ;  /* 0x000000095b3f7c24 */ /* 0x000fe2000f8e0208 */
[----:B------:R-:W-:Y:S01]  /*0b90*/  IADD3 R3, R7, R107, RZ ;  /* 0x0000006b07037210 */ /* 0x000fe20007ffe0ff */
[----:B------:R-:W-:Y:S01]  /*0ba0*/  IMAD R65, R21, UR9, R0 ;  /* 0x0000000915417c24 */ /* 0x000fe2000f8e0200 */
[----:B------:R-:W-:Y:S01]  /*0bb0*/  IADD3 R50, R133, R13, RZ ;  /* 0x0000000d85327210 */ /* 0x000fe20007ffe0ff */
[----:B------:R-:W-:Y:S01]  /*0bc0*/  IMAD.WIDE.U32 R98, R91, UR8, R26 ;  /* 0x000000085b627c25 */ /* 0x000fe2000f8e001a */
[----:B------:R-:W-:-:S02]  /*0bd0*/  IADD3 R51, R129, R63, RZ ;  /* 0x0000003f81337210 */ /* 0x000fc40007ffe0ff */
[----:B------:R-:W-:Y:S01]  /*0be0*/  IADD3 R55, R63, R113, RZ ;  /* 0x000000713f377210 */ /* 0x000fe20007ffe0ff */
[----:B------:R-:W-:Y:S01]  /*0bf0*/  IMAD.WIDE.U32 R100, R93, UR8, R26 ;  /* 0x000000085d647c25 */ /* 0x000fe2000f8e001a */
[----:B------:R-:W-:Y:S02]  /*0c00*/  IADD3 R54, R13, R117, RZ ;  /* 0x000000750d367210 */ /* 0x000fe40007ffe0ff */
[----:B------:R-:W-:Y:S01]  /*0c10*/  SHF.L.U64.HI R74, R114, 0x1, R5 ;  /* 0x00000001724a7819 */ /* 0x000fe20000010205 */
[----:B------:R-:W-:Y:S01]  /*0c20*/  IMAD.WIDE.U32 R94, R21, UR8, R26 ;  /* 0x00000008155e7c25 */ /* 0x000fe2000f8e001a */
[----:B------:R-:W-:-:S03]  /*0c30*/  SHF.L.U64.HI R76, R106, 0x1, R3 ;  /* 0x000000016a4c7819 */ /* 0x000fc60000010203 */
[----:B------:R-:W-:Y:S01]  /*0c40*/  IMAD R15, R23, UR9, R6 ;  /* 0x00000009170f7c24 */ /* 0x000fe2000f8e0206 */
[----:B------:R-:W-:Y:S01]  /*0c50*/  IADD3 R61, R65, R95, RZ ;  /* 0x0000005f413d7210 */ /* 0x000fe20007ffe0ff */
[----:B------:R-:W-:-:S03]  /*0c60*/  IMAD.WIDE.U32 R90, R91, UR8, R24 ;  /* 0x000000085b5a7c25 */ /* 0x000fc6000f8e0018 */
[----:B------:R-:W-:Y:S01]  /*0c70*/  IADD3 R56, R15, R109, RZ ;  /* 0x0000006d0f387210 */ /* 0x000fe20007ffe0ff */
[----:B------:R-:W-:-:S04]  /*0c80*/  IMAD.WIDE.U32 R92, R93, UR8, R24 ;  /* 0x000000085d5c7c25 */ /* 0x000fc8000f8e0018 */
[----:B------:R-:W-:Y:S01]  /*0c90*/  IMAD.WIDE.U32 R88, R23, UR8, R24 ;  /* 0x0000000817587c25 */ /* 0x000fe2000f8e0018 */
[----:B------:R-:W-:-:S03]  /*0ca0*/  IADD3 R62, R13, R93, RZ ;  /* 0x0000005d0d3e7210 */ /* 0x000fc60007ffe0ff */
[----:B------:R-:W-:Y:S01]  /*0cb0*/  IMAD.WIDE.U32 R86, R21, UR8, R24 ;  /* 0x0000000815567c25 */ /* 0x000fe2000f8e0018 */
[----:B------:R-:W-:-:S03]  /*0cc0*/  IADD3 R64, R15, R89, RZ ;  /* 0x000000590f407210 */ /* 0x000fc60007ffe0ff */
[----:B------:R-:W-:Y:S02]  /*0cd0*/  IMAD.IADD R17, R85, 0x1, R19 ;  /* 0x0000000155117824 */ /* 0x000fe400078e0213 */
[----:B------:R-:W-:Y:S02]  /*0ce0*/  IMAD.IADD R9, R123, 0x1, R7 ;  /* 0x000000017b097824 */ /* 0x000fe400078e0207 */
[----:B------:R-:W-:Y:S01]  /*0cf0*/  IMAD.IADD R75, R75, 0x1, R111 ;  /* 0x000000014b4b7824 */ /* 0x000fe200078e026f */
[----:B------:R-:W-:Y:S01]  /*0d00*/  SHF.L.U64.HI R66, R84, 0x2, R17 ;  /* 0x0000000254427819 */ /* 0x000fe20000010211 */
[----:B------:R-:W-:Y:S01]  /*0d10*/  IMAD.WIDE.U32 R96, R23, UR8, R26 ;  /* 0x0000000817607c25 */ /* 0x000fe2000f8e001a */
[----:B------:R-:W-:Y:S02]  /*0d20*/  SHF.L.U64.HI R72, R122, 0x1, R9 ;  /* 0x000000017a487819 */ /* 0x000fe40000010209 */
[----:B------:R-:W-:Y:S01]  /*0d30*/  SHF.L.U64.HI R75, R110, 0x1, R75 ;  /* 0x000000016e4b7819 */ /* 0x000fe2000001024b */
[----:B------:R-:W-:-:S02]  /*0d40*/  IMAD.IADD R53, R121, 0x1, R65 ;  /* 0x0000000179357824 */ /* 0x000fc400078e0241 */
[C---:B------:R-:W-:Y:S01]  /*0d50*/  IMAD.IADD R59, R63.reuse, 0x1, R99 ;  /* 0x000000013f3b7824 */ /* 0x040fe200078e0263 */
[----:B------:R-:W-:Y:S01]  /*0d60*/  IADD3 R63, R63, R91, RZ ;  /* 0x0000005b3f3f7210 */ /* 0x000fe20007ffe0ff */
[C---:B------:R-:W-:Y:S01]  /*0d70*/  IMAD.IADD R57, R65.reuse, 0x1, R105 ;  /* 0x0000000141397824 */ /* 0x040fe200078e0269 */
[----:B------:R-:W-:Y:S01]  /*0d80*/  IADD3 R65, R65, R87, RZ ;  /* 0x0000005741417210 */ /* 0x000fe20007ffe0ff */
[----:B------:R-:W-:Y:S02]  /*0d90*/  IMAD.IADD R52, R125, 0x1, R15 ;  /* 0x000000017d347824 */ /* 0x000fe400078e020f */
[----:B------:R-:W-:Y:S02]  /*0da0*/  IMAD.IADD R60, R15, 0x1, R97 ;  /* 0x000000010f3c7824 */ /* 0x000fe400078e0261 */
[----:B------:R-:W-:-:S07]  /*0db0*/  IMAD.IADD R58, R13, 0x1, R101 ;  /* 0x000000010d3a7824 */ /* 0x000fce00078e0265 */
.L_x_126:
[----:B------:R-:W0:Y:S01]  /*0dc0*/  LDC R17, c[0x0][0x218] ;  /* 0x00008600ff117b82 */ /* 0x000e220000000800 */
        /* <DEDUP_REMOVED lines=16> */
[----:B0-----:R-:W-:-:S13]  /*0ed0*/  ISETP.GE.AND P0, PT, R17, 0x1, PT ;  /* 0x000000011100780c */ /* 0x001fda0003f06270 */
[----:B------:R-:W-:Y:S05]  /*0ee0*/  @!P0 BRA `(.L_x_118) ;  /* 0x0000000800248947 */ /* 0x000fea0003800000 */
[----:B------:R-:W0:Y:S01]  /*0ef0*/  LDC R138, c[0x0][0x218] ;  /* 0x00008600ff8a7b82 */ /* 0x000e220000000800 */
[----:B------:R-:W-:Y:S01]  /*0f00*/  LEA R24, P0, R84, UR33, 0x2 ;  /* 0x0000002154187c11 */ /* 0x000fe2000f8010ff */
[----:B------:R-:W-:Y:S01]  /*0f10*/  IMAD.U32 R16, RZ, RZ, UR35 ;  /* 0x00000023ff107e24 */ /* 0x000fe2000f8e00ff */
[----:B------:R-:W-:Y:S01]  /*0f20*/  MOV R13, UR35 ;  /* 0x00000023000d7c02 */ /* 0x000fe20008000f00 */
[----:B------:R-:W-:Y:S01]  /*0f30*/  IMAD.U32 R15, RZ, RZ, UR35 ;  /* 0x00000023ff0f7e24 */ /* 0x000fe2000f8e00ff */
[----:B------:R-:W-:Y:S01]  /*0f40*/  IADD3.X R25, R66, UR12, RZ, P0, !PT ;  /* 0x0000000c42197c10 */ /* 0x000fe200087fe4ff */
[----:B------:R-:W-:Y:S01]  /*0f50*/  IMAD.U32 R14, RZ, RZ, UR35 ;  /* 0x00000023ff0e7e24 */ /* 0x000fe2000f8e00ff */
        /* <DEDUP_REMOVED lines=17> */
[----:B------:R-:W-:Y:S01]  /*1070*/  UMOV UR9, URZ ;  /* 0x0000003f00097c82 */ /* 0x000fe20008000000 */
[----:B------:R-:W-:Y:S01]  /*1080*/  MOV R0, UR35 ;  /* 0x0000002300007c02 */ /* 0x000fe20008000f00 */
[----:B------:R-:W-:Y:S01]  /*1090*/  UMOV UR8, UR34 ;  /* 0x0000002200087c82 */ /* 0x000fe20008000000 */
[----:B------:R-:W-:-:S05]  /*10a0*/  UMOV UR7, UR13 ;  /* 0x0000000d00077c82 */ /* 0x000fca0008000000 */
.L_x_119:
[----:B------:R-:W-:Y:S01]  /*10b0*/  IADD3 R22, P0, R134, UR8, RZ ;  /* 0x0000000886167c10 */ /* 0x000fe2000ff1e0ff */
[----:B------:R-:W-:Y:S01]  /*10c0*/  IMAD.MOV.U32 R34, RZ, RZ, R28 ;  /* 0x000000ffff227224 */ /* 0x000fe200078e001c */
[----:B------:R-:W-:Y:S01]  /*10d0*/  MOV R35, R29 ;  /* 0x0000001d00237202 */ /* 0x000fe20000000f00 */
[----:B------:R-:W-:Y:S01]  /*10e0*/  IMAD.MOV.U32 R33, RZ, RZ, R27 ;  /* 0x000000ffff217224 */ /* 0x000fe200078e001b */
[----:B------:R-:W-:Y:S01]  /*10f0*/  IADD3.X R23, R135, UR7, RZ, P0, !PT ;  /* 0x0000000787177c10 */ /* 0x000fe200087fe4ff */
[----:B------:R-:W-:Y:S01]  /*1100*/  IMAD.MOV.U32 R36, RZ, RZ, R39 ;  /* 0x000000ffff247224 */ /* 0x000fe200078e0027 */
[----:B------:R-:W-:Y:S01]  /*1110*/  MOV R32, R26 ;  /* 0x0000001a00207202 */ /* 0x000fe20000000f00 */
[----:B------:R-:W2:Y:S01]  /*1120*/  @P1 LDG.E R17, desc[UR4][R34.64] ;  /* 0x0000000422111981 */ /* 0x000ea2000c1e1900 */
[----:B------:R-:W-:Y:S01]  /*1130*/  MOV R37, R38 ;  /* 0x0000002600257202 */ /* 0x000fe20000000f00 */
[----:B------:R-:W-:Y:S01]  /*1140*/  UIADD3 UR9, UR9, 0x1, URZ ;  /* 0x0000000109097890 */ /* 0x000fe2000fffe03f */
[----:B------:R-:W-:Y:S01]  /*1150*/  IADD3 R30, P0, R136, UR8, RZ ;  /* 0x00000008881e7c10 */ /* 0x000fe2000ff1e0ff */
[----:B------:R-:W3:Y:S01]  /*1160*/  @P1 LDG.E.U16 R18, desc[UR4][R22.64] ;  /* 0x0000000416121981 */ /* 0x000ee2000c1e1500 */
[----:B------:R-:W-:Y:S01]  /*1170*/  P2R R141, PR, RZ, 0x8 ;  /* 0x00000008ff8d7803 */ /* 0x000fe20000000000 */
[----:B------:R-:W-:Y:S01]  /*1180*/  UIADD3 UR8, UP0, UR8, UR20, URZ ;  /* 0x0000001408087290 */ /* 0x000fe2000ff1e03f */
[----:B------:R-:W-:Y:S01]  /*1190*/  IADD3.X R31, R137, UR7, RZ, P0, !PT ;  /* 0x00000007891f7c10 */ /* 0x000fe200087fe4ff */
[----:B------:R-:W4:Y:S01]  /*11a0*/  @P2 LDG.E.U16 R21, desc[UR4][R22.64] ;  /* 0x0000000416152981 */ /* 0x000f22000c1e1500 */
[----:B------:R-:W-:Y:S01]  /*11b0*/  P2R R140, PR, RZ, 0x4 ;  /* 0x00000004ff8c7803 */ /* 0x000fe20000000000 */
[----:B------:R-:W-:Y:S01]  /*11c0*/  UIADD3.X UR7, UR7, UR19, URZ, UP0, !UPT ;  /* 0x0000001307077290 */ /* 0x000fe200087fe43f */
[----:B------:R-:W-:Y:S01]  /*11d0*/  P2R R139, PR, RZ, 0x2 ;  /* 0x00000002ff8b7803 */ /* 0x000fe20000000000 */
[----:B------:R-:W5:Y:S01]  /*11e0*/  @P3 LDG.E.U16 R20, desc[UR4][R22.64] ;  /* 0x0000000416143981 */ /* 0x000f62000c1e1500 */
[----:B------:R-:W-:Y:S02]  /*11f0*/  P2R R143, PR, RZ, 0x20 ;  /* 0x00000020ff8f7803 */ /* 0x000fe40000000000 */
[----:B------:R-:W-:Y:S01]  /*1200*/  P2R R142, PR, RZ, 0x10 ;  /* 0x00000010ff8e7803 */ /* 0x000fe20000000000 */
[----:B------:R1:W5:Y:S02]  /*1210*/  @P4 LDG.E.U16 R19, desc[UR4][R22.64] ;  /* 0x0000000416134981 */ /* 0x000364000c1e1500 */
[----:B-1----:R-:W-:Y:S02]  /*1220*/  MOV R22, R24 ;  /* 0x0000001800167202 */ /* 0x002fe40000000f00 */
[----:B------:R-:W-:Y:S02]  /*1230*/  MOV R23, R25 ;  /* 0x0000001900177202 */ /* 0x000fe40000000f00 */
[----:B------:R-:W-:Y:S05]  /*1240*/  IADD3 R24, P0, R22, 0x4, RZ ;  /* 0x0000000416187810 */ /* 0x000fea0007f1e0ff */
[----:B------:R-:W-:Y:S01]  /*1250*/  IMAD.X R25, RZ, RZ, R23, P0 ;  /* 0x000000ffff197224 */ /* 0x000fe200000e0617 */
[----:B------:R-:W-:Y:S04]  /*1260*/  IADD3 R26, P0, R32, 0x4, RZ ;  /* 0x00000004201a7810 */ /* 0x000fe80007f1e0ff */
[----:B------:R-:W-:Y:S02]  /*1270*/  IADD3.X R27, RZ, R33, RZ, P0, !PT ;  /* 0x00000021ff1b7210 */ /* 0x000fe400007fe4ff */
[----:B------:R-:W-:Y:S04]  /*1280*/  IADD3 R28, P0, R34, 0x4, RZ ;  /* 0x00000004221c7810 */ /* 0x000fe80007f1e0ff */
[----:B------:R-:W-:Y:S02]  /*1290*/  IADD3.X R29, RZ, R35, RZ, P0, !PT ;  /* 0x00000023ff1d7210 */ /* 0x000fe400007fe4ff */
[----:B------:R-:W-:Y:S01]  /*12a0*/  ISETP.NE.AND P0, PT, R49, RZ, PT ;  /* 0x000000ff3100720c */ /* 0x000fe20003f05270 */
[----:B---3--:R-:W-:Y:S05]  /*12b0*/  @P1 HADD2.F32 R18, -RZ, R18.H0_H0 ;  /* 0x20000012ff121230 */ /* 0x008fea0000004100 */
[----:B--2---:R-:W-:Y:S01]  /*12c0*/  @P1 FFMA R0, R17, R18, R0 ;  /* 0x0000001211001223 */ /* 0x004fe20000000000 */
[----:B----4-:R-:W-:Y:S01]  /*12d0*/  @P2 HADD2.F32 R17, -RZ, R21.H0_H0 ;  /* 0x20000015ff112230 */ /* 0x010fe20000004100 */
[----:B------:R-:W2:Y:S01]  /*12e0*/  @P2 LDG.E R18, desc[UR4][R32.64] ;  /* 0x0000000420122981 */ /* 0x000ea2000c1e1900 */
[----:B------:R-:W-:Y:S03]  /*12f0*/  ISETP.NE.AND P1, PT, R46, RZ, PT ;  /* 0x000000ff2e00720c */ /* 0x000fe60003f25270 */
[----:B--2---:R-:W-:Y:S01]  /*1300*/  @P2 FFMA R5, R18, R17, R5 ;  /* 0x0000001112052223 */ /* 0x004fe20000000005 */
[----:B-----5:R-:W-:Y:S01]  /*1310*/  @P3 HADD2.F32 R17, -RZ, R20.H0_H0 ;  /* 0x20000014ff113230 */ /* 0x020fe20000004100 */
[----:B------:R-:W2:Y:S01]  /*1320*/  @P3 LDG.E R18, desc[UR4][R36.64] ;  /* 0x0000000424123981 */ /* 0x000ea2000c1e1900 */
[----:B------:R-:W-:Y:S03]  /*1330*/  ISETP.NE.AND P2, PT, R47, RZ, PT ;  /* 0x000000ff2f00720c */ /* 0x000fe60003f45270 */
[----:B--2---:R-:W-:Y:S01]  /*1340*/  @P3 FFMA R9, R18, R17, R9 ;  /* 0x0000001112093223 */ /* 0x004fe20000000009 */
[----:B------:R-:W-:Y:S01]  /*1350*/  @P4 HADD2.F32 R17, -RZ, R19.H0_H0 ;  /* 0x20000013ff114230 */ /* 0x000fe20000004100 */
[----:B------:R-:W2:Y:S01]  /*1360*/  @P4 LDG.E R18, desc[UR4][R22.64] ;  /* 0x0000000416124981 */ /* 0x000ea2000c1e1900 */
[----:B------:R-:W-:Y:S03]  /*1370*/  ISETP.NE.AND P3, PT, R48, RZ, PT ;  /* 0x000000ff3000720c */ /* 0x000fe60003f65270 */
[----:B--2---:R-:W-:Y:S01]  /*1380*/  @P4 FFMA R13, R18, R17, R13 ;  /* 0x00000011120d4223 */ /* 0x004fe2000000000d */
[----:B------:R-:W-:Y:S01]  /*1390*/  ISETP.NE.AND P4, PT, R44, RZ, PT ;  /* 0x000000ff2c00720c */ /* 0x000fe20003f85270 */
[----:B------:R-:W2:Y:S04]  /*13a0*/  @P5 LDG.E.U16 R18, desc[UR4][R30.64] ;  /* 0x000000041e125981 */ /* 0x000ea8000c1e1500 */
[----:B------:R-:W3:Y:S01]  /*13b0*/  @P5 LDG.E R17, desc[UR4][R34.64] ;  /* 0x0000000422115981 */ /* 0x000ee2000c1e1900 */
[----:B--2---:R-:W-:Y:S05]  /*13c0*/  @P5 HADD2.F32 R18, -RZ, R18.H0_H0 ;  /* 0x20000012ff125230 */ /* 0x004fea0000004100 */
[----:B---3--:R-:W-:Y:S01]  /*13d0*/  @P5 FFMA R2, R17, R18, R2 ;  /* 0x0000001211025223 */ /* 0x008fe20000000002 */
[----:B------:R-:W-:Y:S01]  /*13e0*/  ISETP.NE.AND P5, PT, R45, RZ, PT ;  /* 0x000000ff2d00720c */ /* 0x000fe20003fa5270 */
[----:B------:R-:W2:Y:S04]  /*13f0*/  @P6 LDG.E.U16 R18, desc[UR4][R30.64] ;  /* 0x000000041e126981 */ /* 0x000ea8000c1e1500 */
[----:B------:R-:W3:Y:S01]  /*1400*/  @P6 LDG.E R17, desc[UR4][R32.64] ;  /* 0x0000000420116981 */ /* 0x000ee2000c1e1900 */
[----:B--2---:R-:W-:Y:S05]  /*1410*/  @P6 HADD2.F32 R18, -RZ, R18.H0_H0 ;  /* 0x20000012ff126230 */ /* 0x004fea0000004100 */
[----:B---3--:R-:W-:Y:S02]  /*1420*/  @P6 FFMA R6, R17, R18, R6 ;  /* 0x0000001211066223 */ /* 0x008fe40000000006 */
[----:B------:R-:W2:Y:S04]  /*1430*/  @P3 LDG.E.U16 R18, desc[UR4][R30.64] ;  /* 0x000000041e123981 */ /* 0x000ea8000c1e1500 */
[----:B------:R-:W3:Y:S01]  /*1440*/  @P3 LDG.E R17, desc[UR4][R36.64] ;  /* 0x0000000424113981 */ /* 0x000ee2000c1e1900 */
[----:B--2---:R-:W-:Y:S05]  /*1450*/  @P3 HADD2.F32 R18, -RZ, R18.H0_H0 ;  /* 0x20000012ff123230 */ /* 0x004fea0000004100 */
[----:B---3--:R-:W-:Y:S01]  /*1460*/  @P3 FFMA R10, R17, R18, R10 ;  /* 0x00000012110a3223 */ /* 0x008fe2000000000a */
[----:B------:R-:W-:Y:S01]  /*1470*/  ISETP.NE.AND P3, PT, R42, RZ, PT ;  /* 0x000000ff2a00720c */ /* 0x000fe20003f65270 */
[----:B------:R-:W2:Y:S04]  /*1480*/  @P0 LDG.E.U16 R18, desc[UR4][R30.64] ;  /* 0x000000041e120981 */ /* 0x000ea8000c1e1500 */
[----:B------:R-:W3:Y:S08]  /*1490*/  @P0 LDG.E R17, desc[UR4][R22.64] ;  /* 0x0000000416110981 */ /* 0x000ef0000c1e1900 */
[----:B------:R-:W4:Y:S01]  /*14a0*/  @P3 LDG.E R19, desc[UR4][R32.64] ;  /* 0x0000000420133981 */ /* 0x000f22000c1e1900 */
[----:B--2---:R-:W-:Y:S05]  /*14b0*/  @P0 HADD2.F32 R18, -RZ, R18.H0_H0 ;  /* 0x20000012ff120230 */ /* 0x004fea0000004100 */
[----:B---3--:R-:W-:Y:S01]  /*14c0*/  @P0 FFMA R14, R17, R18, R14 ;  /* 0x00000012110e0223 */ /* 0x008fe2000000000e */
[----:B------:R-:W-:Y:S01]  /*14d0*/  ISETP.NE.AND P0, PT, R43, RZ, PT ;  /* 0x000000ff2b00720c */ /* 0x000fe20003f05270 */
[----:B------:R-:W2:Y:S04]  /*14e0*/  @P2 LDG.E.U16 R17, desc[UR4][R30.64+0x2] ;  /* 0x000002041e112981 */ /* 0x000ea8000c1e1500 */
[----:B------:R-:W3:Y:S01]  /*14f0*/  @P2 LDG.E R18, desc[UR4][R34.64] ;  /* 0x0000000422122981 */ /* 0x000ee2000c1e1900 */
[----:B--2---:R-:W-:Y:S05]  /*1500*/  @P2 HADD2.F32 R17, -RZ, R17.H0_H0 ;  /* 0x20000011ff112230 */ /* 0x004fea0000004100 */
[----:B---3--:R-:W-:Y:S01]  /*1510*/  @P2 FFMA R3, R18, R17, R3 ;  /* 0x0000001112032223 */ /* 0x008fe20000000003 */
[----:B------:R-:W-:Y:S01]  /*1520*/  ISETP.NE.AND P2, PT, R41, RZ, PT ;  /* 0x000000ff2900720c */ /* 0x000fe20003f45270 */
[----:B------:R-:W2:Y:S04]  /*1530*/  @P1 LDG.E.U16 R17, desc[UR4][R30.64+0x2] ;  /* 0x000002041e111981 */ /* 0x000ea8000c1e1500 */
[----:B------:R-:W3:Y:S08]  /*1540*/  @P1 LDG.E R18, desc[UR4][R32.64] ;  /* 0x0000000420121981 */ /* 0x000ef0000c1e1900 */
[----:B------:R-:W5:Y:S01]  /*1550*/  @P2 LDG.E R21, desc[UR4][R36.64] ;  /* 0x0000000424152981 */ /* 0x000f62000c1e1900 */
[----:B--2---:R-:W-:Y:S05]  /*1560*/  @P1 HADD2.F32 R17, -RZ, R17.H0_H0 ;  /* 0x20000011ff111230 */ /* 0x004fea0000004100 */
[----:B---3--:R-:W-:Y:S01]  /*1570*/  @P1 FFMA R7, R18, R17, R7 ;  /* 0x0000001112071223 */ /* 0x008fe20000000007 */
[----:B------:R-:W-:Y:S01]  /*1580*/  ISETP.NE.AND P1, PT, R40, RZ, PT ;  /* 0x000000ff2800720c */ /* 0x000fe20003f25270 */
[----:B------:R-:W2:Y:S04]  /*1590*/  @P5 LDG.E.U16 R17, desc[UR4][R30.64+0x2] ;  /* 0x000002041e115981 */ /* 0x000ea8000c1e1500 */
[----:B------:R-:W3:Y:S08]  /*15a0*/  @P5 LDG.E R18, desc[UR4][R36.64] ;  /* 0x0000000424125981 */ /* 0x000ef0000c1e1900 */
[----:B------:R-:W4:Y:S01]  /*15b0*/  @P1 LDG.E.U16 R20, desc[UR4][R30.64+0x4] ;  /* 0x000004041e141981 */ /* 0x000f22000c1e1500 */
[----:B--2---:R-:W-:Y:S05]  /*15c0*/  @P5 HADD2.F32 R17, -RZ, R17.H0_H0 ;  /* 0x20000011ff115230 */ /* 0x004fea0000004100 */
[----:B---3--:R-:W-:Y:S01]  /*15d0*/  @P5 FFMA R11, R18, R17, R11 ;  /* 0x00000011120b5223 */ /* 0x008fe2000000000b */
[----:B------:R-:W-:Y:S01]  /*15e0*/  ISETP.NE.AND P5, PT, R143, RZ, PT ;  /* 0x000000ff8f00720c */ /* 0x000fe20003fa5270 */
[----:B------:R-:W2:Y:S04]  /*15f0*/  @P4 LDG.E.U16 R17, desc[UR4][R30.64+0x2] ;  /* 0x000002041e114981 */ /* 0x000ea8000c1e1500 */
[----:B------:R-:W3:Y:S01]  /*1600*/  @P4 LDG.E R18, desc[UR4][R22.64] ;  /* 0x0000000416124981 */ /* 0x000ee2000c1e1900 */
[----:B----4-:R-:W-:Y:S03]  /*1610*/  @P1 HADD2.F32 R20, -RZ, R20.H0_H0 ;  /* 0x20000014ff141230 */ /* 0x010fe60000004100 */
        /* <DEDUP_REMOVED lines=8> */
[----:B------:R-:W-:Y:S01]  /*16a0*/  IADD3 R39, P0, R36, 0x4, RZ ;  /* 0x0000000424277810 */ /* 0x000fe20007f1e0ff */
[----:B------:R-:W2:Y:S03]  /*16b0*/  @P3 LDG.E.U16 R17, desc[UR4][R30.64+0x4] ;  /* 0x000004041e113981 */ /* 0x000ea6000c1e1500 */
[----:B------:R-:W-:Y:S01]  /*16c0*/  IADD3.X R38, RZ, R37, RZ, P0, !PT ;  /* 0x00000025ff267210 */ /* 0x000fe200007fe4ff */
[----:B------:R-:W3:Y:S01]  /*16d0*/  @P2 LDG.E.U16 R18, desc[UR4][R30.64+0x4] ;  /* 0x000004041e122981 */ /* 0x000ee2000c1e1500 */
[----:B0-----:R-:W-:Y:S01]  /*16e0*/  ISETP.LE.AND P0, PT, R138, UR9, PT ;  /* 0x000000098a007c0c */ /* 0x001fe2000bf03270 */
[----:B--2---:R-:W-:Y:S02]  /*16f0*/  @P3 HADD2.F32 R17, -RZ, R17.H0_H0 ;  /* 0x20000011ff113230 */ /* 0x004fe40000004100 */
[----:B---3--:R-:W-:Y:S03]  /*1700*/  @P2 HADD2.F32 R18, -RZ, R18.H0_H0 ;  /* 0x20000012ff122230 */ /* 0x008fe60000004100 */
[----:B------:R-:W-:Y:S01]  /*1710*/  @P3 FFMA R8, R19, R17, R8 ;  /* 0x0000001113083223 */ /* 0x000fe20000000008 */
[----:B------:R-:W-:Y:S01]  /*1720*/  ISETP.NE.AND P3, PT, R141, RZ, PT ;  /* 0x000000ff8d00720c */ /* 0x000fe20003f65270 */
[----:B-----5:R-:W-:Y:S01]  /*1730*/  @P2 FFMA R12, R21, R18, R12 ;  /* 0x00000012150c2223 */ /* 0x020fe2000000000c */
[----:B------:R-:W-:Y:S01]  /*1740*/  ISETP.NE.AND P2, PT, R140, RZ, PT ;  /* 0x000000ff8c00720c */ /* 0x000fe20003f45270 */
[----:B----4-:R-:W-:Y:S01]  /*1750*/  @P1 FFMA R16, R23, R20, R16 ;  /* 0x0000001417101223 */ /* 0x010fe20000000010 */
[----:B------:R-:W-:Y:S02]  /*1760*/  ISETP.NE.AND P1, PT, R139, RZ, PT ;  /* 0x000000ff8b00720c */ /* 0x000fe40003f25270 */
[----:B------:R-:W-:Y:S10]  /*1770*/  @!P0 BRA `(.L_x_119) ;  /* 0xfffffff8004c8947 */ /* 0x000ff4000383ffff */
.L_x_118:
[----:B------:R-:W-:Y:S01]  /*1780*/  UISETP.NE.U32.AND UP5, UPT, UR22, URZ, UPT ;  /* 0x0000003f1600728c */ /* 0x000fe2000bfa5070 */
[----:B------:R-:W-:Y:S03]  /*1790*/  BSSY B1, `(.L_x_120) ;  /* 0x0000184000017945 */ /* 0x000fe60003800000 */
[----:B------:R-:W-:-:S06]  /*17a0*/  UISETP.NE.AND.EX UP5, UPT, UR21, URZ, UPT, UP5 ;  /* 0x0000003f1500728c */ /* 0x000fcc000bfa5350 */
[----:B------:R-:W-:-:S13]  /*17b0*/  PLOP3.LUT P0, PT, PT, PT, UP5, 0x40, 0x0 ;  /* 0x000000000000781c */ /* 0x000fda0003f0e858 */
[----:B------:R-:W-:Y:S05]  /*17c0*/  @P0 BRA `(.L_x_121) ;  /* 0x0000000c00980947 */ /* 0x000fea0003800000 */
[----:B------:R-:W-:Y:S01]  /*17d0*/  @P1 LEA R24, P0, R130, UR23, 0x1 ;  /* 0x0000001782181c11 */ /* 0x000fe2000f8008ff */
[----:B------:R-:W0:Y:S01]  /*17e0*/  @P1 LDC R23, c[0x0][0x24c] ;  /* 0x00009300ff171b82 */ /* 0x000e220000000800 */
[----:B------:R-:W-:Y:S02]  /*17f0*/  P2R R21, PR, RZ, 0x8 ;  /* 0x00000008ff157803 */ /* 0x000fe40000000000 */
[----:B------:R-:W-:Y:S02]  /*1800*/  @P1 IADD3.X R25, R70, UR30, RZ, P0, !PT ;  /* 0x0000001e46191c10 */ /* 0x000fe400087fe4ff */
[C---:B------:R-:W-:Y:S02]  /*1810*/  @P1 LEA R36, P0, R132.reuse, UR36, 0x1 ;  /* 0x0000002484241c11 */ /* 0x040fe4000f8008ff */
[----:B------:R-:W-:Y:S01]  /*1820*/  P2R R19, PR, RZ, 0x10 ;  /* 0x00000010ff137803 */ /* 0x000fe20000000000 */
[----:B------:R1:W2:Y:S01]  /*1830*/  @P1 LDG.E.U16 R22, desc[UR4][R24.64] ;  /* 0x0000000418161981 */ /* 0x0002a2000c1e1500 */
[----:B------:R-:W3:Y:S01]  /*1840*/  @P1 LDC R17, c[0x0][0x21c] ;  /* 0x00008700ff111b82 */ /* 0x000ee20000000800 */
[----:B------:R-:W-:-:S02]  /*1850*/  @P1 LEA.HI.X R37, R132, UR14, R50, 0x1, P0 ;  /* 0x0000000e84251c11 */ /* 0x000fc400080f0c32 */
[----:B------:R-:W-:-:S04]  /*1860*/  @P2 LEA R26, P0, R126, UR23, 0x1 ;  /* 0x000000177e1a2c11 */ /* 0x000fc8000f8008ff */
[----:B------:R-:W-:Y:S02]  /*1870*/  @P2 IADD3.X R27, R71, UR30, RZ, P0, !PT ;  /* 0x0000001e471b2c10 */ /* 0x000fe400087fe4ff */
[----:B------:R-:W-:-:S04]  /*1880*/  @P2 LEA R32, P0, R128, UR36, 0x1 ;  /* 0x0000002480202c11 */ /* 0x000fc8000f8008ff */
[----:B------:R-:W-:Y:S02]  /*1890*/  @P2 LEA.HI.X R33, R128, UR14, R51, 0x1, P0 ;  /* 0x0000000e80212c11 */ /* 0x000fe400080f0c33 */
[----:B------:R-:W-:-:S04]  /*18a0*/  @P3 LEA R34, P0, R122, UR23, 0x1 ;  /* 0x000000177a223c11 */ /* 0x000fc8000f8008ff */
[----:B------:R-:W-:Y:S02]  /*18b0*/  @P3 IADD3.X R35, R72, UR30, RZ, P0, !PT ;  /* 0x0000001e48233c10 */ /* 0x000fe400087fe4ff */
[C---:B------:R-:W-:Y:S01]  /*18c0*/  @P3 LEA R140, P0, R124.reuse, UR36, 0x1 ;  /* 0x000000247c8c3c11 */ /* 0x040fe2000f8008ff */
[----:B-1----:R-:W1:Y:S03]  /*18d0*/  @P2 LDC R24, c[0x0][0x24c] ;  /* 0x00009300ff182b82 */ /* 0x002e660000000800 */
[----:B------:R-:W-:Y:S02]  /*18e0*/  @P3 LEA.HI.X R141, R124, UR14, R52, 0x1, P0 ;  /* 0x0000000e7c8d3c11 */ /* 0x000fe400080f0c34 */
[----:B------:R-:W-:Y:S02]  /*18f0*/  @P4 LEA R138, P0, R118, UR23, 0x1 ;  /* 0x00000017768a4c11 */ /* 0x000fe4000f8008ff */
[----:B------:R-:W-:-:S02]  /*1900*/  ISETP.NE.AND P3, PT, R48, RZ, PT ;  /* 0x000000ff3000720c */ /* 0x000fc40003f65270 */
[----:B------:R-:W-:Y:S02]  /*1910*/  @P4 IADD3.X R139, R73, UR30, RZ, P0, !PT ;  /* 0x0000001e498b4c10 */ /* 0x000fe400087fe4ff */
[----:B------:R-:W-:-:S04]  /*1920*/  @P4 LEA R146, P0, R120, UR36, 0x1 ;  /* 0x0000002478924c11 */ /* 0x000fc8000f8008ff */
[----:B------:R-:W-:Y:S01]  /*1930*/  @P4 LEA.HI.X R147, R120, UR14, R53, 0x1, P0 ;  /* 0x0000000e78934c11 */ /* 0x000fe200080f0c35 */
[----:B--2---:R-:W-:Y:S01]  /*1940*/  @P1 HADD2.F32 R22, -RZ, R22.H0_H0 ;  /* 0x20000016ff161230 */ /* 0x004fe20000004100 */
[----:B------:R-:W-:Y:S02]  /*1950*/  LEA R30, P0, R114, UR23, 0x1 ;  /* 0x00000017721e7c11 */ /* 0x000fe4000f8008ff */
[----:B------:R-:W-:Y:S02]  /*1960*/  ISETP.NE.AND P4, PT, R47, RZ, PT ;  /* 0x000000ff2f00720c */ /* 0x000fe40003f85270 */
[----:B0-----:R-:W-:Y:S01]  /*1970*/  @P1 FMUL R23, R22, R23 ;  /* 0x0000001716171220 */ /* 0x001fe20000400000 */
[----:B------:R-:W-:Y:S02]  /*1980*/  IADD3.X R31, R74, UR30, RZ, P0, !PT ;  /* 0x0000001e4a1f7c10 */ /* 0x000fe400087fe4ff */
[----:B------:R-:W-:Y:S01]  /*1990*/  P2R R20, PR, RZ, 0x10 ;  /* 0x00000010ff147803 */ /* 0x000fe20000000000 */
[----:B---3--:R-:W-:Y:S01]  /*19a0*/  @P1 FFMA R0, R0, R17, R23 ;  /* 0x0000001100001223 */ /* 0x008fe20000000017 */
[----:B------:R-:W-:-:S02]  /*19b0*/  @P5 LEA R144, P0, R116, UR36, 0x1 ;  /* 0x0000002474905c11 */ /* 0x000fc4000f8008ff */
[----:B------:R-:W-:Y:S02]  /*19c0*/  ISETP.NE.AND P4, PT, R49, RZ, PT ;  /* 0x000000ff3100720c */ /* 0x000fe40003f85270 */
[----:B------:R-:W-:-:S04]  /*19d0*/  @P1 F2FP.F16.F32.PACK_AB R0, RZ, R0 ;  /* 0x00000000ff00123e */ /* 0x000fc800000000ff */
[----:B------:R-:W-:Y:S02]  /*19e0*/  PRMT R17, R0, 0x7610, R17 ;  /* 0x0000761000117816 */ /* 0x000fe40000000011 */
[----:B------:R-:W0:Y:S03]  /*19f0*/  @P2 LDC R0, c[0x0][0x21c] ;  /* 0x00008700ff002b82 */ /* 0x000e260000000800 */
[----:B------:R-:W-:Y:S04]  /*1a00*/  @P1 STG.E.U16 desc[UR4][R36.64], R17 ;  /* 0x0000001124001986 */ /* 0x000fe8000c101504 */
[----:B------:R-:W2:Y:S01]  /*1a10*/  @P2 LDG.E.U16 R25, desc[UR4][R26.64] ;  /* 0x000000041a192981 */ /* 0x000ea2000c1e1500 */
[----:B------:R-:W-:-:S02]  /*1a20*/  @P5 LEA.HI.X R145, R116, UR14, R54, 0x1, P0 ;  /* 0x0000000e74915c11 */ /* 0x000fc400080f0c36 */
[----:B------:R-:W-:-:S04]  /*1a30*/  LEA R22, P0, R110, UR23, 0x1 ;  /* 0x000000176e167c11 */ /* 0x000fc8000f8008ff */
[----:B------:R-:W-:Y:S02]  /*1a40*/  IADD3.X R23, R75, UR30, RZ, P0, !PT ;  /* 0x0000001e4b177c10 */ /* 0x000fe400087fe4ff */
[----:B------:R-:W-:-:S04]  /*1a50*/  @P6 LEA R142, P0, R112, UR36, 0x1 ;  /* 0x00000024708e6c11 */ /* 0x000fc8000f8008ff */
[----:B------:R-:W-:Y:S02]  /*1a60*/  @P6 LEA.HI.X R143, R112, UR14, R55, 0x1, P0 ;  /* 0x0000000e708f6c11 */ /* 0x000fe400080f0c37 */
[----:B------:R-:W-:-:S04]  /*1a70*/  LEA R28, P0, R106, UR23, 0x1 ;  /* 0x000000176a1c7c11 */ /* 0x000fc8000f8008ff */
[----:B------:R-:W-:Y:S02]  /*1a80*/  IADD3.X R29, R76, UR30, RZ, P0, !PT ;  /* 0x0000001e4c1d7c10 */ /* 0x000fe400087fe4ff */
[----:B------:R-:W-:-:S04]  /*1a90*/  @P3 LEA R38, P0, R108, UR36, 0x1 ;  /* 0x000000246c263c11 */ /* 0x000fc8000f8008ff */
[----:B------:R-:W-:Y:S02]  /*1aa0*/  @P3 LEA.HI.X R39, R108, UR14, R56, 0x1, P0 ;  /* 0x0000000e6c273c11 */ /* 0x000fe400080f0c38 */
[----:B------:R-:W-:Y:S01]  /*1ab0*/  ISETP.NE.AND P3, PT, R21, RZ, PT ;  /* 0x000000ff1500720c */ /* 0x000fe20003f65270 */
[----:B--2---:R-:W-:-:S05]  /*1ac0*/  @P2 HADD2.F32 R25, -RZ, R25.H0_H0 ;  /* 0x20000019ff192230 */ /* 0x004fca0000004100 */
[----:B-1----:R-:W-:-:S04]  /*1ad0*/  @P2 FMUL R24, R25, R24 ;  /* 0x0000001819182220 */ /* 0x002fc80000400000 */
[----:B0-----:R-:W-:-:S03]  /*1ae0*/  @P2 FFMA R0, R5, R0, R24 ;  /* 0x0000000005002223 */ /* 0x001fc60000000018 */
[----:B------:R-:W0:Y:S02]  /*1af0*/  @P3 LDC R24, c[0x0][0x24c] ;  /* 0x00009300ff183b82 */ /* 0x000e240000000800 */
[----:B------:R-:W-:-:S04]  /*1b00*/  @P2 F2FP.F16.F32.PACK_AB R0, RZ, R0 ;  /* 0x00000000ff00223e */ /* 0x000fc800000000ff */
[----:B------:R-:W-:Y:S02]  /*1b10*/  PRMT R5, R0, 0x7610, R5 ;  /* 0x0000761000057816 */ /* 0x000fe40000000005 */
[----:B------:R-:W-:Y:S01]  /*1b20*/  LEA R26, P0, R102, UR23, 0x1 ;  /* 0x00000017661a7c11 */ /* 0x000fe2000f8008ff */
[----:B------:R-:W1:Y:S02]  /*1b30*/  @P3 LDC R0, c[0x0][0x21c] ;  /* 0x00008700ff003b82 */ /* 0x000e640000000800 */
[----:B------:R2:W-:Y:S04]  /*1b40*/  @P2 STG.E.U16 desc[UR4][R32.64], R5 ;  /* 0x0000000520002986 */ /* 0x0005e8000c101504 */
[----:B------:R-:W3:Y:S01]  /*1b50*/  @P3 LDG.E.U16 R21, desc[UR4][R34.64] ;  /* 0x0000000422153981 */ /* 0x000ee2000c1e1500 */
[----:B------:R-:W-:-:S02]  /*1b60*/  IADD3.X R27, R77, UR30, RZ, P0, !PT ;  /* 0x0000001e4d1b7c10 */ /* 0x000fc400087fe4ff */
[----:B--2---:R-:W-:-:S04]  /*1b70*/  @P4 LEA R32, P0, R104, UR36, 0x1 ;  /* 0x0000002468204c11 */ /* 0x004fc8000f8008ff */
[----:B------:R-:W-:Y:S02]  /*1b80*/  @P4 LEA.HI.X R33, R104, UR14, R57, 0x1, P0 ;  /* 0x0000000e68214c11 */ /* 0x000fe400080f0c39 */
[----:B------:R-:W-:-:S13]  /*1b90*/  ISETP.NE.AND P4, PT, R20, RZ, PT ;  /* 0x000000ff1400720c */ /* 0x000fda0003f85270 */
[----:B------:R-:W-:-:S04]  /*1ba0*/  @P4 LEA R36, P0, R100, UR36, 0x1 ;  /* 0x0000002464244c11 */ /* 0x000fc8000f8008ff */
[----:B------:R-:W-:Y:S02]  /*1bb0*/  @P4 LEA.HI.X R37, R100, UR14, R58, 0x1, P0 ;  /* 0x0000000e64254c11 */ /* 0x000fe400080f0c3a */
[----:B------:R-:W-:Y:S02]  /*1bc0*/  ISETP.NE.AND P4, PT, R19, RZ, PT ;  /* 0x000000ff1300720c */ /* 0x000fe40003f85270 */
[----:B------:R-:W-:-:S11]  /*1bd0*/  P2R R18, PR, RZ, 0x20 ;  /* 0x00000020ff127803 */ /* 0x000fd60000000000 */
[----:B------:R-:W2:Y:S01]  /*1be0*/  @P4 LDC R20, c[0x0][0x24c] ;  /* 0x00009300ff144b82 */ /* 0x000ea20000000800 */
[----:B---3--:R-:W-:-:S05]  /*1bf0*/  @P3 HADD2.F32 R21, -RZ, R21.H0_H0 ;  /* 0x20000015ff153230 */ /* 0x008fca0000004100 */
[----:B0-----:R-:W-:-:S04]  /*1c00*/  @P3 FMUL R24, R21, R24 ;  /* 0x0000001815183220 */ /* 0x001fc80000400000 */
[----:B-1----:R-:W-:-:S05]  /*1c10*/  @P3 FFMA R0, R9, R0, R24 ;  /* 0x0000000009003223 */ /* 0x002fca0000000018 */
[----:B------:R-:W-:-:S04]  /*1c20*/  @P3 F2FP.F16.F32.PACK_AB R0, RZ, R0 ;  /* 0x00000000ff00323e */ /* 0x000fc800000000ff */
[----:B------:R-:W-:Y:S02]  /*1c30*/  PRMT R9, R0, 0x7610, R9 ;  /* 0x0000761000097816 */ /* 0x000fe40000000009 */
[----:B------:R-:W0:Y:S03]  /*1c40*/  @P4 LDC R0, c[0x0][0x21c] ;  /* 0x00008700ff004b82 */ /* 0x000e260000000800 */
[----:B------:R-:W-:Y:S04]  /*1c50*/  @P3 STG.E.U16 desc[UR4][R140.64], R9 ;  /* 0x000000098c003986 */ /* 0x000fe8000c101504 */
[----:B------:R-:W3:Y:S01]  /*1c60*/  @P4 LDG.E.U16 R19, desc[UR4][R138.64] ;  /* 0x000000048a134981 */ /* 0x000ee2000c1e1500 */
[----:B------:R-:W-:-:S13]  /*1c70*/  ISETP.NE.AND P5, PT, R46, RZ, PT ;  /* 0x000000ff2e00720c */ /* 0x000fda0003fa5270 */
[----:B------:R-:W-:-:S04]  /*1c80*/  @P5 LEA R34, P0, R98, UR36, 0x1 ;  /* 0x0000002462225c11 */ /* 0x000fc8000f8008ff */
[----:B------:R-:W-:Y:S02]  /*1c90*/  @P5 LEA.HI.X R35, R98, UR14, R59, 0x1, P0 ;  /* 0x0000000e62235c11 */ /* 0x000fe400080f0c3b */
[----:B------:R-:W-:-:S13]  /*1ca0*/  ISETP.NE.AND P5, PT, R18, RZ, PT ;  /* 0x000000ff1200720c */ /* 0x000fda0003fa5270 */
[----:B------:R-:W1:Y:S08]  /*1cb0*/  @P5 LDC R25, c[0x0][0x24c] ;  /* 0x00009300ff195b82 */ /* 0x000e700000000800 */
[----:B------:R-:W4:Y:S01]  /*1cc0*/  @P5 LDC R21, c[0x0][0x21c] ;  /* 0x00008700ff155b82 */ /* 0x000f220000000800 */
[----:B---3--:R-:W-:-:S05]  /*1cd0*/  @P4 HADD2.F32 R19, -RZ, R19.H0_H0 ;  /* 0x20000013ff134230 */ /* 0x008fca0000004100 */
[----:B--2---:R-:W-:-:S04]  /*1ce0*/  @P4 FMUL R20, R19, R20 ;  /* 0x0000001413144220 */ /* 0x004fc80000400000 */
[----:B0-----:R-:W-:-:S05]  /*1cf0*/  @P4 FFMA R0, R13, R0, R20 ;  /* 0x000000000d004223 */ /* 0x001fca0000000014 */
[----:B------:R-:W-:-:S04]  /*1d00*/  @P4 F2FP.F16.F32.PACK_AB R0, RZ, R0 ;  /* 0x00000000ff00423e */ /* 0x000fc800000000ff */
[----:B------:R-:W-:-:S05]  /*1d10*/  PRMT R13, R0, 0x7610, R13 ;  /* 0x00007610000d7816 */ /* 0x000fca000000000d */
[----:B------:R0:W-:Y:S04]  /*1d20*/  @P4 STG.E.U16 desc[UR4][R146.64], R13 ;  /* 0x0000000d92004986 */ /* 0x0001e8000c101504 */
[----:B------:R-:W2:Y:S02]  /*1d30*/  @P5 LDG.E.U16 R0, desc[UR4][R30.64] ;  /* 0x000000041e005981 */ /* 0x000ea4000c1e1500 */
[----:B--2---:R-:W-:-:S05]  /*1d40*/  @P5 HADD2.F32 R0, -RZ, R0.H0_H0 ;  /* 0x20000000ff005230 */ /* 0x004fca0000004100 */
[----:B-1----:R-:W-:-:S04]  /*1d50*/  @P5 FMUL R25, R0, R25 ;  /* 0x0000001900195220 */ /* 0x002fc80000400000 */
[----:B----4-:R-:W-:Y:S01]  /*1d60*/  @P5 FFMA R0, R2, R21, R25 ;  /* 0x0000001502005223 */ /* 0x010fe20000000019 */
[----:B0-----:R-:W-:Y:S01]  /*1d70*/  P2R R13, PR, RZ, 0x10 ;  /* 0x00000010ff0d7803 */ /* 0x001fe20000000000 */
[----:B------:R-:W0:Y:S03]  /*1d80*/  @P6 LDC R25, c[0x0][0x24c] ;  /* 0x00009300ff196b82 */ /* 0x000e260000000800 */
[----:B------:R-:W-:-:S04]  /*1d90*/  @P5 F2FP.F16.F32.PACK_AB R0, RZ, R0 ;  /* 0x00000000ff00523e */ /* 0x000fc800000000ff */
[----:B------:R-:W-:Y:S01]  /*1da0*/  PRMT R2, R0, 0x7610, R2 ;  /* 0x0000761000027816 */ /* 0x000fe20000000002 */
[----:B------:R-:W1:Y:S04]  /*1db0*/  @P6 LDC R21, c[0x0][0x21c] ;  /* 0x00008700ff156b82 */ /* 0x000e680000000800 */
[----:B------:R2:W-:Y:S04]  /*1dc0*/  @P5 STG.E.U16 desc[UR4][R144.64], R2 ;  /* 0x0000000290005986 */ /* 0x0005e8000c101504 */
[----:B------:R-:W3:Y:S01]  /*1dd0*/  @P6 LDG.E.U16 R0, desc[UR4][R22.64] ;  /* 0x0000000416006981 */ /* 0x000ee2000c1e1500 */
[----:B------:R-:W-:-:S04]  /*1de0*/  ISETP.NE.AND P4, PT, R45, RZ, PT ;  /* 0x000000ff2d00720c */ /* 0x000fc80003f85270 */
[----:B------:R-:W-:-:S09]  /*1df0*/  P2R R18, PR, RZ, 0x10 ;  /* 0x00000010ff127803 */ /* 0x000fd20000000000 */
[----:B------:R-:W-:-:S04]  /*1e00*/  @P4 LEA R138, P0, R96, UR36, 0x1 ;  /* 0x00000024608a4c11 */ /* 0x000fc8000f8008ff */
[----:B------:R-:W-:Y:S02]  /*1e10*/  @P4 LEA.HI.X R139, R96, UR14, R60, 0x1, P0 ;  /* 0x0000000e608b4c11 */ /* 0x000fe400080f0c3c */
[----:B------:R-:W-:-:S04]  /*1e20*/  ISETP.NE.AND P4, PT, R47, RZ, PT ;  /* 0x000000ff2f00720c */ /* 0x000fc80003f85270 */
[----:B------:R-:W-:Y:S02]  /*1e30*/  P2R R19, PR, RZ, 0x10 ;  /* 0x00000010ff137803 */ /* 0x000fe40000000000 */
[----:B------:R-:W-:-:S04]  /*1e40*/  ISETP.NE.AND P4, PT, R49, RZ, PT ;  /* 0x000000ff3100720c */ /* 0x000fc80003f85270 */
[----:B------:R-:W-:Y:S02]  /*1e50*/  P2R R20, PR, RZ, 0x10 ;  /* 0x00000010ff147803 */ /* 0x000fe40000000000 */
[----:B------:R-:W-:Y:S01]  /*1e60*/  ISETP.NE.AND P4, PT, R48, RZ, PT ;  /* 0x000000ff3000720c */ /* 0x000fe20003f85270 */
[----:B---3--:R-:W-:-:S05]  /*1e70*/  @P6 HADD2.F32 R0, -RZ, R0.H0_H0 ;  /* 0x20000000ff006230 */ /* 0x008fca0000004100 */
[----:B0-----:R-:W-:-:S04]  /*1e80*/  @P6 FMUL R25, R0, R25 ;  /* 0x0000001900196220 */ /* 0x001fc80000400000 */
[----:B-1----:R-:W-:-:S03]  /*1e90*/  @P6 FFMA R0, R6, R21, R25 ;  /* 0x0000001506006223 */ /* 0x002fc60000000019 */
[----:B------:R-:W0:Y:S02]  /*1ea0*/  @P4 LDC R25, c[0x0][0x24c] ;  /* 0x00009300ff194b82 */ /* 0x000e240000000800 */
[----:B------:R-:W-:-:S04]  /*1eb0*/  @P6 F2FP.F16.F32.PACK_AB R0, RZ, R0 ;  /* 0x00000000ff00623e */ /* 0x000fc800000000ff */
[----:B------:R-:W-:Y:S02]  /*1ec0*/  PRMT R6, R0, 0x7610, R6 ;  /* 0x0000761000067816 */ /* 0x000fe40000000006 */
[----:B------:R-:W1:Y:S03]  /*1ed0*/  @P4 LDC R21, c[0x0][0x21c] ;  /* 0x00008700ff154b82 */ /* 0x000e660000000800 */
[----:B------:R3:W-:Y:S04]  /*1ee0*/  @P6 STG.E.U16 desc[UR4][R142.64], R6 ;  /* 0x000000068e006986 */ /* 0x0007e8000c101504 */
[----:B------:R-:W4:Y:S02]  /*1ef0*/  @P4 LDG.E.U16 R0, desc[UR4][R28.64] ;  /* 0x000000041c004981 */ /* 0x000f24000c1e1500 */
[----:B----4-:R-:W-:-:S05]  /*1f00*/  @P4 HADD2.F32 R0, -RZ, R0.H0_H0 ;  /* 0x20000000ff004230 */ /* 0x010fca0000004100 */
[----:B0-----:R-:W-:-:S04]  /*1f10*/  @P4 FMUL R25, R0, R25 ;  /* 0x0000001900194220 */ /* 0x001fc80000400000 */
[----:B-1----:R-:W-:-:S05]  /*1f20*/  @P4 FFMA R0, R10, R21, R25 ;  /* 0x000000150a004223 */ /* 0x002fca0000000019 */
[----:B------:R-:W-:-:S04]  /*1f30*/  @P4 F2FP.F16.F32.PACK_AB R0, RZ, R0 ;  /* 0x00000000ff00423e */ /* 0x000fc800000000ff */
[----:B--2---:R-:W-:-:S05]  /*1f40*/  PRMT R2, R0, 0x7610, R2 ;  /* 0x0000761000027816 */ /* 0x004fca0000000002 */
[----:B------:R0:W-:Y:S01]  /*1f50*/  @P4 STG.E.U16 desc[UR4][R38.64], R2 ;  /* 0x0000000226004986 */ /* 0x0001e2000c101504 */
[----:B------:R-:W-:-:S13]  /*1f60*/  ISETP.NE.AND P4, PT, R20, RZ, PT ;  /* 0x000000ff1400720c */ /* 0x000fda0003f85270 */
[----:B------:R-:W2:Y:S01]  /*1f70*/  @P4 LDG.E.U16 R0, desc[UR4][R26.64] ;  /* 0x000000041a004981 */ /* 0x000ea2000c1e1500 */
[----:B------:R-:W1:Y:S08]  /*1f80*/  @P4 LDC R25, c[0x0][0x24c] ;  /* 0x00009300ff194b82 */ /* 0x000e700000000800 */
[----:B------:R-:W4:Y:S01]  /*1f90*/  @P4 LDC R21, c[0x0][0x21c] ;  /* 0x00008700ff154b82 */ /* 0x000f220000000800 */
[----:B--2---:R-:W-:-:S05]  /*1fa0*/  @P4 HADD2.F32 R0, -RZ, R0.H0_H0 ;  /* 0x20000000ff004230 */ /* 0x004fca0000004100 */
[----:B-1----:R-:W-:-:S04]  /*1fb0*/  @P4 FMUL R25, R0, R25 ;  /* 0x0000001900194220 */ /* 0x002fc80000400000 */
[----:B----4-:R-:W-:-:S05]  /*1fc0*/  @P4 FFMA R0, R14, R21, R25 ;  /* 0x000000150e004223 */ /* 0x010fca0000000019 */
[----:B------:R-:W-:-:S04]  /*1fd0*/  @P4 F2FP.F16.F32.PACK_AB R0, RZ, R0 ;  /* 0x00000000ff00423e */ /* 0x000fc800000000ff */
[----:B---3--:R-:W-:-:S05]  /*1fe0*/  PRMT R6, R0, 0x7610, R6 ;  /* 0x0000761000067816 */ /* 0x008fca0000000006 */
[----:B------:R-:W-:Y:S01]  /*1ff0*/  @P4 STG.E.U16 desc[UR4][R32.64], R6 ;  /* 0x0000000620004986 */ /* 0x000fe2000c101504 */
[----:B------:R-:W-:-:S13]  /*2000*/  ISETP.NE.AND P4, PT, R19, RZ, PT ;  /* 0x000000ff1300720c */ /* 0x000fda0003f85270 */
[----:B------:R-:W2:Y:S01]  /*2010*/  @P4 LDG.E.U16 R19, desc[UR4][R30.64+0x2] ;  /* 0x000002041e134981 */ /* 0x000ea2000c1e1500 */
[----:B0-----:R-:W0:Y:S01]  /*2020*/  @P4 LDC R2, c[0x0][0x24c] ;  /* 0x00009300ff024b82 */ /* 0x001e220000000800 */
[----:B------:R-:W-:Y:S02]  /*2030*/  P2R R9, PR, RZ, 0x8 ;  /* 0x00000008ff097803 */ /* 0x000fe40000000000 */
[----:B------:R-:W-:Y:S02]  /*2040*/  ISETP.NE.AND P3, PT, R44, RZ, PT ;  /* 0x000000ff2c00720c */ /* 0x000fe40003f65270 */
[----:B------:R-:W-:-:S03]  /*2050*/  P2R R5, PR, RZ, 0x4 ;  /* 0x00000004ff057803 */ /* 0x000fc60000000000 */
[----:B------:R-:W1:Y:S01]  /*2060*/  @P4 LDC R0, c[0x0][0x21c] ;  /* 0x00008700ff004b82 */ /* 0x000e620000000800 */
[----:B------:R-:W-:Y:S02]  /*2070*/  ISETP.NE.AND P2, PT, R43, RZ, PT ;  /* 0x000000ff2b00720c */ /* 0x000fe40003f45270 */
[----:B------:R-:W-:Y:S02]  /*2080*/  P2R R17, PR, RZ, 0x2 ;  /* 0x00000002ff117803 */ /* 0x000fe40000000000 */
[----:B------:R-:W-:-:S03]  /*2090*/  ISETP.NE.AND P1, PT, R42, RZ, PT ;  /* 0x000000ff2a00720c */ /* 0x000fc60003f25270 */
[----:B------:R-:W-:-:S04]  /*20a0*/  @P3 LEA R140, P0, R94, UR36, 0x1 ;  /* 0x000000245e8c3c11 */ /* 0x000fc8000f8008ff */
[----:B------:R-:W-:Y:S02]  /*20b0*/  @P3 LEA.HI.X R141, R94, UR14, R61, 0x1, P0 ;  /* 0x0000000e5e8d3c11 */ /* 0x000fe400080f0c3d */
[----:B------:R-:W-:-:S04]  /*20c0*/  @P2 LEA R146, P0, R92, UR36, 0x1 ;  /* 0x000000245c922c11 */ /* 0x000fc8000f8008ff */
[----:B------:R-:W-:Y:S02]  /*20d0*/  @P2 LEA.HI.X R147, R92, UR14, R62, 0x1, P0 ;  /* 0x0000000e5c932c11 */ /* 0x000fe400080f0c3e */
[----:B------:R-:W-:-:S04]  /*20e0*/  @P1 LEA R144, P0, R90, UR36, 0x1 ;  /* 0x000000245a901c11 */ /* 0x000fc8000f8008ff */
[----:B------:R-:W-:Y:S02]  /*20f0*/  @P1 LEA.HI.X R145, R90, UR14, R63, 0x1, P0 ;  /* 0x0000000e5a911c11 */ /* 0x000fe400080f0c3f */
[----:B------:R-:W-:Y:S01]  /*2100*/  ISETP.NE.AND P0, PT, R46, RZ, PT ;  /* 0x000000ff2e00720c */ /* 0x000fe20003f05270 */
[----:B--2---:R-:W-:-:S05]  /*2110*/  @P4 HADD2.F32 R19, -RZ, R19.H0_H0 ;  /* 0x20000013ff134230 */ /* 0x004fca0000004100 */
[----:B0-----:R-:W-:-:S04]  /*2120*/  @P4 FMUL R2, R19, R2 ;  /* 0x0000000213024220 */ /* 0x001fc80000400000 */
[----:B-1----:R-:W-:-:S03]  /*2130*/  @P4 FFMA R0, R3, R0, R2 ;  /* 0x0000000003004223 */ /* 0x002fc60000000002 */
[----:B------:R-:W0:Y:S02]  /*2140*/  @P0 LDC R3, c[0x0][0x24c] ;  /* 0x00009300ff030b82 */ /* 0x000e240000000800 */
[----:B------:R-:W-:-:S04]  /*2150*/  @P4 F2FP.F16.F32.PACK_AB R0, RZ, R0 ;  /* 0x00000000ff00423e */ /* 0x000fc800000000ff */
[----:B------:R-:W-:Y:S02]  /*2160*/  PRMT R2, R0, 0x7610, R2 ;  /* 0x0000761000027816 */ /* 0x000fe40000000002 */
[----:B------:R-:W1:Y:S03]  /*2170*/  @P0 LDC R0, c[0x0][0x21c] ;  /* 0x00008700ff000b82 */ /* 0x000e660000000800 */
[----:B------:R2:W-:Y:S04]  /*2180*/  @P4 STG.E.U16 desc[UR4][R36.64], R2 ;  /* 0x0000000224004986 */ /* 0x0005e8000c101504 */
[----:B------:R-:W3:Y:S01]  /*2190*/  @P0 LDG.E.U16 R10, desc[UR4][R22.64+0x2] ;  /* 0x00000204160a0981 */ /* 0x000ee2000c1e1500 */
[----:B------:R-:W-:-:S13]  /*21a0*/  ISETP.NE.AND P4, PT, R18, RZ, PT ;  /* 0x000000ff1200720c */ /* 0x000fda0003f85270 */
[----:B--2---:R-:W2:Y:S01]  /*21b0*/  @P4 LDC R2, c[0x0][0x24c] ;  /* 0x00009300ff024b82 */ /* 0x004ea20000000800 */
[----:B---3--:R-:W-:-:S05]  /*21c0*/  @P0 HADD2.F32 R6, -RZ, R10.H0_H0 ;  /* 0x2000000aff060230 */ /* 0x008fca0000004100 */
[----:B0-----:R-:W-:-:S04]  /*21d0*/  @P0 FMUL R6, R6, R3 ;  /* 0x0000000306060220 */ /* 0x001fc80000400000 */
[----:B-1----:R-:W-:-:S05]  /*21e0*/  @P0 FFMA R0, R7, R0, R6 ;  /* 0x0000000007000223 */ /* 0x002fca0000000006 */
[----:B------:R-:W-:-:S04]  /*21f0*/  @P0 F2FP.F16.F32.PACK_AB R0, RZ, R0 ;  /* 0x00000000ff00023e */ /* 0x000fc800000000ff */
[----:B------:R-:W-:Y:S02]  /*2200*/  PRMT R3, R0, 0x7610, R3 ;  /* 0x0000761000037816 */ /* 0x000fe40000000003 */
[----:B------:R-:W0:Y:S03]  /*2210*/  @P4 LDC R0, c[0x0][0x21c] ;  /* 0x00008700ff004b82 */ /* 0x000e260000000800 */
[----:B------:R1:W-:Y:S04]  /*2220*/  @P0 STG.E.U16 desc[UR4][R34.64], R3 ;  /* 0x0000000322000986 */ /* 0x0003e8000c101504 */
[----:B------:R-:W3:Y:S01]  /*2230*/  @P4 LDG.E.U16 R7, desc[UR4][R28.64+0x2] ;  /* 0x000002041c074981 */ /* 0x000ee2000c1e1500 */
[----:B-1----:R-:W1:Y:S01]  /*2240*/  @P3 LDC R3, c[0x0][0x24c] ;  /* 0x00009300ff033b82 */ /* 0x002e620000000800 */
[----:B---3--:R-:W-:-:S05]  /*2250*/  @P4 HADD2.F32 R7, -RZ, R7.H0_H0 ;  /* 0x20000007ff074230 */ /* 0x008fca0000004100 */
[----:B--2---:R-:W-:Y:S02]  /*2260*/  @P4 FMUL R2, R7, R2 ;  /* 0x0000000207024220 */ /* 0x004fe40000400000 */
[----:B------:R-:W2:Y:S02]  /*2270*/  @P2 LDC R7, c[0x0][0x21c] ;  /* 0x00008700ff072b82 */ /* 0x000ea40000000800 */
[----:B0-----:R-:W-:-:S05]  /*2280*/  @P4 FFMA R0, R11, R0, R2 ;  /* 0x000000000b004223 */ /* 0x001fca0000000002 */
[----:B------:R-:W-:-:S04]  /*2290*/  @P4 F2FP.F16.F32.PACK_AB R0, RZ, R0 ;  /* 0x00000000ff00423e */ /* 0x000fc800000000ff */
[----:B------:R-:W-:Y:S02]  /*22a0*/  PRMT R2, R0, 0x7610, R2 ;  /* 0x0000761000027816 */ /* 0x000fe40000000002 */
[----:B------:R-:W0:Y:S03]  /*22b0*/  @P3 LDC R0, c[0x0][0x21c] ;  /* 0x00008700ff003b82 */ /* 0x000e260000000800 */
[----:B------:R-:W-:Y:S04]  /*22c0*/  @P4 STG.E.U16 desc[UR4][R138.64], R2 ;  /* 0x000000028a004986 */ /* 0x000fe8000c101504 */
[----:B------:R-:W3:Y:S02]  /*22d0*/  @P3 LDG.E.U16 R6, desc[UR4][R26.64+0x2] ;  /* 0x000002041a063981 */ /* 0x000ee4000c1e1500 */
[----:B---3--:R-:W-:-:S05]  /*22e0*/  @P3 HADD2.F32 R6, -RZ, R6.H0_H0 ;  /* 0x20000006ff063230 */ /* 0x008fca0000004100 */
[----:B-1----:R-:W-:-:S04]  /*22f0*/  @P3 FMUL R6, R6, R3 ;  /* 0x0000000306063220 */ /* 0x002fc80000400000 */
[----:B0-----:R-:W-:-:S05]  /*2300*/  @P3 FFMA R0, R15, R0, R6 ;  /* 0x000000000f003223 */ /* 0x001fca0000000006 */
[----:B------:R-:W-:-:S04]  /*2310*/  @P3 F2FP.F16.F32.PACK_AB R0, RZ, R0 ;  /* 0x00000000ff00323e */ /* 0x000fc800000000ff */
[----:B------:R-:W-:Y:S02]  /*2320*/  PRMT R3, R0, 0x7610, R3 ;  /* 0x0000761000037816 */ /* 0x000fe40000000003 */
[----:B------:R-:W0:Y:S03]  /*2330*/  @P2 LDC R0, c[0x0][0x24c] ;  /* 0x00009300ff002b82 */ /* 0x000e260000000800 */
[----:B------:R1:W-:Y:S01]  /*2340*/  @P3 STG.E.U16 desc[UR4][R140.64], R3 ;  /* 0x000000038c003986 */ /* 0x0003e2000c101504 */
[----:B------:R-:W-:-:S03]  /*2350*/  ISETP.NE.AND P3, PT, R9, RZ, PT ;  /* 0x000000ff0900720c */ /* 0x000fc60003f65270 */
[----:B------:R-:W3:Y:S01]  /*2360*/  @P2 LDG.E.U16 R9, desc[UR4][R30.64+0x4] ;  /* 0x000004041e092981 */ /* 0x000ee2000c1e1500 */
[----:B------:R-:W-:Y:S01]  /*2370*/  ISETP.NE.AND P0, PT, R41, RZ, PT ;  /* 0x000000ff2900720c */ /* 0x000fe20003f05270 */
[----:B-1----:R-:W1:Y:S01]  /*2380*/  @P1 LDC R3, c[0x0][0x21c] ;  /* 0x00008700ff031b82 */ /* 0x002e620000000800 */
[----:B---3--:R-:W-:-:S05]  /*2390*/  @P2 HADD2.F32 R9, -RZ, R9.H0_H0 ;  /* 0x20000009ff092230 */ /* 0x008fca0000004100 */
[----:B0-----:R-:W-:-:S04]  /*23a0*/  @P2 FMUL R9, R9, R0 ;  /* 0x0000000009092220 */ /* 0x001fc80000400000 */
[----:B--2---:R-:W-:-:S05]  /*23b0*/  @P2 FFMA R0, R4, R7, R9 ;  /* 0x0000000704002223 */ /* 0x004fca0000000009 */
[----:B------:R-:W-:-:S04]  /*23c0*/  @P2 F2FP.F16.F32.PACK_AB R0, RZ, R0 ;  /* 0x00000000ff00223e */ /* 0x000fc800000000ff */
[----:B------:R-:W-:Y:S02]  /*23d0*/  PRMT R2, R0, 0x7610, R2 ;  /* 0x0000761000027816 */ /* 0x000fe40000000002 */
[----:B------:R-:W0:Y:S03]  /*23e0*/  @P1 LDC R0, c[0x0][0x24c] ;  /* 0x00009300ff001b82 */ /* 0x000e260000000800 */
[----:B------:R2:W-:Y:S01]  /*23f0*/  @P2 STG.E.U16 desc[UR4][R146.64], R2 ;  /* 0x0000000292002986 */ /* 0x0005e2000c101504 */
[----:B------:R-:W-:-:S03]  /*2400*/  ISETP.NE.AND P2, PT, R5, RZ, PT ;  /* 0x000000ff0500720c */ /* 0x000fc60003f45270 */
[----:B------:R-:W3:Y:S01]  /*2410*/  @P1 LDG.E.U16 R5, desc[UR4][R22.64+0x4] ;  /* 0x0000040416051981 */ /* 0x000ee2000c1e1500 */
[----:B------:R-:W-:Y:S01]  /*2420*/  BSSY B0, `(.L_x_122) ;  /* 0x0000013000007945 */ /* 0x000fe20003800000 */
[----:B------:R-:W-:Y:S01]  /*2430*/  ISETP.NE.AND P4, PT, R13, RZ, PT ;  /* 0x000000ff0d00720c */ /* 0x000fe20003f85270 */
[----:B---3--:R-:W-:-:S05]  /*2440*/  @P1 HADD2.F32 R5, -RZ, R5.H0_H0 ;  /* 0x20000005ff051230 */ /* 0x008fca0000004100 */
[----:B0-----:R-:W-:-:S04]  /*2450*/  @P1 FMUL R5, R5, R0 ;  /* 0x0000000005051220 */ /* 0x001fc80000400000 */
[----:B-1----:R-:W-:-:S05]  /*2460*/  @P1 FFMA R0, R8, R3, R5 ;  /* 0x0000000308001223 */ /* 0x002fca0000000005 */
[----:B------:R-:W-:-:S05]  /*2470*/  @P1 F2FP.F16.F32.PACK_AB R0, RZ, R0 ;  /* 0x00000000ff00123e */ /* 0x000fca00000000ff */
[----:B------:R2:W-:Y:S01]  /*2480*/  @P1 STG.E.U16 desc[UR4][R144.64], R0 ;  /* 0x0000000090001986 */ /* 0x0005e2000c101504 */
[----:B------:R-:W-:Y:S01]  /*2490*/  ISETP.NE.AND P1, PT, R17, RZ, PT ;  /* 0x000000ff1100720c */ /* 0x000fe20003f25270 */
[----:B------:R-:W-:-:S12]  /*24a0*/  @!P0 BRA `(.L_x_123) ;  /* 0x0000000000288947 */ /* 0x000fd80003800000 */
[----:B------:R-:W3:Y:S01]  /*24b0*/  LDG.E.U16 R3, desc[UR4][R28.64+0x4] ;  /* 0x000004041c037981 */ /* 0x000ee2000c1e1500 */
[----:B------:R-:W-:Y:S01]  /*24c0*/  ULDC UR7, c[0x0][0x24c] ;  /* 0x0000930000077ab9 */ /* 0x000fe20000000800 */
[----:B------:R-:W-:-:S04]  /*24d0*/  LEA R4, P0, R88, UR36, 0x1 ;  /* 0x0000002458047c11 */ /* 0x000fc8000f8008ff */
[----:B------:R-:W-:Y:S01]  /*24e0*/  LEA.HI.X R5, R88, UR14, R64, 0x1, P0 ;  /* 0x0000000e58057c11 */ /* 0x000fe200080f0c40 */
[----:B---3--:R-:W-:-:S05]  /*24f0*/  HADD2.F32 R3, -RZ, R3.H0_H0 ;  /* 0x20000003ff037230 */ /* 0x008fca0000004100 */
[----:B------:R-:W-:Y:S01]  /*2500*/  FMUL R3, R3, UR7 ;  /* 0x0000000703037c20 */ /* 0x000fe20008400000 */
[----:B------:R-:W-:-:S03]  /*2510*/  ULDC UR7, c[0x0][0x21c] ;  /* 0x0000870000077ab9 */ /* 0x000fc60000000800 */
[----:B--2---:R-:W-:-:S05]  /*2520*/  FFMA R0, R12, UR7, R3 ;  /* 0x000000070c007c23 */ /* 0x004fca0008000003 */
[----:B------:R-:W-:-:S05]  /*2530*/  F2FP.F16.F32.PACK_AB R0, RZ, R0 ;  /* 0x00000000ff00723e */ /* 0x000fca00000000ff */
[----:B------:R0:W-:Y:S02]  /*2540*/  STG.E.U16 desc[UR4][R4.64], R0 ;  /* 0x0000000004007986 */ /* 0x0001e4000c101504 */
.L_x_123:
[----:B------:R-:W-:Y:S05]  /*2550*/  BSYNC B0 ;  /* 0x0000000000007941 */ /* 0x000fea0003800000 */
.L_x_122:
[----:B------:R-:W-:-:S13]  /*2560*/  ISETP.NE.AND P0, PT, R40, RZ, PT ;  /* 0x000000ff2800720c */ /* 0x000fda0003f05270 */
[----:B------:R-:W-:Y:S05]  /*2570*/  @!P0 BRA `(.L_x_124) ;  /* 0x0000000800948947 */ /* 0x000fea0003800000 */
[----:B------:R-:W3:Y:S01]  /*2580*/  LDG.E.U16 R3, desc[UR4][R26.64+0x4] ;  /* 0x000004041a037981 */ /* 0x000ee2000c1e1500 */
[----:B------:R-:W-:Y:S01]  /*2590*/  ULDC UR7, c[0x0][0x24c] ;  /* 0x0000930000077ab9 */ /* 0x000fe20000000800 */
[----:B0-----:R-:W-:-:S04]  /*25a0*/  LEA R4, P0, R86, UR36, 0x1 ;  /* 0x0000002456047c11 */ /* 0x001fc8000f8008ff */
[----:B------:R-:W-:Y:S01]  /*25b0*/  LEA.HI.X R5, R86, UR14, R65, 0x1, P0 ;  /* 0x0000000e56057c11 */ /* 0x000fe200080f0c41 */
[----:B---3--:R-:W-:-:S05]  /*25c0*/  HADD2.F32 R3, -RZ, R3.H0_H0 ;  /* 0x20000003ff037230 */ /* 0x008fca0000004100 */
[----:B------:R-:W-:Y:S01]  /*25d0*/  FMUL R3, R3, UR7 ;  /* 0x0000000703037c20 */ /* 0x000fe20008400000 */
[----:B------:R-:W-:-:S03]  /*25e0*/  ULDC UR7, c[0x0][0x21c] ;  /* 0x0000870000077ab9 */ /* 0x000fc60000000800 */
[----:B--2---:R-:W-:-:S05]  /*25f0*/  FFMA R0, R16, UR7, R3 ;  /* 0x0000000710007c23 */ /* 0x004fca0008000003 */
[----:B------:R-:W-:-:S05]  /*2600*/  F2FP.F16.F32.PACK_AB R0, RZ, R0 ;  /* 0x00000000ff00723e */ /* 0x000fca00000000ff */
[----:B------:R1:W-:Y:S01]  /*2610*/  STG.E.U16 desc[UR4][R4.64], R0 ;  /* 0x0000000004007986 */ /* 0x0003e2000c101504 */
[----:B------:R-:W-:Y:S05]  /*2620*/  BRA `(.L_x_124) ;  /* 0x0000000800687947 */ /* 0x000fea0003800000 */
.L_x_121:
[C---:B------:R-:W-:Y:S02]  /*2630*/  @P1 LEA R30, P0, R132.reuse, UR36, 0x1 ;  /* 0x00000024841e1c11 */ /* 0x040fe4000f8008ff */
[----:B------:R-:W-:Y:S02]  /*2640*/  P2R R20, PR, RZ, 0x2 ;  /* 0x00000002ff147803 */ /* 0x000fe40000000000 */
[----:B------:R-:W-:Y:S02]  /*2650*/  @P1 LEA.HI.X R31, R132, UR14, R50, 0x1, P0 ;  /* 0x0000000e841f1c11 */ /* 0x000fe400080f0c32 */
[C---:B------:R-:W-:Y:S02]  /*2660*/  @P2 LEA R28, P0, R128.reuse, UR36, 0x1 ;  /* 0x00000024801c2c11 */ /* 0x040fe4000f8008ff */
[----:B------:R-:W-:Y:S02]  /*2670*/  P2R R17, PR, RZ, 0x40 ;  /* 0x00000040ff117803 */ /* 0x000fe40000000000 */
[----:B------:R-:W-:-:S02]  /*2680*/  @P2 LEA.HI.X R29, R128, UR14, R51, 0x1, P0 ;  /* 0x0000000e801d2c11 */ /* 0x000fc400080f0c33 */
[C---:B------:R-:W-:Y:S02]  /*2690*/  @P3 LEA R24, P0, R124.reuse, UR36, 0x1 ;  /* 0x000000247c183c11 */ /* 0x040fe4000f8008ff */
[----:B------:R-:W-:Y:S02]  /*26a0*/  ISETP.NE.AND P1, PT, R47, RZ, PT ;  /* 0x000000ff2f00720c */ /* 0x000fe40003f25270 */
        /* <DEDUP_REMOVED lines=10> */
[----:B------:R-:W-:Y:S02]  /*2750*/  ISETP.NE.AND P6, PT, R48, RZ, PT ;  /* 0x000000ff3000720c */ /* 0x000fe40003fc5270 */
[----:B------:R-:W-:-:S11]  /*2760*/  ISETP.NE.AND P4, PT, R46, RZ, PT ;  /* 0x000000ff2e00720c */ /* 0x000fd60003f85270 */
[----:B------:R-:W-:-:S04]  /*2770*/  @P6 LEA R142, P0, R108, UR36, 0x1 ;  /* 0x000000246c8e6c11 */ /* 0x000fc8000f8008ff */
[----:B------:R-:W-:Y:S02]  /*2780*/  @P6 LEA.HI.X R143, R108, UR14, R56, 0x1, P0 ;  /* 0x0000000e6c8f6c11 */ /* 0x000fe400080f0c38 */
[C---:B------:R-:W-:Y:S02]  /*2790*/  @P1 LEA R140, P0, R104.reuse, UR36, 0x1 ;  /* 0x00000024688c1c11 */ /* 0x040fe4000f8008ff */
[----:B------:R-:W-:Y:S02]  /*27a0*/  ISETP.NE.AND P6, PT, R43, RZ, PT ;  /* 0x000000ff2b00720c */ /* 0x000fe40003fc5270 */
[----:B------:R-:W-:Y:S02]  /*27b0*/  @P1 LEA.HI.X R141, R104, UR14, R57, 0x1, P0 ;  /* 0x0000000e688d1c11 */ /* 0x000fe400080f0c39 */
[----:B------:R-:W-:Y:S02]  /*27c0*/  ISETP.NE.AND P1, PT, R22, RZ, PT ;  /* 0x000000ff1600720c */ /* 0x000fe40003f25270 */
[----:B------:R-:W-:Y:S01]  /*27d0*/  P2R R18, PR, RZ, 0x40 ;  /* 0x00000040ff127803 */ /* 0x000fe20000000000 */
[----:B------:R-:W0:Y:S01]  /*27e0*/  @P2 LDC R22, c[0x0][0x21c] ;  /* 0x00008700ff162b82 */ /* 0x000e220000000800 */
[----:B------:R-:W-:-:S04]  /*27f0*/  ISETP.NE.AND P6, PT, R44, RZ, PT ;  /* 0x000000ff2c00720c */ /* 0x000fc80003fc5270 */
[----:B------:R-:W-:Y:S02]  /*2800*/  P2R R19, PR, RZ, 0x40 ;  /* 0x00000040ff137803 */ /* 0x000fe40000000000 */
[----:B------:R-:W-:-:S03]  /*2810*/  ISETP.NE.AND P6, PT, R45, RZ, PT ;  /* 0x000000ff2d00720c */ /* 0x000fc60003fc5270 */
[----:B------:R-:W-:-:S04]  /*2820*/  @P1 LEA R138, P0, R100, UR36, 0x1 ;  /* 0x00000024648a1c11 */ /* 0x000fc8000f8008ff */
[----:B------:R-:W-:Y:S02]  /*2830*/  @P1 LEA.HI.X R139, R100, UR14, R58, 0x1, P0 ;  /* 0x0000000e648b1c11 */ /* 0x000fe400080f0c3a */
[----:B------:R-:W-:Y:S02]  /*2840*/  ISETP.NE.AND P1, PT, R20, RZ, PT ;  /* 0x000000ff1400720c */ /* 0x000fe40003f25270 */
[----:B------:R-:W1:Y:S01]  /*2850*/  @P3 LDC R20, c[0x0][0x21c] ;  /* 0x00008700ff143b82 */ /* 0x000e620000000800 */
[----:B------:R-:W-:-:S04]  /*2860*/  @P4 LEA R26, P0, R98, UR36, 0x1 ;  /* 0x00000024621a4c11 */ /* 0x000fc8000f8008ff */
[----:B------:R-:W-:Y:S01]  /*2870*/  @P4 LEA.HI.X R27, R98, UR14, R59, 0x1, P0 ;  /* 0x0000000e621b4c11 */ /* 0x000fe200080f0c3b */
[----:B0-----:R-:W-:Y:S01]  /*2880*/  @P2 FMUL R5, R5, R22 ;  /* 0x0000001605052220 */ /* 0x001fe20000400000 */
[----:B------:R-:W-:Y:S02]  /*2890*/  ISETP.NE.AND P4, PT, R21, RZ, PT ;  /* 0x000000ff1500720c */ /* 0x000fe40003f85270 */
[C---:B------:R-:W-:Y:S02]  /*28a0*/  @P6 LEA R38, P0, R96.reuse, UR36, 0x1 ;  /* 0x0000002460266c11 */ /* 0x040fe4000f8008ff */
[----:B------:R-:W-:Y:S02]  /*28b0*/  @P2 F2FP.F16.F32.PACK_AB R5, RZ, R5 ;  /* 0x00000005ff05223e */ /* 0x000fe400000000ff */
[----:B------:R-:W-:Y:S02]  /*28c0*/  @P6 LEA.HI.X R39, R96, UR14, R60, 0x1, P0 ;  /* 0x0000000e60276c11 */ /* 0x000fe400080f0c3c */
[----:B------:R-:W-:Y:S01]  /*28d0*/  ISETP.NE.AND P6, PT, R19, RZ, PT ;  /* 0x000000ff1300720c */ /* 0x000fe20003fc5270 */
[----:B-1----:R-:W-:-:S02]  /*28e0*/  @P3 FMUL R20, R9, R20 ;  /* 0x0000001409143220 */ /* 0x002fc40000400000 */
[----:B------:R-:W0:Y:S10]  /*28f0*/  @P1 LDC R9, c[0x0][0x21c] ;  /* 0x00008700ff091b82 */ /* 0x000e340000000800 */
[----:B------:R-:W-:-:S04]  /*2900*/  @P6 LEA R36, P0, R94, UR36, 0x1 ;  /* 0x000000245e246c11 */ /* 0x000fc8000f8008ff */
[----:B------:R-:W-:Y:S02]  /*2910*/  @P6 LEA.HI.X R37, R94, UR14, R61, 0x1, P0 ;  /* 0x0000000e5e256c11 */ /* 0x000fe400080f0c3d */
[----:B------:R-:W-:-:S13]  /*2920*/  ISETP.NE.AND P6, PT, R18, RZ, PT ;  /* 0x000000ff1200720c */ /* 0x000fda0003fc5270 */
[----:B------:R-:W-:Y:S01]  /*2930*/  @P6 LEA R22, P0, R92, UR36, 0x1 ;  /* 0x000000245c166c11 */ /* 0x000fe2000f8008ff */
[----:B0-----:R-:W-:-:S03]  /*2940*/  @P1 FMUL R0, R0, R9 ;  /* 0x0000000900001220 */ /* 0x001fc60000400000 */
[----:B------:R-:W-:Y:S02]  /*2950*/  @P6 LEA.HI.X R23, R92, UR14, R62, 0x1, P0 ;  /* 0x0000000e5c176c11 */ /* 0x000fe400080f0c3e */
[----:B------:R-:W-:Y:S02]  /*2960*/  ISETP.NE.AND P6, PT, R17, RZ, PT ;  /* 0x000000ff1100720c */ /* 0x000fe40003fc5270 */
[----:B------:R-:W-:-:S04]  /*2970*/  @P1 F2FP.F16.F32.PACK_AB R0, RZ, R0 ;  /* 0x00000000ff00123e */ /* 0x000fc800000000ff */
[----:B------:R-:W-:Y:S02]  /*2980*/  PRMT R9, R0, 0x7610, R9 ;  /* 0x0000761000097816 */ /* 0x000fe40000000009 */
[----:B------:R-:W-:Y:S02]  /*2990*/  @P3 F2FP.F16.F32.PACK_AB R0, RZ, R20 ;  /* 0x00000014ff00323e */ /* 0x000fe400000000ff */
[----:B------:R-:W0:Y:S01]  /*29a0*/  @P4 LDC R20, c[0x0][0x21c] ;  /* 0x00008700ff144b82 */ /* 0x000e220000000800 */
[----:B------:R1:W-:Y:S04]  /*29b0*/  @P1 STG.E.U16 desc[UR4][R30.64], R9 ;  /* 0x000000091e001986 */ /* 0x0003e8000c101504 */
[----:B------:R2:W-:Y:S03]  /*29c0*/  @P2 STG.E.U16 desc[UR4][R28.64], R5 ;  /* 0x000000051c002986 */ /* 0x0005e6000c101504 */
[----:B------:R-:W3:Y:S01]  /*29d0*/  @P6 LDC R17, c[0x0][0x21c] ;  /* 0x00008700ff116b82 */ /* 0x000ee20000000800 */
[----:B0-----:R-:W-:-:S07]  /*29e0*/  @P4 FMUL R21, R13, R20 ;  /* 0x000000140d154220 */ /* 0x001fce0000400000 */
[----:B------:R-:W0:Y:S01]  /*29f0*/  @P5 LDC R13, c[0x0][0x21c] ;  /* 0x00008700ff0d5b82 */ /* 0x000e220000000800 */
[----:B-1----:R-:W-:Y:S02]  /*2a00*/  P2R R9, PR, RZ, 0x2 ;  /* 0x00000002ff097803 */ /* 0x002fe40000000000 */
[----:B------:R-:W-:Y:S02]  /*2a10*/  ISETP.NE.AND P1, PT, R40, RZ, PT ;  /* 0x000000ff2800720c */ /* 0x000fe40003f25270 */
[----:B--2---:R-:W-:Y:S01]  /*2a20*/  P2R R5, PR, RZ, 0x4 ;  /* 0x00000004ff057803 */ /* 0x004fe20000000000 */
[----:B---3--:R-:W-:Y:S01]  /*2a30*/  @P6 FMUL R18, R6, R17 ;  /* 0x0000001106126220 */ /* 0x008fe20000400000 */
[----:B------:R-:W-:Y:S02]  /*2a40*/  ISETP.NE.AND P2, PT, R41, RZ, PT ;  /* 0x000000ff2900720c */ /* 0x000fe40003f45270 */
[----:B------:R-:W-:Y:S01]  /*2a50*/  P2R R17, PR, RZ, 0x20 ;  /* 0x00000020ff117803 */ /* 0x000fe20000000000 */
[----:B0-----:R-:W-:Y:S01]  /*2a60*/  @P5 FMUL R20, R2, R13 ;  /* 0x0000000d02145220 */ /* 0x001fe20000400000 */
[----:B------:R-:W-:-:S02]  /*2a70*/  PRMT R13, R0, 0x7610, R13 ;  /* 0x00007610000d7816 */ /* 0x000fc4000000000d */
[----:B------:R-:W-:Y:S02]  /*2a80*/  @P4 F2FP.F16.F32.PACK_AB R2, RZ, R21 ;  /* 0x00000015ff02423e */ /* 0x000fe400000000ff */
[----:B------:R-:W-:Y:S01]  /*2a90*/  @P5 F2FP.F16.F32.PACK_AB R0, RZ, R20 ;  /* 0x00000014ff00523e */ /* 0x000fe200000000ff */
[----:B------:R0:W-:Y:S01]  /*2aa0*/  @P3 STG.E.U16 desc[UR4][R24.64], R13 ;  /* 0x0000000d18003986 */ /* 0x0001e2000c101504 */
[----:B------:R-:W-:Y:S02]  /*2ab0*/  PRMT R6, R2, 0x7610, R6 ;  /* 0x0000761002067816 */ /* 0x000fe40000000006 */
[----:B------:R-:W-:Y:S02]  /*2ac0*/  PRMT R2, R0, 0x7610, R2 ;  /* 0x0000761000027816 */ /* 0x000fe40000000002 */
[----:B------:R-:W-:Y:S01]  /*2ad0*/  @P6 F2FP.F16.F32.PACK_AB R0, RZ, R18 ;  /* 0x00000012ff00623e */ /* 0x000fe200000000ff */
[----:B------:R1:W-:Y:S01]  /*2ae0*/  @P4 STG.E.U16 desc[UR4][R148.64], R6 ;  /* 0x0000000694004986 */ /* 0x0003e2000c101504 */
[----:B------:R-:W-:-:S02]  /*2af0*/  P2R R20, PR, RZ, 0x4 ;  /* 0x00000004ff147803 */ /* 0x000fc40000000000 */
[----:B------:R-:W-:Y:S01]  /*2b00*/  PRMT R18, R0, 0x7610, R18 ;  /* 0x0000761000127816 */ /* 0x000fe20000000012 */
[----:B------:R-:W-:Y:S01]  /*2b10*/  @P5 STG.E.U16 desc[UR4][R146.64], R2 ;  /* 0x0000000292005986 */ /* 0x000fe2000c101504 */
[----:B------:R-:W-:-:S03]  /*2b20*/  ISETP.NE.AND P5, PT, R45, RZ, PT ;  /* 0x000000ff2d00720c */ /* 0x000fc60003fa5270 */
[----:B------:R2:W-:Y:S01]  /*2b30*/  @P6 STG.E.U16 desc[UR4][R144.64], R18 ;  /* 0x0000001290006986 */ /* 0x0005e2000c101504 */
[----:B0-----:R-:W-:Y:S02]  /*2b40*/  P2R R13, PR, RZ, 0x8 ;  /* 0x00000008ff0d7803 */ /* 0x001fe40000000000 */
[----:B------:R-:W-:-:S04]  /*2b50*/  ISETP.NE.AND P3, PT, R42, RZ, PT ;  /* 0x000000ff2a00720c */ /* 0x000fc80003f65270 */
[----:B------:R-:W-:Y:S02]  /*2b60*/  P2R R19, PR, RZ, 0x8 ;  /* 0x00000008ff137803 */ /* 0x000fe40000000000 */
[----:B-1----:R-:W-:Y:S02]  /*2b70*/  P2R R6, PR, RZ, 0x10 ;  /* 0x00000010ff067803 */ /* 0x002fe40000000000 */
[----:B------:R-:W-:Y:S02]  /*2b80*/  ISETP.NE.AND P4, PT, R44, RZ, PT ;  /* 0x000000ff2c00720c */ /* 0x000fe40003f85270 */
[----:B--2---:R-:W-:-:S03]  /*2b90*/  P2R R18, PR, RZ, 0x40 ;  /* 0x00000040ff127803 */ /* 0x004fc60000000000 */
[----:B------:R-:W-:Y:S02]  /*2ba0*/  @P3 LEA R32, P0, R90, UR36, 0x1 ;  /* 0x000000245a203c11 */ /* 0x000fe4000f8008ff */
[----:B------:R-:W-:Y:S02]  /*2bb0*/  ISETP.NE.AND P6, PT, R46, RZ, PT ;  /* 0x000000ff2e00720c */ /* 0x000fe40003fc5270 */
[----:B------:R-:W-:Y:S02]  /*2bc0*/  @P3 LEA.HI.X R33, R90, UR14, R63, 0x1, P0 ;  /* 0x0000000e5a213c11 */ /* 0x000fe400080f0c3f */
[----:B------:R-:W-:Y:S02]  /*2bd0*/  ISETP.NE.AND P3, PT, R47, RZ, PT ;  /* 0x000000ff2f00720c */ /* 0x000fe40003f65270 */
[----:B------:R-:W-:Y:S02]  /*2be0*/  @P2 LEA R30, P0, R88, UR36, 0x1 ;  /* 0x00000024581e2c11 */ /* 0x000fe4000f8008ff */
[----:B------:R-:W-:-:S02]  /*2bf0*/  P2R R21, PR, RZ, 0x8 ;  /* 0x00000008ff157803 */ /* 0x000fc40000000000 */
[----:B------:R-:W-:Y:S02]  /*2c00*/  ISETP.NE.AND P3, PT, R48, RZ, PT ;  /* 0x000000ff3000720c */ /* 0x000fe40003f65270 */
[----:B------:R-:W-:Y:S02]  /*2c10*/  @P2 LEA.HI.X R31, R88, UR14, R64, 0x1, P0 ;  /* 0x0000000e581f2c11 */ /* 0x000fe400080f0c40 */
[----:B------:R-:W-:Y:S02]  /*2c20*/  ISETP.NE.AND P2, PT, R49, RZ, PT ;  /* 0x000000ff3100720c */ /* 0x000fe40003f45270 */
[----:B------:R-:W-:-:S04]  /*2c30*/  @P1 LEA R34, P0, R86, UR36, 0x1 ;  /* 0x0000002456221c11 */ /* 0x000fc8000f8008ff */
[----:B------:R-:W-:Y:S02]  /*2c40*/  @P1 LEA.HI.X R35, R86, UR14, R65, 0x1, P0 ;  /* 0x0000000e56231c11 */ /* 0x000fe400080f0c41 */
[----:B------:R-:W-:Y:S01]  /*2c50*/  ISETP.NE.AND P0, PT, R43, RZ, PT ;  /* 0x000000ff2b00720c */ /* 0x000fe20003f05270 */
[----:B------:R-:W0:Y:S08]  /*2c60*/  @P3 LDC R29, c[0x0][0x21c] ;  /* 0x00008700ff1d3b82 */ /* 0x000e300000000800 */
[----:B------:R-:W1:Y:S01]  /*2c70*/  @P2 LDC R25, c[0x0][0x21c] ;  /* 0x00008700ff192b82 */ /* 0x000e620000000800 */
[----:B0-----:R-:W-:-:S07]  /*2c80*/  @P3 FMUL R0, R10, R29 ;  /* 0x0000001d0a003220 */ /* 0x001fce0000400000 */
[----:B------:R-:W0:Y:S01]  /*2c90*/  @P4 LDC R10, c[0x0][0x21c] ;  /* 0x00008700ff0a4b82 */ /* 0x000e220000000800 */
[----:B------:R-:W-:-:S04]  /*2ca0*/  @P3 F2FP.F16.F32.PACK_AB R0, RZ, R0 ;  /* 0x00000000ff00323e */ /* 0x000fc800000000ff */
[----:B------:R-:W-:Y:S01]  /*2cb0*/  PRMT R24, R0, 0x7610, R24 ;  /* 0x0000761000187816 */ /* 0x000fe20000000018 */
[----:B-1----:R-:W-:Y:S02]  /*2cc0*/  @P2 FMUL R0, R14, R25 ;  /* 0x000000190e002220 */ /* 0x002fe40000400000 */
[----:B------:R-:W1:Y:S02]  /*2cd0*/  @P6 LDC R14, c[0x0][0x21c] ;  /* 0x00008700ff0e6b82 */ /* 0x000e640000000800 */
[----:B------:R-:W-:Y:S01]  /*2ce0*/  @P3 STG.E.U16 desc[UR4][R142.64], R24 ;  /* 0x000000188e003986 */ /* 0x000fe2000c101504 */
[----:B------:R-:W-:Y:S02]  /*2cf0*/  ISETP.NE.AND P3, PT, R21, RZ, PT ;  /* 0x000000ff1500720c */ /* 0x000fe40003f65270 */
[----:B------:R-:W-:-:S04]  /*2d00*/  @P2 F2FP.F16.F32.PACK_AB R0, RZ, R0 ;  /* 0x00000000ff00223e */ /* 0x000fc800000000ff */
[----:B------:R-:W-:-:S05]  /*2d10*/  PRMT R21, R0, 0x7610, R21 ;  /* 0x0000761000157816 */ /* 0x000fca0000000015 */
[----:B------:R2:W-:Y:S01]  /*2d20*/  @P2 STG.E.U16 desc[UR4][R140.64], R21 ;  /* 0x000000158c002986 */ /* 0x0005e2000c101504 */
[----:B------:R-:W-:Y:S01]  /*2d30*/  ISETP.NE.AND P2, PT, R20, RZ, PT ;  /* 0x000000ff1400720c */ /* 0x000fe20003f45270 */
[----:B------:R-:W3:Y:S01]  /*2d40*/  @P3 LDC R2, c[0x0][0x21c] ;  /* 0x00008700ff023b82 */ /* 0x000ee20000000800 */
[----:B0-----:R-:W-:Y:S01]  /*2d50*/  @P4 FMUL R15, R15, R10 ;  /* 0x0000000a0f0f4220 */ /* 0x001fe20000400000 */
[----:B-1----:R-:W-:-:S06]  /*2d60*/  @P6 FMUL R14, R7, R14 ;  /* 0x0000000e070e6220 */ /* 0x002fcc0000400000 */
[----:B------:R-:W0:Y:S01]  /*2d70*/  @P1 LDC R7, c[0x0][0x21c] ;  /* 0x00008700ff071b82 */ /* 0x000e220000000800 */
[----:B---3--:R-:W-:-:S07]  /*2d80*/  @P3 FMUL R0, R3, R2 ;  /* 0x0000000203003220 */ /* 0x008fce0000400000 */
[----:B--2---:R-:W1:Y:S01]  /*2d90*/  @P2 LDC R21, c[0x0][0x21c] ;  /* 0x00008700ff152b82 */ /* 0x004e620000000800 */
[----:B------:R-:W-:-:S04]  /*2da0*/  @P3 F2FP.F16.F32.PACK_AB R0, RZ, R0 ;  /* 0x00000000ff00323e */ /* 0x000fc800000000ff */
[----:B------:R-:W-:-:S03]  /*2db0*/  PRMT R20, R0, 0x7610, R20 ;  /* 0x0000761000147816 */ /* 0x000fc60000000014 */
[----:B------:R-:W2:Y:S01]  /*2dc0*/  @P5 LDC R2, c[0x0][0x21c] ;  /* 0x00008700ff025b82 */ /* 0x000ea20000000800 */
[----:B0-----:R-:W-:Y:S01]  /*2dd0*/  @P1 FMUL R7, R16, R7 ;  /* 0x0000000710071220 */ /* 0x001fe20000400000 */
[----:B------:R-:W-:Y:S01]  /*2de0*/  @P3 STG.E.U16 desc[UR4][R138.64], R20 ;  /* 0x000000148a003986 */ /* 0x000fe2000c101504 */
[----:B------:R-:W-:-:S05]  /*2df0*/  ISETP.NE.AND P3, PT, R19, RZ, PT ;  /* 0x000000ff1300720c */ /* 0x000fca0003f65270 */
[----:B------:R-:W0:Y:S01]  /*2e00*/  @P0 LDC R19, c[0x0][0x21c] ;  /* 0x00008700ff130b82 */ /* 0x000e220000000800 */
[----:B-1----:R-:W-:-:S07]  /*2e10*/  @P2 FMUL R21, R12, R21 ;  /* 0x000000150c152220 */ /* 0x002fce0000400000 */
[----:B------:R-:W1:Y:S01]  /*2e20*/  @P3 LDC R3, c[0x0][0x21c] ;  /* 0x00008700ff033b82 */ /* 0x000e620000000800 */
[----:B--2---:R-:W-:Y:S01]  /*2e30*/  @P5 FMUL R0, R11, R2 ;  /* 0x000000020b005220 */ /* 0x004fe20000400000 */
[----:B------:R-:W-:-:S04]  /*2e40*/  @P6 F2FP.F16.F32.PACK_AB R2, RZ, R14 ;  /* 0x0000000eff02623e */ /* 0x000fc800000000ff */
[----:B------:R-:W-:Y:S01]  /*2e50*/  @P5 F2FP.F16.F32.PACK_AB R0, RZ, R0 ;  /* 0x00000000ff00523e */ /* 0x000fe200000000ff */
[----:B------:R2:W-:Y:S01]  /*2e60*/  @P6 STG.E.U16 desc[UR4][R26.64], R2 ;  /* 0x000000021a006986 */ /* 0x0005e2000c101504 */
[----:B------:R-:W-:Y:S01]  /*2e70*/  ISETP.NE.AND P6, PT, R18, RZ, PT ;  /* 0x000000ff1200720c */ /* 0x000fe20003fc5270 */
[----:B0-----:R-:W-:Y:S01]  /*2e80*/  @P0 FMUL R19, R4, R19 ;  /* 0x0000001304130220 */ /* 0x001fe20000400000 */
[----:B------:R-:W-:Y:S02]  /*2e90*/  PRMT R10, R0, 0x7610, R10 ;  /* 0x00007610000a7816 */ /* 0x000fe4000000000a */
[----:B------:R-:W-:-:S03]  /*2ea0*/  @P4 F2FP.F16.F32.PACK_AB R0, RZ, R15 ;  /* 0x0000000fff00423e */ /* 0x000fc600000000ff */
[----:B------:R0:W-:Y:S01]  /*2eb0*/  @P5 STG.E.U16 desc[UR4][R38.64], R10 ;  /* 0x0000000a26005986 */ /* 0x0001e2000c101504 */
[----:B------:R-:W-:Y:S02]  /*2ec0*/  PRMT R18, R0, 0x7610, R18 ;  /* 0x0000761000127816 */ /* 0x000fe40000000012 */
[----:B------:R-:W-:Y:S01]  /*2ed0*/  @P0 F2FP.F16.F32.PACK_AB R0, RZ, R19 ;  /* 0x00000013ff00023e */ /* 0x000fe200000000ff */
[----:B-1----:R-:W-:Y:S01]  /*2ee0*/  @P3 FMUL R3, R8, R3 ;  /* 0x0000000308033220 */ /* 0x002fe20000400000 */
[----:B------:R-:W-:Y:S01]  /*2ef0*/  ISETP.NE.AND P5, PT, R17, RZ, PT ;  /* 0x000000ff1100720c */ /* 0x000fe20003fa5270 */
[----:B------:R0:W-:Y:S01]  /*2f00*/  @P4 STG.E.U16 desc[UR4][R36.64], R18 ;  /* 0x0000001224004986 */ /* 0x0001e2000c101504 */
[----:B------:R-:W-:Y:S02]  /*2f10*/  PRMT R11, R0, 0x7610, R11 ;  /* 0x00007610000b7816 */ /* 0x000fe4000000000b */
[----:B------:R-:W-:Y:S02]  /*2f20*/  @P3 F2FP.F16.F32.PACK_AB R3, RZ, R3 ;  /* 0x00000003ff03323e */ /* 0x000fe400000000ff */
[----:B------:R-:W-:Y:S01]  /*2f30*/  @P1 F2FP.F16.F32.PACK_AB R0, RZ, R7 ;  /* 0x00000007ff00123e */ /* 0x000fe200000000ff */
[----:B------:R0:W-:Y:S01]  /*2f40*/  @P0 STG.E.U16 desc[UR4][R22.64], R11 ;  /* 0x0000000b16000986 */ /* 0x0001e2000c101504 */
[----:B------:R-:W-:-:S03]  /*2f50*/  ISETP.NE.AND P4, PT, R6, RZ, PT ;  /* 0x000000ff0600720c */ /* 0x000fc60003f85270 */
[----:B------:R0:W-:Y:S01]  /*2f60*/  @P3 STG.E.U16 desc[UR4][R32.64], R3 ;  /* 0x0000000320003986 */ /* 0x0001e2000c101504 */
[----:B------:R-:W-:Y:S02]  /*2f70*/  ISETP.NE.AND P3, PT, R13, RZ, PT ;  /* 0x000000ff0d00720c */ /* 0x000fe40003f65270 */
[----:B--2---:R-:W-:-:S05]  /*2f80*/  @P2 F2FP.F16.F32.PACK_AB R2, RZ, R21 ;  /* 0x00000015ff02223e */ /* 0x004fca00000000ff */
[----:B------:R0:W-:Y:S01]  /*2f90*/  @P2 STG.E.U16 desc[UR4][R30.64], R2 ;  /* 0x000000021e002986 */ /* 0x0001e2000c101504 */
[----:B------:R-:W-:-:S03]  /*2fa0*/  ISETP.NE.AND P2, PT, R5, RZ, PT ;  /* 0x000000ff0500720c */ /* 0x000fc60003f45270 */
[----:B------:R0:W-:Y:S01]  /*2fb0*/  @P1 STG.E.U16 desc[UR4][R34.64], R0 ;  /* 0x0000000022001986 */ /* 0x0001e2000c101504 */
[----:B------:R-:W-:-:S13]  /*2fc0*/  ISETP.NE.AND P1, PT, R9, RZ, PT ;  /* 0x000000ff0900720c */ /* 0x000fda0003f25270 */
.L_x_124:
[----:B------:R-:W-:Y:S05]  /*2fd0*/  BSYNC B1 ;  /* 0x0000000000017941 */ /* 0x000fea0003800000 */
.L_x_120:
[----:B012---:R-:W0:Y:S01]  /*2fe0*/  LDC R0, c[0x0][0x274] ;  /* 0x00009d00ff007b82 */ /* 0x007e220000000800 */
[----:B------:R-:W-:Y:S01]  /*2ff0*/  ULDC UR9, c[0x0][0x14] ;  /* 0x0000050000097ab9 */ /* 0x000fe20000000800 */
[----:B------:R-:W-:Y:S02]  /*3000*/  UIADD3 UR8, UP2, UR23, UR6, URZ ;  /* 0x0000000617087290 */ /* 0x000fe4000ff5e03f */
[----:B------:R-:W-:Y:S02]  /*3010*/  UIADD3 UR31, UR9, UR31, URZ ;  /* 0x0000001f091f7290 */ /* 0x000fe4000fffe03f */
[----:B------:R-:W-:Y:S02]  /*3020*/  UIADD3 UR22, UP1, UR22, UR6, URZ ;  /* 0x0000000616167290 */ /* 0x000fe4000ff3e03f */
[----:B------:R-:W-:Y:S02]  /*3030*/  ULEA UR33, UP4, UR28, UR33, 0x2 ;  /* 0x000000211c217291 */ /* 0x000fe4000f88103f */
[----:B------:R-:W-:-:S02]  /*3040*/  ULEA UR34, UP3, UR26, UR34, 0x1 ;  /* 0x000000221a227291 */ /* 0x000fc4000f86083f */
[----:B------:R-:W-:Y:S02]  /*3050*/  ULEA UR36, UP0, UR24, UR36, 0x1 ;  /* 0x0000002418247291 */ /* 0x000fe4000f80083f */
[----:B------:R-:W-:Y:S02]  /*3060*/  UIADD3.X UR7, UR30, UR18, URZ, UP2, !UPT ;  /* 0x000000121e077290 */ /* 0x000fe400097fe43f */
[----:B------:R-:W-:Y:S02]  /*3070*/  UIADD3.X UR21, UR21, UR18, URZ, UP1, !UPT ;  /* 0x0000001215157290 */ /* 0x000fe40008ffe43f */
[----:B------:R-:W-:Y:S02]  /*3080*/  UIADD3.X UR12, UR12, UR15, URZ, UP4, !UPT ;  /* 0x0000000f0c0c7290 */ /* 0x000fe4000a7fe43f */
[----:B------:R-:W-:Y:S02]  /*3090*/  UIADD3.X UR13, UR13, UR16, URZ, UP3, !UPT ;  /* 0x000000100d0d7290 */ /* 0x000fe40009ffe43f */
[----:B------:R-:W-:Y:S01]  /*30a0*/  USEL UR23, UR23, UR8, !UP5 ;  /* 0x0000000817177287 */ /* 0x000fe2000e800000 */
[----:B0-----:R-:W-:Y:S01]  /*30b0*/  ISETP.LE.AND P0, PT, R0, UR31, PT ;  /* 0x0000001f00007c0c */ /* 0x001fe2000bf03270 */
[----:B------:R-:W-:-:S02]  /*30c0*/  USEL UR22, UR22, URZ, UP5 ;  /* 0x0000003f16167287 */ /* 0x000fc4000a800000 */
[----:B------:R-:W-:Y:S02]  /*30d0*/  UIADD3.X UR14, UR14, UR17, URZ, UP0, !UPT ;  /* 0x000000110e0e7290 */ /* 0x000fe400087fe43f */
[----:B------:R-:W-:Y:S02]  /*30e0*/  USEL UR30, UR30, UR7, !UP5 ;  /* 0x000000071e1e7287 */ /* 0x000fe4000e800000 */
[----:B------:R-:W-:-:S06]  /*30f0*/  USEL UR21, UR21, URZ, UP5 ;  /* 0x0000003f15157287 */ /* 0x000fcc000a800000 */
[----:B------:R-:W-:Y:S06]  /*3100*/  @P0 BRA `(.L_x_125) ;  /* 0x0000000000040947 */ /* 0x000fec0003800000 */
[----:B------:R-:W-:Y:S05]  /*3110*/  BRA `(.L_x_126) ;  /* 0xffffffdc00287947 */ /* 0x000fea000383ffff */
.L_x_125:
[----:B------:R-:W-:Y:S05]  /*3120*/  EXIT ;  /* 0x000000000000794d */ /* 0x000fea0003800000 */
.L_x_127:
        /* <DEDUP_REMOVED lines=13> */
.L_x_671:


//--------------------- .text._ZN7cutlass9reference6device6kernel11GemmComplexINS_6half_tENS_6layout8RowMajorES4_NS5_11ColumnMajorEfS6_fffNS_16NumericConverterIffLNS_15FloatRoundStyleE2EEENS_12multiply_addIfffEELi4ELi16EEEvNS_4gemm9GemmCoordET5_NS_9TensorRefIT_T0_EENS_16ComplexTransformENSG_IT1_T2_EESK_SF_NSG_IT3_T4_EENSG_IT7_SP_EET6_illll --------------------------
	.section	.text._ZN7cutlass9reference6device6kernel11GemmComplexINS_6half_tENS_6layout8RowMajorES4_NS5_11ColumnMajorEfS6_fffNS_16NumericConverterIffLNS_15FloatRoundStyleE2EEENS_12multiply_addIfffEELi4ELi16EEEvNS_4gemm9GemmCoordET5_NS_9TensorRefIT_T0_EENS_16ComplexTransformENSG_IT1_T2_EESK_SF_NSG_IT3_T4_EENSG_IT7_SP_EET6_illll,"ax",@progbits
	.align	128
        .global         _ZN7cutlass9reference6device6kernel11GemmComplexINS_6half_tENS_6layout8RowMajorES4_NS5_11ColumnMajorEfS6_fffNS_16NumericConverterIffLNS_15FloatRoundStyleE2EEENS_12multiply_addIfffEELi4ELi16EEEvNS_4gemm9GemmCoordET5_NS_9TensorRefIT_T0_EENS_16ComplexTransformENSG_IT1_T2_EESK_SF_NSG_IT3_T4_EENSG_IT7_SP_EET6_illll
        .type           _ZN7cutlass9reference6device6kernel11GemmComplexINS_6half_tENS_6layout8RowMajorES4_NS5_11ColumnMajorEfS6_fffNS_16NumericConverterIffLNS_15FloatRoundStyleE2EEENS_12multiply_addIfffEELi4ELi16EEEvNS_4gemm9GemmCoordET5_NS_9TensorRefIT_T0_EENS_16ComplexTransformENSG_IT1_T2_EESK_SF_NSG_IT3_T4_EENSG_IT7_SP_EET6_illll,@function
        .size           _ZN7cutlass9reference6device6kernel11GemmComplexINS_6half_tENS_6layout8RowMajorES4_NS5_11ColumnMajorEfS6_fffNS_16NumericConverterIffLNS_15FloatRoundStyleE2EEENS_12multiply_addIfffEELi4ELi16EEEvNS_4gemm9GemmCoordET5_NS_9TensorRefIT_T0_EENS_16ComplexTransformENSG_IT1_T2_EESK_SF_NSG_IT3_T4_EENSG_IT7_SP_EET6_illll,(.L_x_672 - _ZN7cutlass9reference6device6kernel11GemmComplexINS_6half_tENS_6layout8RowMajorES4_NS5_11ColumnMajorEfS6_fffNS_16NumericConverterIffLNS_15FloatRoundStyleE2EEENS_12multiply_addIfffEELi4ELi16EEEvNS_4gemm9GemmCoordET5_NS_9TensorRefIT_T0_EENS_16ComplexTransformENSG_IT1_T2_EESK_SF_NSG_IT3_T4_EENSG_IT7_SP_EET6_illll)
        .other          _ZN7cutlass9reference6device6kernel11GemmComplexINS_6half_tENS_6layout8RowMajorES4_NS5_11ColumnMajorEfS6_fffNS_16NumericConverterIffLNS_15FloatRoundStyleE2EEENS_12multiply_addIfffEELi4ELi16EEEvNS_4gemm9GemmCoordET5_NS_9TensorRefIT_T0_EENS_16ComplexTransformENSG_IT1_T2_EESK_SF_NSG_IT3_T4_EENSG_IT7_SP_EET6_illll,@"STO_CUDA_ENTRY STV_DEFAULT"
_ZN7cutlass9reference6device6kernel11GemmComplexINS_6half_tENS_6layout8RowMajorES4_NS5_11ColumnMajorEfS6_fffNS_16NumericConverterIffLNS_15FloatRoundStyleE2EEENS_12multiply_addIfffEELi4ELi16EEEvNS_4gemm9GemmCoordET5_NS_9TensorRefIT_T0_EENS_16ComplexTransformENSG_IT1_T2_EESK_SF_NSG_IT3_T4_EENSG_IT7_SP_EET6_illll:
.text._ZN7cutlass9reference6device6kernel11GemmComplexINS_6half_tENS_6layout8RowMajorES4_NS5_11ColumnMajorEfS6_fffNS_16NumericConverterIffLNS_15FloatRoundStyleE2EEENS_12multiply_addIfffEELi4ELi16EEEvNS_4gemm9GemmCoordET5_NS_9TensorRefIT_T0_EENS_16ComplexTransformENSG_IT1_T2_EESK_SF_NSG_IT3_T4_EENSG_IT7_SP_EET6_illll:
[----:B------:R-:W0:Y:S08]  /*0000*/  LDC R1, c[0x0][0x28] ;  /* 0x00000a00ff017b82 */ /* 0x000e300000000800 */
[----:B------:R-:W1:Y:S01]  /*0010*/  S2UR UR18, SR_CTAID.Z ;  /* 0x00000000001279c3 */ /* 0x000e620000002700 */
[----:B0-----:R-:W-:-:S07]  /*0020*/  IADD3 R1, R1, -0x8, RZ ;  /* 0xfffffff801017810 */ /* 0x001fce0007ffe0ff */
[----:B------:R-:W1:Y:S02]  /*0030*/  LDC R0, c[0x0][0x274] ;  /* 0x00009d00ff007b82 */ /* 0x000e640000000800 */
[----:B-1----:R-:W-:-:S13]  /*0040*/  ISETP.LE.AND P0, PT, R0, UR18, PT ;  /* 0x0000001200007c0c */ /* 0x002fda000bf03270 */
[----:B------:R-:W-:Y:S05]  /*0050*/  @P0 EXIT ;  /* 0x000000000000094d */ /* 0x000fea0003800000 */
[----:B------:R-:W0:Y:S01]  /*0060*/  S2R R2, SR_TID.X ;  /* 0x0000000000027919 */ /* 0x000e220000002100 */
[----:B------:R-:W0:Y:S01]  /*0070*/  S2UR UR7, SR_CTAID.X ;  /* 0x00000000000779c3 */ /* 0x000e220000002500 */
[----:B------:R-:W-:Y:S01]  /*0080*/  USHF.R.S32.HI UR12, URZ, 0x1f, UR18 ;  /* 0x0000001f3f0c7899 */ /* 0x000fe20008011412 */
[----:B------:R-:W1:Y:S01]  /*0090*/  S2R R4, SR_CTAID.Y ;  /* 0x0000000000047919 */ /* 0x000e620000002600 */
[----:B------:R-:W-:Y:S01]  /*00a0*/  ULDC.64 UR4, c[0x0][0x290] ;  /* 0x0000a40000047ab9 */ /* 0x000fe20000000a00 */
[----:B------:R-:W-:Y:S01]  /*00b0*/  ULDC.64 UR20, c[0x0][0x288] ;  /* 0x0000a20000147ab9 */ /* 0x000fe20000000a00 */
[----:B------:R-:W-:Y:S01]  /*00c0*/  UIMAD UR6, UR12, UR4, URZ ;  /* 0x000000040c0672a4 */ /* 0x000fe2000f8e023f */
[----:B------:R-:W1:Y:S02]  /*00d0*/  S2R R3, SR_TID.Y ;  /* 0x0000000000037919 */ /* 0x000e640000002200 */
[----:B------:R-:W0:Y:S01]  /*00e0*/  LDC R0, c[0x0][RZ] ;  /* 0x00000000ff007b82 */ /* 0x000e220000000800 */
[----:B------:R-:W-:-:S02]  /*00f0*/  UIMAD.WIDE.U32 UR8, UR18, UR4, URZ ;  /* 0x00000004120872a5 */ /* 0x000fc4000f8e003f */
[----:B------:R-:W-:Y:S01]  /*0100*/  UIMAD UR4, UR12, UR20, URZ ;  /* 0x000000140c0472a4 */ /* 0x000fe2000f8e023f */
[----:B------:R-:W-:Y:S01]  /*0110*/  ULDC.64 UR10, c[0x0][0x280] ;  /* 0x0000a000000a7ab9 */ /* 0x000fe20000000a00 */
[----:B------:R-:W-:Y:S02]  /*0120*/  UIMAD UR6, UR18, UR5, UR6 ;  /* 0x00000005120672a4 */ /* 0x000fe4000f8e0206 */
[----:B------:R-:W-:Y:S01]  /*0130*/  MOV R5, UR9 ;  /* 0x0000000900057c02 */ /* 0x000fe20008000f00 */
[----:B------:R-:W-:Y:S02]  /*0140*/  UIMAD.WIDE.U32 UR24, UR18, UR10, URZ ;  /* 0x0000000a121872a5 */ /* 0x000fe4000f8e003f */
[----:B------:R-:W-:Y:S02]  /*0150*/  UIMAD UR10, UR12, UR10, URZ ;  /* 0x0000000a0c0a72a4 */ /* 0x000fe4000f8e023f */
[----:B------:R-:W-:Y:S02]  /*0160*/  UIMAD UR21, UR18, UR21, UR4 ;  /* 0x00000015121572a4 */ /* 0x000fe4000f8e0204 */
[----:B------:R-:W-:Y:S01]  /*0170*/  UIMAD UR11, UR18, UR11, UR10 ;  /* 0x0000000b120b72a4 */ /* 0x000fe2000f8e020a */
[----:B------:R-:W-:Y:S01]  /*0180*/  ULDC.64 UR4, c[0x0][0x278] ;  /* 0x00009e0000047ab9 */ /* 0x000fe20000000a00 */
[----:B------:R-:W-:-:S02]  /*0190*/  UIMAD.WIDE.U32 UR22, UR18, UR20, URZ ;  /* 0x00000014121672a5 */ /* 0x000fc4000f8e003f */
[----:B------:R-:W-:Y:S02]  /*01a0*/  UIMAD UR10, UR12, UR4, URZ ;  /* 0x000000040c0a72a4 */ /* 0x000fe4000f8e023f */
[----:B------:R-:W-:Y:S02]  /*01b0*/  UIMAD.WIDE.U32 UR12, UR18, UR4, URZ ;  /* 0x00000004120c72a5 */ /* 0x000fe4000f8e003f */
[----:B------:R-:W-:Y:S01]  /*01c0*/  UIMAD UR10, UR18, UR5, UR10 ;  /* 0x00000005120a72a4 */ /* 0x000fe2000f8e020a */
[----:B0-----:R-:W-:Y:S01]  /*01d0*/  IMAD R0, R0, UR7, R2 ;  /* 0x0000000700007c24 */ /* 0x001fe2000f8e0202 */
[----:B------:R-:W-:Y:S01]  /*01e0*/  UIADD3 UR11, UR25, UR11, URZ ;  /* 0x0000000b190b7290 */ /* 0x000fe2000fffe03f */
[----:B------:R-:W-:Y:S01]  /*01f0*/  ULDC.64 UR4, c[0x0][0x260] ;  /* 0x0000980000047ab9 */ /* 0x000fe20000000a00 */
[----:B------:R-:W-:Y:S02]  /*0200*/  UIADD3 UR10, UR13, UR10, URZ ;  /* 0x0000000a0d0a7290 */ /* 0x000fe4000fffe03f */
[----:B------:R-:W-:Y:S01]  /*0210*/  SHF.L.U32 R0, R0, 0x2, RZ ;  /* 0x0000000200007819 */ /* 0x000fe200000006ff */
[----:B------:R-:W-:-:S02]  /*0220*/  ULEA UR20, UP0, UR8, UR4, 0x2 ;  /* 0x0000000408147291 */ /* 0x000fc4000f80103f */
[----:B------:R-:W-:Y:S01]  /*0230*/  UIADD3 UR4, UR9, UR6, URZ ;  /* 0x0000000609047290 */ /* 0x000fe2000fffe03f */
[----:B------:R-:W-:Y:S01]  /*0240*/  SHF.R.S32.HI R27, RZ, 0x1f, R0 ;  /* 0x0000001fff1b7819 */ /* 0x000fe20000011400 */
[----:B------:R-:W-:Y:S01]  /*0250*/  UIADD3 UR21, UR23, UR21, URZ ;  /* 0x0000001517157290 */ /* 0x000fe2000fffe03f */
[C---:B------:R-:W-:Y:S01]  /*0260*/  IADD3 R228, R0.reuse, 0x1, RZ ;  /* 0x0000000100e47810 */ /* 0x040fe20007ffe0ff */
[----:B------:R-:W-:Y:S01]  /*0270*/  ULDC UR6, c[0x0][0x4] ;  /* 0x0000010000067ab9 */ /* 0x000fe20000000800 */
[----:B------:R-:W-:Y:S01]  /*0280*/  IADD3 R226, R0, 0x2, RZ ;  /* 0x0000000200e27810 */ /* 0x000fe20007ffe0ff */
[----:B-1----:R-:W-:Y:S01]  /*0290*/  IMAD R2, R4, UR6, R3 ;  /* 0x0000000604027c24 */ /* 0x002fe2000f8e0203 */
[----:B------:R-:W-:Y:S01]  /*02a0*/  ULDC.64 UR6, c[0x0][0x268] ;  /* 0x00009a0000067ab9 */ /* 0x000fe20000000a00 */
[----:B------:R-:W-:Y:S01]  /*02b0*/  SHF.R.S32.HI R26, RZ, 0x1f, R228 ;  /* 0x0000001fff1a7819 */ /* 0x000fe200000114e4 */
[----:B------:R-:W-:Y:S01]  /*02c0*/  IMAD R3, R27, UR6, RZ ;  /* 0x000000061b037c24 */ /* 0x000fe2000f8e02ff */
[----:B------:R-:W-:Y:S01]  /*02d0*/  MOV R4, UR8 ;  /* 0x0000000800047c02 */ /* 0x000fe20008000f00 */
[----:B------:R-:W-:Y:S01]  /*02e0*/  ULEA.HI.X UR19, UR8, UR5, UR4, 0x2, UP0 ;  /* 0x0000000508137291 */ /* 0x000fe200080f1404 */
[----:B------:R-:W-:Y:S01]  /*02f0*/  MOV R5, UR4 ;  /* 0x0000000400057c02 */ /* 0x000fe20008000f00 */
[----:B------:R-:W-:Y:S01]  /*0300*/  IMAD R218, R0, UR7, R3 ;  /* 0x0000000700da7c24 */ /* 0x000fe2000f8e0203 */
[----:B------:R-:W-:Y:S01]  /*0310*/  SHF.L.U32 R2, R2, 0x4, RZ ;  /* 0x0000000402027819 */ /* 0x000fe200000006ff */
[----:B------:R-:W-:Y:S01]  /*0320*/  IMAD R3, R26, UR6, RZ ;  /* 0x000000061a037c24 */ /* 0x000fe2000f8e02ff */
[----:B------:R-:W-:Y:S01]  /*0330*/  SHF.R.S32.HI R24, RZ, 0x1f, R226 ;  /* 0x0000001fff187819 */ /* 0x000fe200000114e2 */
[C---:B------:R-:W-:Y:S01]  /*0340*/  IMAD.WIDE.U32 R6, R228.reuse, UR6, R4 ;  /* 0x00000006e4067c25 */ /* 0x040fe2000f8e0004 */
[----:B------:R-:W-:Y:S01]  /*0350*/  ULDC.64 UR8, c[0x0][0x238] ;  /* 0x00008e0000087ab9 */ /* 0x000fe20000000a00 */
[----:B------:R-:W-:Y:S01]  /*0360*/  ULDC.64 UR4, c[0x0][0x220] ;  /* 0x0000880000047ab9 */ /* 0x000fe20000000a00 */
[----:B------:R-:W-:Y:S01]  /*0370*/  ULEA UR15, UP1, UR24, UR8, 0x1 ;  /* 0x00000008180f7291 */ /* 0x000fe2000f82083f */
[----:B------:R-:W-:Y:S01]  /*0380*/  IMAD R219, R228, UR7, R3 ;  /* 0x00000007e4db7c24 */ /* 0x000fe2000f8e0203 */
[----:B------:R-:W-:Y:S01]  /*0390*/  ULEA UR17, UP0, UR12, UR4, 0x1 ;  /* 0x000000040c117291 */ /* 0x000fe2000f80083f */
[----:B------:R-:W-:Y:S01]  /*03a0*/  IADD3 R242, P5, P4, R6, 0x2, R2 ;  /* 0x0000000206f27810 */ /* 0x000fe20007cbe002 */
[----:B------:R-:W-:Y:S01]  /*03b0*/  IMAD R3, R24, UR6, RZ ;  /* 0x0000000618037c24 */ /* 0x000fe2000f8e02ff */
[----:B------:R-:W-:Y:S01]  /*03c0*/  ULEA.HI.X UR14, UR24, UR9, UR11, 0x1, UP1 ;  /* 0x00000009180e7291 */ /* 0x000fe200088f0c0b */
[----:B------:R-:W-:Y:S01]  /*03d0*/  IADD3 R22, R219, R7, RZ ;  /* 0x00000007db167210 */ /* 0x000fe20007ffe0ff */
[----:B------:R-:W-:Y:S01]  /*03e0*/  IMAD.WIDE.U32 R6, R226, UR6, R4 ;  /* 0x00000006e2067c25 */ /* 0x000fe2000f8e0004 */
[----:B------:R-:W-:Y:S01]  /*03f0*/  ULEA.HI.X UR16, UR12, UR5, UR10, 0x1, UP0 ;  /* 0x000000050c107291 */ /* 0x000fe200080f0c0a */
[----:B------:R-:W-:Y:S01]  /*0400*/  IADD3 R158, R2, 0x2, RZ ;  /* 0x00000002029e7810 */ /* 0x000fe20007ffe0ff */
[----:B------:R-:W-:Y:S01]  /*0410*/  ULDC.64 UR8, c[0x0][0x240] ;  /* 0x0000900000087ab9 */ /* 0x000fe20000000a00 */
[----:B------:R-:W-:Y:S01]  /*0420*/  ULDC.64 UR10, c[0x0][0x228] ;  /* 0x00008a00000a7ab9 */ /* 0x000fe20000000a00 */
[----:B------:R-:W-:Y:S01]  /*0430*/  IMAD R220, R226, UR7, R3 ;  /* 0x00000007e2dc7c24 */ /* 0x000fe2000f8e0203 */
[----:B------:R-:W-:Y:S01]  /*0440*/  IADD3 R240, P3, P2, R6, 0x2, R2 ;  /* 0x0000000206f07810 */ /* 0x000fe20007a7e002 */
[----:B------:R-:W-:Y:S01]  /*0450*/  IMAD.WIDE.U32 R8, R0, UR6, R4 ;  /* 0x0000000600087c25 */ /* 0x000fe2000f8e0004 */
[--C-:B------:R-:W-:Y:S01]  /*0460*/  SHF.R.S32.HI R3, RZ, 0x1f, R2.reuse ;  /* 0x0000001fff037819 */ /* 0x100fe20000011402 */
[----:B------:R-:W-:Y:S01]  /*0470*/  ULDC.64 UR4, c[0x0][0x258] ;  /* 0x0000960000047ab9 */ /* 0x000fe20000000a00 */
[----:B------:R-:W-:Y:S01]  /*0480*/  IADD3 R20, R220, R7, RZ ;  /* 0x00000007dc147210 */ /* 0x000fe20007ffe0ff */
[----:B------:R-:W-:Y:S01]  /*0490*/  IMAD R6, R26, UR10, RZ ;  /* 0x0000000a1a067c24 */ /* 0x000fe2000f8e02ff */
[----:B------:R-:W-:Y:S01]  /*04a0*/  IADD3 R9, R218, R9, RZ ;  /* 0x00000009da097210 */ /* 0x000fe20007ffe0ff */
[----:B------:R-:W-:Y:S01]  /*04b0*/  IMAD R7, R27, UR10, RZ ;  /* 0x0000000a1b077c24 */ /* 0x000fe2000f8e02ff */
[----:B------:R-:W-:Y:S01]  /*04c0*/  IADD3 R244, P1, P0, R8, 0x2, R2 ;  /* 0x0000000208f47810 */ /* 0x000fe2000783e002 */
[----:B------:R-:W-:Y:S01]  /*04d0*/  IMAD R176, R228, UR11, R6 ;  /* 0x0000000be4b07c24 */ /* 0x000fe2000f8e0206 */
[----:B------:R-:W-:Y:S01]  /*04e0*/  SHF.R.S32.HI R6, RZ, 0x1f, R158 ;  /* 0x0000001fff067819 */ /* 0x000fe2000001149e */
[----:B------:R-:W-:Y:S01]  /*04f0*/  IMAD R174, R0, UR11, R7 ;  /* 0x0000000b00ae7c24 */ /* 0x000fe2000f8e0207 */
[C---:B------:R-:W-:Y:S01]  /*0500*/  IADD3 R156, R2.reuse, 0x3, RZ ;  /* 0x00000003029c7810 */ /* 0x040fe20007ffe0ff */
[C---:B------:R-:W-:Y:S01]  /*0510*/  VIADD R138, R2.reuse, 0xc ;  /* 0x0000000c028a7836 */ /* 0x040fe20000000000 */
[----:B------:R-:W-:Y:S01]  /*0520*/  IADD3 R152, R2, 0x5, RZ ;  /* 0x0000000502987810 */ /* 0x000fe20007ffe0ff */
[----:B------:R-:W-:Y:S01]  /*0530*/  IMAD R6, R6, UR8, RZ ;  /* 0x0000000806067c24 */ /* 0x000fe2000f8e02ff */
[--C-:B------:R-:W-:Y:S01]  /*0540*/  IADD3.X R245, R9, RZ, R3.reuse, P1, P0 ;  /* 0x000000ff09f57210 */ /* 0x100fe20000fe0403 */
[----:B------:R-:W-:Y:S01]  /*0550*/  IMAD.WIDE.U32 R236, R0, UR4, R2 ;  /* 0x0000000400ec7c25 */ /* 0x000fe2000f8e0002 */
[----:B------:R-:W-:Y:S01]  /*0560*/  SHF.R.S32.HI R7, RZ, 0x1f, R156 ;  /* 0x0000001fff077819 */ /* 0x000fe2000001149c */
[----:B------:R-:W-:Y:S01]  /*0570*/  ULDC.64 UR12, c[0x0][0x250] ;  /* 0x00009400000c7ab9 */ /* 0x000fe20000000a00 */
[----:B------:R-:W-:Y:S01]  /*0580*/  SHF.R.S32.HI R9, RZ, 0x1f, R152 ;  /* 0x0000001fff097819 */ /* 0x000fe20000011498 */
[----:B------:R-:W-:Y:S01]  /*0590*/  IMAD R180, R158, UR9, R6 ;  /* 0x000000099eb47c24 */ /* 0x000fe2000f8e0206 */
[----:B------:R-:W-:Y:S01]  /*05a0*/  IADD3 R224, R0, 0x3, RZ ;  /* 0x0000000300e07810 */ /* 0x000fe20007ffe0ff */
[----:B------:R-:W-:Y:S01]  /*05b0*/  IMAD R7, R7, UR8, RZ ;  /* 0x0000000807077c24 */ /* 0x000fe2000f8e02ff */
[C---:B------:R-:W-:Y:S01]  /*05c0*/  IADD3 R150, R2.reuse, 0x6, RZ ;  /* 0x0000000602967810 */ /* 0x040fe20007ffe0ff */
[----:B------:R-:W-:Y:S01]  /*05d0*/  IMAD R6, R9, UR8, RZ ;  /* 0x0000000809067c24 */ /* 0x000fe2000f8e02ff */
[----:B------:R-:W-:Y:S01]  /*05e0*/  IADD3 R148, R2, 0x7, RZ ;  /* 0x0000000702947810 */ /* 0x000fe20007ffe0ff */
[----:B------:R-:W-:Y:S01]  /*05f0*/  IMAD R181, R156, UR9, R7 ;  /* 0x000000099cb57c24 */ /* 0x000fe2000f8e0207 */
[----:B------:R-:W-:Y:S01]  /*0600*/  SHF.R.S32.HI R25, RZ, 0x1f, R224 ;  /* 0x0000001fff197819 */ /* 0x000fe200000114e0 */
[----:B------:R-:W-:Y:S01]  /*0610*/  IMAD R183, R152, UR9, R6 ;  /* 0x0000000998b77c24 */ /* 0x000fe2000f8e0206 */
[----:B------:R-:W-:Y:S01]  /*0620*/  SHF.R.S32.HI R10, RZ, 0x1f, R150 ;  /* 0x0000001fff0a7819 */ /* 0x000fe20000011496 */
[----:B------:R-:W-:Y:S01]  /*0630*/  IMAD.WIDE.U32 R4, R224, UR6, R4 ;  /* 0x00000006e0047c25 */ /* 0x000fe2000f8e0004 */
[----:B------:R-:W-:Y:S01]  /*0640*/  SHF.R.S32.HI R11, RZ, 0x1f, R148 ;  /* 0x0000001fff0b7819 */ /* 0x000fe20000011494 */
[----:B------:R-:W-:Y:S01]  /*0650*/  UISETP.NE.U32.AND UP1, UPT, UR12, URZ, UPT ;  /* 0x0000003f0c00728c */ /* 0x000fe2000bf25070 */
[C---:B------:R-:W-:Y:S01]  /*0660*/  IADD3 R146, R2.reuse, 0x8, RZ ;  /* 0x0000000802927810 */ /* 0x040fe20007ffe0ff */
[----:B------:R-:W-:Y:S01]  /*0670*/  IMAD R8, R25, UR6, RZ ;  /* 0x0000000619087c24 */ /* 0x000fe2000f8e02ff */
[----:B------:R-:W-:Y:S01]  /*0680*/  IADD3 R144, R2, 0x9, RZ ;  /* 0x0000000902907810 */ /* 0x000fe20007ffe0ff */
[----:B------:R-:W-:Y:S01]  /*0690*/  IMAD R7, R10, UR8, RZ ;  /* 0x000000080a077c24 */ /* 0x000fe2000f8e02ff */
[----:B------:R-:W-:Y:S01]  /*06a0*/  SHF.R.S32.HI R12, RZ, 0x1f, R146 ;  /* 0x0000001fff0c7819 */ /* 0x000fe20000011492 */
[----:B------:R-:W-:Y:S01]  /*06b0*/  IMAD R6, R11, UR8, RZ ;  /* 0x000000080b067c24 */ /* 0x000fe2000f8e02ff */
[----:B------:R-:W-:Y:S01]  /*06c0*/  SHF.R.S32.HI R13, RZ, 0x1f, R144 ;  /* 0x0000001fff0d7819 */ /* 0x000fe20000011490 */
[----:B------:R-:W-:Y:S01]  /*06d0*/  IMAD R221, R224, UR7, R8 ;  /* 0x00000007e0dd7c24 */ /* 0x000fe2000f8e0208 */
[----:B------:R-:W-:Y:S01]  /*06e0*/  IADD3 R142, R2, 0xa, RZ ;  /* 0x0000000a028e7810 */ /* 0x000fe20007ffe0ff */
[----:B------:R-:W-:Y:S01]  /*06f0*/  IMAD R184, R150, UR9, R7 ;  /* 0x0000000996b87c24 */ /* 0x000fe2000f8e0207 */
[----:B------:R-:W-:Y:S01]  /*0700*/  IADD3 R140, R2, 0xb, RZ ;  /* 0x0000000b028c7810 */ /* 0x000fe20007ffe0ff */
[----:B------:R-:W-:Y:S01]  /*0710*/  IMAD R185, R148, UR9, R6 ;  /* 0x0000000994b97c24 */ /* 0x000fe2000f8e0206 */
[----:B------:R-:W-:Y:S01]  /*0720*/  IADD3 R238, P1, P0, R4, 0x2, R2 ;  /* 0x0000000204ee7810 */ /* 0x000fe2000783e002 */
[----:B------:R-:W-:Y:S01]  /*0730*/  IMAD R7, R12, UR8, RZ ;  /* 0x000000080c077c24 */ /* 0x000fe2000f8e02ff */
[----:B------:R-:W-:Y:S01]  /*0740*/  SHF.R.S32.HI R14, RZ, 0x1f, R142 ;  /* 0x0000001fff0e7819 */ /* 0x000fe2000001148e */
[----:B------:R-:W-:Y:S01]  /*0750*/  IMAD R6, R13, UR8, RZ ;  /* 0x000000080d067c24 */ /* 0x000fe2000f8e02ff */
[----:B------:R-:W-:Y:S01]  /*0760*/  SHF.R.S32.HI R15, RZ, 0x1f, R140 ;  /* 0x0000001fff0f7819 */ /* 0x000fe2000001148c */
[----:B------:R-:W-:Y:S01]  /*0770*/  IMAD R4, R25, UR10, RZ ;  /* 0x0000000a19047c24 */ /* 0x000fe2000f8e02ff */
[----:B------:R-:W-:Y:S01]  /*0780*/  IADD3 R154, R2, 0x4, RZ ;  /* 0x00000004029a7810 */ /* 0x000fe20007ffe0ff */
[----:B------:R-:W-:Y:S01]  /*0790*/  IMAD R186, R146, UR9, R7 ;  /* 0x0000000992ba7c24 */ /* 0x000fe2000f8e0207 */
[----:B------:R-:W-:Y:S01]  /*07a0*/  IADD3 R136, R2, 0xd, RZ ;  /* 0x0000000d02887810 */ /* 0x000fe20007ffe0ff */
[----:B------:R-:W-:Y:S01]  /*07b0*/  IMAD R187, R144, UR9, R6 ;  /* 0x0000000990bb7c24 */ /* 0x000fe2000f8e0206 */
[----:B------:R-:W-:Y:S01]  /*07c0*/  IADD3 R19, R221, R5, RZ ;  /* 0x00000005dd137210 */ /* 0x000fe20007ffe0ff */
[----:B------:R-:W-:Y:S01]  /*07d0*/  IMAD R5, R24, UR10, RZ ;  /* 0x0000000a18057c24 */ /* 0x000fe2000f8e02ff */
[----:B------:R-:W-:Y:S01]  /*07e0*/  SHF.R.S32.HI R8, RZ, 0x1f, R154 ;  /* 0x0000001fff087819 */ /* 0x000fe2000001149a */
[----:B------:R-:W-:Y:S01]  /*07f0*/  IMAD R178, R224, UR11, R4 ;  /* 0x0000000be0b27c24 */ /* 0x000fe2000f8e0204 */
        /* <DEDUP_REMOVED lines=8> */
[----:B------:R-:W-:Y:S01]  /*0880*/  IADD3 R4, R2, 0x1, RZ ;  /* 0x0000000102047810 */ /* 0x000fe20007ffe0ff */
[----:B------:R-:W-:Y:S01]  /*0890*/  IMAD R189, R140, UR9, R6 ;  /* 0x000000098cbd7c24 */ /* 0x000fe2000f8e0206 */
[----:B------:R-:W-:Y:S01]  /*08a0*/  SHF.R.S32.HI R21, RZ, 0x1f, R134 ;  /* 0x0000001fff157819 */ /* 0x000fe20000011486 */
[----:B------:R-:W-:Y:S01]  /*08b0*/  IMAD R8, R8, UR8, RZ ;  /* 0x0000000808087c24 */ /* 0x000fe2000f8e02ff */
[----:B------:R-:W-:Y:S01]  /*08c0*/  SHF.R.S32.HI R23, RZ, 0x1f, R132 ;  /* 0x0000001fff177819 */ /* 0x000fe20000011484 */
[----:B------:R-:W-:Y:S01]  /*08d0*/  IMAD R7, R17, UR8, RZ ;  /* 0x0000000811077c24 */ /* 0x000fe2000f8e02ff */
[----:B------:R-:W-:Y:S01]  /*08e0*/  SHF.R.S32.HI R5, RZ, 0x1f, R4 ;  /* 0x0000001fff057819 */ /* 0x000fe20000011404 */
[----:B------:R-:W-:Y:S01]  /*08f0*/  IMAD R6, R18, UR8, RZ ;  /* 0x0000000812067c24 */ /* 0x000fe2000f8e02ff */
[----:B------:R-:W-:Y:S01]  /*0900*/  ULEA UR7, UP0, UR22, UR12, 0x2 ;  /* 0x0000000c16077291 */ /* 0x000fe2000f80103f */
[----:B------:R-:W-:Y:S01]  /*0910*/  IMAD R182, R154, UR9, R8 ;  /* 0x000000099ab67c24 */ /* 0x000fe2000f8e0208 */
[----:B------:R-:W-:Y:S01]  /*0920*/  USHF.L.U64.HI UR21, UR22, 0x2, UR21 ;  /* 0x0000000216157899 */ /* 0x000fe20008010215 */
[----:B------:R-:W-:Y:S01]  /*0930*/  IMAD R190, R138, UR9, R7 ;  /* 0x000000098abe7c24 */ /* 0x000fe2000f8e0207 */
[----:B------:R-:W-:Y:S01]  /*0940*/  UISETP.NE.AND.EX UP1, UPT, UR13, URZ, UPT, UP1 ;  /* 0x0000003f0d00728c */ /* 0x000fe2000bf25310 */
[----:B------:R-:W-:Y:S01]  /*0950*/  IMAD R191, R136, UR9, R6 ;  /* 0x0000000988bf7c24 */ /* 0x000fe2000f8e0206 */
[--C-:B------:R-:W-:Y:S01]  /*0960*/  IADD3.X R243, R22, RZ, R3.reuse, P5, P4 ;  /* 0x000000ff16f37210 */ /* 0x100fe20002fe8403 */
[----:B------:R-:W-:Y:S01]  /*0970*/  IMAD R7, R21, UR8, RZ ;  /* 0x0000000815077c24 */ /* 0x000fe2000f8e02ff */
[--C-:B------:R-:W-:Y:S01]  /*0980*/  IADD3.X R241, R20, RZ, R3.reuse, P3, P2 ;  /* 0x000000ff14f17210 */ /* 0x100fe20001fe4403 */
[----:B------:R-:W-:Y:S01]  /*0990*/  IMAD R8, R23, UR8, RZ ;  /* 0x0000000817087c24 */ /* 0x000fe2000f8e02ff */
[----:B------:R-:W-:Y:S01]  /*09a0*/  IADD3.X R239, R19, RZ, R3, P1, P0 ;  /* 0x000000ff13ef7210 */ /* 0x000fe20000fe0403 */
[----:B------:R-:W-:Y:S01]  /*09b0*/  IMAD R6, R5, UR8, RZ ;  /* 0x0000000805067c24 */ /* 0x000fe2000f8e02ff */
[----:B------:R-:W-:Y:S01]  /*09c0*/  MOV R173, UR20 ;  /* 0x0000001400ad7c02 */ /* 0x000fe20008000f00 */
[----:B------:R-:W-:Y:S01]  /*09d0*/  IMAD R9, R27, UR4, RZ ;  /* 0x000000041b097c24 */ /* 0x000fe2000f8e02ff */
[----:B------:R-:W-:Y:S01]  /*09e0*/  MOV R172, UR19 ;  /* 0x0000001300ac7c02 */ /* 0x000fe20008000f00 */
[----:B------:R-:W-:Y:S01]  /*09f0*/  IMAD R192, R134, UR9, R7 ;  /* 0x0000000986c07c24 */ /* 0x000fe2000f8e0207 */
[----:B------:R-:W-:Y:S01]  /*0a00*/  UMOV UR11, URZ ;  /* 0x0000003f000b7c82 */ /* 0x000fe20008000000 */
[----:B------:R-:W-:-:S02]  /*0a10*/  IMAD R193, R132, UR9, R8 ;  /* 0x0000000984c17c24 */ /* 0x000fc4000f8e0208 */
[----:B------:R-:W-:Y:S02]  /*0a20*/  IMAD R179, R4, UR9, R6 ;  /* 0x0000000904b37c24 */ /* 0x000fe4000f8e0206 */
[----:B------:R-:W-:Y:S02]  /*0a30*/  IMAD R8, R26, UR4, RZ ;  /* 0x000000041a087c24 */ /* 0x000fe4000f8e02ff */
[----:B------:R-:W-:Y:S02]  /*0a40*/  IMAD R7, R24, UR4, RZ ;  /* 0x0000000418077c24 */ /* 0x000fe4000f8e02ff */
[----:B------:R-:W-:Y:S02]  /*0a50*/  IMAD R6, R25, UR4, RZ ;  /* 0x0000000419067c24 */ /* 0x000fe4000f8e02ff */
[----:B------:R-:W-:Y:S02]  /*0a60*/  IMAD R9, R0, UR5, R9 ;  /* 0x0000000500097c24 */ /* 0x000fe4000f8e0209 */
[----:B------:R-:W-:-:S04]  /*0a70*/  IMAD.WIDE.U32 R166, R228, UR10, RZ ;  /* 0x0000000ae4a67c25 */ /* 0x000fc8000f8e00ff */
[----:B------:R-:W-:Y:S01]  /*0a80*/  IMAD.WIDE.U32 R164, R226, UR10, RZ ;  /* 0x0000000ae2a47c25 */ /* 0x000fe2000f8e00ff */
[----:B------:R-:W-:-:S03]  /*0a90*/  IADD3 R176, R167, R176, RZ ;  /* 0x000000b0a7b07210 */ /* 0x000fc60007ffe0ff */
[----:B------:R-:W-:Y:S01]  /*0aa0*/  IMAD.WIDE.U32 R162, R224, UR10, RZ ;  /* 0x0000000ae0a27c25 */ /* 0x000fe2000f8e00ff */
[----:B------:R-:W-:-:S03]  /*0ab0*/  IADD3 R177, R165, R177, RZ ;  /* 0x000000b1a5b17210 */ /* 0x000fc60007ffe0ff */
[----:B------:R-:W-:Y:S01]  /*0ac0*/  IMAD.WIDE.U32 R208, R228, UR6, R2 ;  /* 0x00000006e4d07c25 */ /* 0x000fe2000f8e0002 */
[----:B------:R-:W-:-:S03]  /*0ad0*/  IADD3 R178, R163, R178, RZ ;  /* 0x000000b2a3b27210 */ /* 0x000fc60007ffe0ff */
[----:B------:R-:W-:-:S04]  /*0ae0*/  IMAD.WIDE.U32 R206, R226, UR6, R2 ;  /* 0x00000006e2ce7c25 */ /* 0x000fc8000f8e0002 */
[----:B------:R-:W-:Y:S01]  /*0af0*/  IMAD.WIDE.U32 R204, R224, UR6, R2 ;  /* 0x00000006e0cc7c25 */ /* 0x000fe2000f8e0002 */
[----:B------:R-:W-:-:S03]  /*0b00*/  IADD3 R216, R207, R220, RZ ;  /* 0x000000dccfd87210 */ /* 0x000fc60007ffe0ff */
[----:B------:R-:W-:Y:S01]  /*0b10*/  IMAD.WIDE.U32 R200, R228, UR6, R4 ;  /* 0x00000006e4c87c25 */ /* 0x000fe2000f8e0004 */
[----:B------:R-:W-:-:S03]  /*0b20*/  IADD3 R217, R205, R221, RZ ;  /* 0x000000ddcdd97210 */ /* 0x000fc60007ffe0ff */
[----:B------:R-:W-:-:S04]  /*0b30*/  IMAD.WIDE.U32 R198, R226, UR6, R4 ;  /* 0x00000006e2c67c25 */ /* 0x000fc8000f8e0004 */
[----:B------:R-:W-:Y:S01]  /*0b40*/  IMAD.WIDE.U32 R196, R224, UR6, R4 ;  /* 0x00000006e0c47c25 */ /* 0x000fe2000f8e0004 */
[----:B------:R-:W-:-:S03]  /*0b50*/  IADD3 R220, R220, R199, RZ ;  /* 0x000000c7dcdc7210 */ /* 0x000fc60007ffe0ff */
[----:B------:R-:W-:Y:S01]  /*0b60*/  IMAD R8, R228, UR5, R8 ;  /* 0x00000005e4087c24 */ /* 0x000fe2000f8e0208 */
[----:B------:R-:W-:Y:S01]  /*0b70*/  IADD3 R221, R221, R197, RZ ;  /* 0x000000c5dddd7210 */ /* 0x000fe20007ffe0ff */
[----:B------:R-:W-:Y:S02]  /*0b80*/  IMAD R7, R226, UR5, R7 ;  /* 0x00000005e2077c24 */ /* 0x000fe4000f8e0207 */
[----:B------:R-:W-:Y:S01]  /*0b90*/  IMAD R6, R224, UR5, R6 ;  /* 0x00000005e0067c24 */ /* 0x000fe2000f8e0206 */
[----:B------:R-:W-:Y:S01]  /*0ba0*/  UIADD3.X UR5, UR21, UR13, URZ, UP0, !UPT ;  /* 0x0000000d15057290 */ /* 0x000fe200087fe43f */
[----:B------:R-:W-:-:S03]  /*0bb0*/  IMAD.WIDE.U32 R234, R228, UR4, R2 ;  /* 0x00000004e4ea7c25 */ /* 0x000fc6000f8e0002 */
[----:B------:R-:W-:Y:S01]  /*0bc0*/  USEL UR13, UR5, UR13, UP1 ;  /* 0x0000000d050d7287 */ /* 0x000fe20008800000 */
[----:B------:R-:W-:Y:S01]  /*0bd0*/  IMAD.WIDE.U32 R232, R226, UR4, R2 ;  /* 0x00000004e2e87c25 */ /* 0x000fe2000f8e0002 */
[----:B------:R-:W-:-:S03]  /*0be0*/  USEL UR5, UR5, URZ, UP1 ;  /* 0x0000003f05057287 */ /* 0x000fc60008800000 */
[----:B------:R-:W-:Y:S01]  /*0bf0*/  IMAD.WIDE.U32 R230, R224, UR4, R2 ;  /* 0x00000004e0e67c25 */ /* 0x000fe2000f8e0002 */
[----:B------:R-:W-:Y:S02]  /*0c00*/  IADD3 R10, R233, R7, RZ ;  /* 0x00000007e90a7210 */ /* 0x000fe40007ffe0ff */
[----:B------:R-:W-:Y:S01]  /*0c10*/  MOV R194, UR13 ;  /* 0x0000000d00c27c02 */ /* 0x000fe20008000f00 */
[----:B------:R-:W-:Y:S01]  /*0c20*/  IMAD.WIDE.U32 R160, R4, UR8, RZ ;  /* 0x0000000804a07c25 */ /* 0x000fe2000f8e00ff */
[----:B------:R-:W-:Y:S02]  /*0c30*/  IADD3 R11, R231, R6, RZ ;  /* 0x00000006e70b7210 */ /* 0x000fe40007ffe0ff */
[----:B------:R-:W-:Y:S01]  /*0c40*/  SHF.L.U64.HI R251, R232, 0x2, R10 ;  /* 0x00000002e8fb7819 */ /* 0x000fe2000001020a */
[----:B------:R-:W-:Y:S01]  /*0c50*/  IMAD.WIDE.U32 R202, R0, UR6, R4 ;  /* 0x0000000600ca7c25 */ /* 0x000fe2000f8e0004 */
[----:B------:R-:W-:Y:S02]  /*0c60*/  SHF.L.U64.HI R246, R230, 0x2, R11 ;  /* 0x00000002e6f67819 */ /* 0x000fe4000001020b */
[----:B------:R-:W-:Y:S01]  /*0c70*/  IADD3 R179, R161, R179, RZ ;  /* 0x000000b3a1b37210 */ /* 0x000fe20007ffe0ff */
[----:B------:R-:W-:Y:S01]  /*0c80*/  IMAD.WIDE.U32 R228, R228, UR4, R4 ;  /* 0x00000004e4e47c25 */ /* 0x000fe2000f8e0004 */
[----:B------:R-:W-:-:S03]  /*0c90*/  MOV R213, UR5 ;  /* 0x0000000500d57c02 */ /* 0x000fc60008000f00 */
[----:B------:R-:W-:Y:S01]  /*0ca0*/  IMAD.WIDE.U32 R226, R226, UR4, R4 ;  /* 0x00000004e2e27c25 */ /* 0x000fe2000f8e0004 */
[----:B------:R-:W-:-:S03]  /*0cb0*/  IADD3 R248, R8, R229, RZ ;  /* 0x000000e508f87210 */ /* 0x000fc60007ffe0ff */
[----:B------:R-:W-:Y:S01]  /*0cc0*/  IMAD.WIDE.U32 R224, R224, UR4, R4 ;  /* 0x00000004e0e07c25 */ /* 0x000fe2000f8e0004 */
[----:B------:R-:W-:Y:S02]  /*0cd0*/  IADD3 R249, R7, R227, RZ ;  /* 0x000000e307f97210 */ /* 0x000fe40007ffe0ff */
[----:B------:R-:W-:Y:S01]  /*0ce0*/  SHF.L.U64.HI R248, R228, 0x2, R248 ;  /* 0x00000002e4f87819 */ /* 0x000fe200000102f8 */
[----:B------:R-:W-:Y:S01]  /*0cf0*/  IMAD.WIDE.U32 R222, R0, UR4, R4 ;  /* 0x0000000400de7c25 */ /* 0x000fe2000f8e0004 */
[----:B------:R-:W-:Y:S01]  /*0d00*/  IADD3 R4, R237, R9, RZ ;  /* 0x00000009ed047210 */ /* 0x000fe20007ffe0ff */
[----:B------:R-:W-:Y:S01]  /*0d10*/  ULDC.64 UR4, c[0x0][0x210] ;  /* 0x0000840000047ab9 */ /* 0x000fe20000000a00 */
[----:B------:R-:W-:Y:S01]  /*0d20*/  IADD3 R5, R235, R8, RZ ;  /* 0x00000008eb057210 */ /* 0x000fe20007ffe0ff */
[----:B------:R-:W-:Y:S01]  /*0d30*/  IMAD R16, R3, UR8, RZ ;  /* 0x0000000803107c24 */ /* 0x000fe2000f8e02ff */
[----:B------:R-:W-:Y:S01]  /*0d40*/  SHF.L.U64.HI R4, R236, 0x2, R4 ;  /* 0x00000002ec047819 */ /* 0x000fe20000010204 */
[----:B------:R-:W-:Y:S01]  /*0d50*/  IMAD.WIDE.U32 R168, R2, UR8, RZ ;  /* 0x0000000802a87c25 */ /* 0x000fe2000f8e00ff */
[----:B------:R-:W-:-:S02]  /*0d60*/  IADD3 R247, R9, R223, RZ ;  /* 0x000000df09f77210 */ /* 0x000fc40007ffe0ff */
[----:B------:R-:W-:Y:S01]  /*0d70*/  IADD3 R250, R6, R225, RZ ;  /* 0x000000e106fa7210 */ /* 0x000fe20007ffe0ff */
[----:B------:R0:W-:Y:S01]  /*0d80*/  STL [R1], R4 ;  /* 0x0000000401007387 */ /* 0x0001e20000100800 */
[----:B------:R-:W-:Y:S01]  /*0d90*/  IMAD.WIDE.U32 R158, R158, UR8, RZ ;  /* 0x000000089e9e7c25 */ /* 0x000fe2000f8e00ff */
[----:B------:R-:W-:Y:S02]  /*0da0*/  SHF.L.U64.HI R252, R234, 0x2, R5 ;  /* 0x00000002eafc7819 */ /* 0x000fe40000010205 */
[----:B------:R-:W-:Y:S01]  /*0db0*/  SHF.L.U64.HI R247, R222, 0x2, R247 ;  /* 0x00000002def77819 */ /* 0x000fe200000102f7 */
[----:B------:R-:W-:Y:S01]  /*0dc0*/  IMAD.WIDE.U32 R156, R156, UR8, RZ ;  /* 0x000000089c9c7c25 */ /* 0x000fe2000f8e00ff */
[----:B------:R-:W-:Y:S02]  /*0dd0*/  SHF.L.U64.HI R249, R226, 0x2, R249 ;  /* 0x00000002e2f97819 */ /* 0x000fe400000102f9 */
[----:B------:R-:W-:Y:S01]  /*0de0*/  SHF.L.U64.HI R250, R224, 0x2, R250 ;  /* 0x00000002e0fa7819 */ /* 0x000fe200000102fa */
[----:B------:R-:W-:Y:S01]  /*0df0*/  IMAD.WIDE.U32 R154, R154, UR8, RZ ;  /* 0x000000089a9a7c25 */ /* 0x000fe2000f8e00ff */
[----:B------:R-:W-:-:S03]  /*0e00*/  IADD3 R181, R157, R181, RZ ;  /* 0x000000b59db57210 */ /* 0x000fc60007ffe0ff */
        /* <DEDUP_REMOVED lines=21> */
[----:B------:R-:W-:Y:S01]  /*0f60*/  USEL UR8, UR7, UR12, UP1 ;  /* 0x0000000c07087287 */ /* 0x000fe20008800000 */
[----:B------:R-:W-:Y:S02]  /*0f70*/  IADD3 R192, R135, R192, RZ ;  /* 0x000000c087c07210 */ /* 0x000fe40007ffe0ff */
[C---:B------:R-:W-:Y:S01]  /*0f80*/  IMAD.WIDE.U32 R210, R0.reuse, UR6, R2 ;  /* 0x0000000600d27c25 */ /* 0x040fe2000f8e0002 */
[----:B------:R-:W-:Y:S01]  /*0f90*/  IADD3 R193, R133, R193, RZ ;  /* 0x000000c185c17210 */ /* 0x000fe20007ffe0ff */
[----:B------:R-:W-:Y:S01]  /*0fa0*/  UMOV UR12, URZ ;  /* 0x0000003f000c7c82 */ /* 0x000fe20008000000 */
[----:B------:R-:W-:Y:S01]  /*0fb0*/  MOV R195, UR8 ;  /* 0x0000000800c37c02 */ /* 0x000fe20008000f00 */
[----:B------:R-:W-:Y:S01]  /*0fc0*/  IMAD.WIDE.U32 R170, R0, UR10, RZ ;  /* 0x0000000a00aa7c25 */ /* 0x000fe2000f8e00ff */
[----:B------:R-:W-:Y:S01]  /*0fd0*/  USEL UR10, UR7, URZ, UP1 ;  /* 0x0000003f070a7287 */ /* 0x000fe20008800000 */
[----:B------:R-:W-:-:S02]  /*0fe0*/  IADD3 R214, R211, R218, RZ ;  /* 0x000000dad3d67210 */ /* 0x000fc40007ffe0ff */
[----:B------:R-:W-:Y:S01]  /*0ff0*/  IMAD R16, R2, UR9, R16 ;  /* 0x0000000902107c24 */ /* 0x000fe2000f8e0210 */
[----:B------:R-:W-:Y:S01]  /*1000*/  IADD3 R174, R171, R174, RZ ;  /* 0x000000aeabae7210 */ /* 0x000fe20007ffe0ff */
[----:B------:R-:W-:Y:S01]  /*1010*/  IMAD.IADD R215, R209, 0x1, R219 ;  /* 0x00000001d1d77824 */ /* 0x000fe200078e02db */
[----:B------:R-:W-:Y:S01]  /*1020*/  IADD3 R218, R218, R203, RZ ;  /* 0x000000cbdada7210 */ /* 0x000fe20007ffe0ff */
[----:B------:R-:W-:Y:S01]  /*1030*/  IMAD.IADD R180, R159, 0x1, R180 ;  /* 0x000000019fb47824 */ /* 0x000fe200078e02b4 */
[----:B------:R-:W-:Y:S01]  /*1040*/  IADD3 R175, R169, R16, RZ ;  /* 0x00000010a9af7210 */ /* 0x000fe20007ffe0ff */
[----:B------:R-:W-:Y:S01]  /*1050*/  ULDC.64 UR6, c[0x0][0x208] ;  /* 0x0000820000067ab9 */ /* 0x000fe20000000a00 */
[----:B------:R-:W-:Y:S02]  /*1060*/  IADD3 R219, R219, R201, RZ ;  /* 0x000000c9dbdb7210 */ /* 0x000fe40007ffe0ff */
[----:B------:R-:W-:Y:S01]  /*1070*/  MOV R212, UR10 ;  /* 0x0000000a00d47c02 */ /* 0x000fe20008000f00 */
[----:B0-----:R-:W-:-:S06]  /*1080*/  ULDC UR10, c[0x0][0x270] ;  /* 0x00009c00000a7ab9 */ /* 0x001fcc0000000800 */
.L_x_244:
        /* <DEDUP_REMOVED lines=65> */
[----:B------:R-:W-:Y:S01]  /*14a0*/  MOV R22, UR10 ;  /* 0x0000000a00167c02 */ /* 0x000fe20008000f00 */
[----:B------:R-:W-:Y:S06]  /*14b0*/  @!P0 BRA `(.L_x_128) ;  /* 0x0000002000c48947 */ /* 0x000fec0003800000 */
        /* <DEDUP_REMOVED lines=63> */
[C---:B------:R-:W-:Y:S01]  /*18b0*/  IADD3 R20, R2.reuse, 0xe, RZ ;  /* 0x0000000e02147810 */ /* 0x040fe20007ffe0ff */
[----:B------:R-:W-:Y:S01]  /*18c0*/  IMAD.U32 R22, RZ, RZ, UR10 ;  /* 0x0000000aff167e24 */ /* 0x000fe2000f8e00ff */
[----:B------:R-:W-:Y:S01]  /*18d0*/  IADD3 R21, R2, 0xf, RZ ;  /* 0x0000000f02157810 */ /* 0x000fe20007ffe0ff */
[C---:B------:R-:W-:Y:S01]  /*18e0*/  VIADD R19, R0.reuse, 0x3 ;  /* 0x0000000300137836 */ /* 0x040fe20000000000 */
[C---:B------:R-:W-:Y:S01]  /*18f0*/  IADD3 R17, R0.reuse, 0x2, RZ ;  /* 0x0000000200117810 */ /* 0x040fe20007ffe0ff */
[----:B------:R-:W-:Y:S01]  /*1900*/  VIADD R18, R0, 0x1 ;  /* 0x0000000100127836 */ /* 0x000fe20000000000 */
[C---:B------:R-:W-:Y:S01]  /*1910*/  IADD3 R15, R2.reuse, 0x2, RZ ;  /* 0x00000002020f7810 */ /* 0x040fe20007ffe0ff */
[C---:B------:R-:W-:Y:S01]  /*1920*/  VIADD R16, R2.reuse, 0x1 ;  /* 0x0000000102107836 */ /* 0x040fe20000000000 */
        /* <DEDUP_REMOVED lines=8> */
[----:B------:R-:W-:-:S02]  /*19b0*/  IADD3 R6, R2, 0xb, RZ ;  /* 0x0000000b02067810 */ /* 0x000fc40007ffe0ff */
[C---:B------:R-:W-:Y:S01]  /*19c0*/  IADD3 R5, R2.reuse, 0xc, RZ ;  /* 0x0000000c02057810 */ /* 0x040fe20007ffe0ff */
[----:B------:R-:W-:Y:S01]  /*19d0*/  UMOV UR9, URZ ;  /* 0x0000003f00097c82 */ /* 0x000fe20008000000 */
[----:B------:R-:W-:-:S07]  /*19e0*/  IADD3 R4, R2, 0xd, RZ ;  /* 0x0000000d02047810 */ /* 0x000fce0007ffe0ff */
.L_x_129:
[----:B------:R-:W-:Y:S01]  /*19f0*/  ISETP.GE.AND P3, PT, R0, UR4, PT ;  /* 0x0000000400007c0c */ /* 0x000fe2000bf66270 */
[----:B------:R-:W-:Y:S01]  /*1a00*/  USHF.R.S32.HI UR8, URZ, 0x1f, UR9 ;  /* 0x0000001f3f087899 */ /* 0x000fe20008011409 */
[----:B------:R-:W-:Y:S02]  /*1a10*/  IADD3 R86, P2, R170, UR9, RZ ;  /* 0x00000009aa567c10 */ /* 0x000fe4000ff5e0ff */
[----:B------:R-:W-:Y:S02]  /*1a20*/  IADD3 R87, P1, R168, UR9, RZ ;  /* 0x00000009a8577c10 */ /* 0x000fe4000ff3e0ff */
[----:B------:R-:W-:Y:S02]  /*1a30*/  ISETP.LT.AND P0, PT, R2, UR5, !P3 ;  /* 0x0000000502007c0c */ /* 0x000fe4000df01270 */
[----:B------:R-:W-:Y:S02]  /*1a40*/  IADD3.X R89, R174, UR8, RZ, P2, !PT ;  /* 0x00000008ae597c10 */ /* 0x000fe400097fe4ff */
[C---:B------:R-:W-:Y:S02]  /*1a50*/  LEA R96, P2, R86.reuse, UR17, 0x1 ;  /* 0x0000001156607c11 */ /* 0x040fe4000f8408ff */
[----:B------:R-:W-:Y:S02]  /*1a60*/  IADD3.X R90, R175, UR8, RZ, P1, !PT ;  /* 0x00000008af5a7c10 */ /* 0x000fe40008ffe4ff */
[C---:B------:R-:W-:Y:S02]  /*1a70*/  LEA R88, P1, R87.reuse, UR15, 0x1 ;  /* 0x0000000f57587c11 */ /* 0x040fe4000f8208ff */
[----:B------:R-:W-:Y:S02]  /*1a80*/  LEA.HI.X R97, R86, UR16, R89, 0x1, P2 ;  /* 0x0000001056617c11 */ /* 0x000fe400090f0c59 */
[----:B------:R-:W-:Y:S02]  /*1a90*/  LEA.HI.X R89, R87, UR14, R90, 0x1, P1 ;  /* 0x0000000e57597c11 */ /* 0x000fe400088f0c5a */
[----:B------:R-:W-:Y:S01]  /*1aa0*/  ISETP.GE.AND P4, PT, R18, UR4, PT ;  /* 0x0000000412007c0c */ /* 0x000fe2000bf86270 */
[----:B------:R-:W2:Y:S01]  /*1ab0*/  @P0 LDG.E.U16 R86, desc[UR6][R96.64] ;  /* 0x0000000660560981 */ /* 0x000ea2000c1e1500 */
[----:B------:R-:W-:Y:S02]  /*1ac0*/  IADD3 R90, P2, R166, UR9, RZ ;  /* 0x00000009a65a7c10 */ /* 0x000fe4000ff5e0ff */
[----:B------:R-:W-:Y:S01]  /*1ad0*/  ISETP.LT.AND P1, PT, R2, UR5, !P4 ;  /* 0x0000000502007c0c */ /* 0x000fe2000e721270 */
[----:B------:R-:W3:Y:S01]  /*1ae0*/  @P0 LDG.E.U16 R87, desc[UR6][R88.64] ;  /* 0x0000000658570981 */ /* 0x000ee2000c1e1500 */
[----:B------:R-:W-:Y:S02]  /*1af0*/  IADD3.X R92, R176, UR8, RZ, P2, !PT ;  /* 0x00000008b05c7c10 */ /* 0x000fe400097fe4ff */
[C---:B------:R-:W-:Y:S02]  /*1b00*/  LEA R94, P2, R90.reuse, UR17, 0x1 ;  /* 0x000000115a5e7c11 */ /* 0x040fe4000f8408ff */
[----:B------:R-:W-:Y:S02]  /*1b10*/  ISETP.GE.AND P5, PT, R17, UR4, PT ;  /* 0x0000000411007c0c */ /* 0x000fe4000bfa6270 */
[----:B------:R-:W-:Y:S02]  /*1b20*/  LEA.HI.X R95, R90, UR16, R92, 0x1, P2 ;  /* 0x000000105a5f7c11 */ /* 0x000fe400090f0c5c */
[----:B------:R-:W-:Y:S02]  /*1b30*/  ISETP.LT.AND P2, PT, R2, UR5, !P5 ;  /* 0x0000000502007c0c */ /* 0x000fe4000ef41270 */
[----:B------:R-:W-:Y:S01]  /*1b40*/  IADD3 R91, P6, R164, UR9, RZ ;  /* 0x00000009a45b7c10 */ /* 0x000fe2000ffde0ff */
[----:B------:R-:W4:Y:S03]  /*1b50*/  @P1 LDG.E.U16 R122, desc[UR6][R94.64] ;  /* 0x000000065e7a1981 */ /* 0x000f26000c1e1500 */
[----:B------:R-:W-:Y:S01]  /*1b60*/  IADD3.X R90, R177, UR8, RZ, P6, !PT ;  /* 0x00000008b15a7c10 */ /* 0x000fe2000b7fe4ff */
[----:B------:R-:W5:Y:S01]  /*1b70*/  @P1 LDG.E.U16 R123, desc[UR6][R88.64] ;  /* 0x00000006587b1981 */ /* 0x000f62000c1e1500 */
[C---:B------:R-:W-:Y:S04]  /*1b80*/  LEA R92, P6, R91.reuse, UR17, 0x1 ;  /* 0x000000115b5c7c11 */ /* 0x040fe8000f8c08ff */
[----:B------:R-:W-:Y:S01]  /*1b90*/  LEA.HI.X R93, R91, UR16, R90, 0x1, P6 ;  /* 0x000000105b5d7c11 */ /* 0x000fe2000b0f0c5a */
[----:B------:R-:W5:Y:S01]  /*1ba0*/  @P2 LDG.E.U16 R127, desc[UR6][R88.64] ;  /* 0x00000006587f2981 */ /* 0x000f62000c1e1500 */
[----:B------:R-:W-:Y:S03]  /*1bb0*/  IADD3 R91, P6, R162, UR9, RZ ;  /* 0x00000009a25b7c10 */ /* 0x000fe6000ffde0ff */
[----:B------:R-:W5:Y:S01]  /*1bc0*/  @P2 LDG.E.U16 R126, desc[UR6][R92.64] ;  /* 0x000000065c7e2981 */ /* 0x000f62000c1e1500 */
[----:B------:R-:W-:Y:S02]  /*1bd0*/  IADD3.X R98, R178, UR8, RZ, P6, !PT ;  /* 0x00000008b2627c10 */ /* 0x000fe4000b7fe4ff */
[C---:B------:R-:W-:Y:S04]  /*1be0*/  LEA R90, P6, R91.reuse, UR17, 0x1 ;  /* 0x000000115b5a7c11 */ /* 0x040fe8000f8c08ff */
[----:B------:R-:W-:Y:S02]  /*1bf0*/  LEA.HI.X R91, R91, UR16, R98, 0x1, P6 ;  /* 0x000000105b5b7c11 */ /* 0x000fe4000b0f0c62 */
[----:B------:R-:W-:Y:S04]  /*1c00*/  IADD3 R99, P6, R160, UR9, RZ ;  /* 0x00000009a0637c10 */ /* 0x000fe8000ffde0ff */
        /* <DEDUP_REMOVED lines=47> */
[----:B------:R-:W-:Y:S01]  /*1f00*/  IADD3 R125, P6, R136, UR9, RZ ;  /* 0x00000009887d7c10 */ /* 0x000fe2000ffde0ff */
[----:B--2---:R-:W-:Y:S02]  /*1f10*/  @P0 HADD2.F32 R86, -RZ, R86.H0_H0 ;  /* 0x20000056ff560230 */ /* 0x004fe40000004100 */
[----:B---3--:R-:W-:Y:S05]  /*1f20*/  @P0 HADD2.F32 R87, -RZ, R87.H0_H0 ;  /* 0x20000057ff570230 */ /* 0x008fea0000004100 */
[----:B------:R-:W-:Y:S01]  /*1f30*/  @P0 FFMA R22, R86, R87, R22 ;  /* 0x0000005756160223 */ /* 0x000fe20000000016 */
[----:B------:R-:W-:Y:S02]  /*1f40*/  LEA R124, P0, R125, UR15, 0x1 ;  /* 0x0000000f7d7c7c11 */ /* 0x000fe4000f8008ff */
[----:B------:R-:W-:Y:S02]  /*1f50*/  IADD3.X R86, R191, UR8, RZ, P6, !PT ;  /* 0x00000008bf567c10 */ /* 0x000fe4000b7fe4ff */
[----:B------:R-:W-:Y:S02]  /*1f60*/  ISETP.GE.AND P6, PT, R19, UR4, PT ;  /* 0x0000000413007c0c */ /* 0x000fe4000bfc6270 */
[----:B------:R-:W-:Y:S01]  /*1f70*/  LEA.HI.X R125, R125, UR14, R86, 0x1, P0 ;  /* 0x0000000e7d7d7c11 */ /* 0x000fe200080f0c56 */
[----:B----4-:R-:W-:Y:S01]  /*1f80*/  @P1 HADD2.F32 R86, -RZ, R122.H0_H0 ;  /* 0x2000007aff561230 */ /* 0x010fe20000004100 */
[----:B------:R-:W-:Y:S01]  /*1f90*/  ISETP.LT.AND P0, PT, R2, UR5, !P6 ;  /* 0x0000000502007c0c */ /* 0x000fe2000f701270 */
[----:B-----5:R-:W-:Y:S05]  /*1fa0*/  @P1 HADD2.F32 R87, -RZ, R123.H0_H0 ;  /* 0x2000007bff571230 */ /* 0x020fea0000004100 */
[----:B------:R-:W-:Y:S01]  /*1fb0*/  @P1 FFMA R38, R86, R87, R38 ;  /* 0x0000005756261223 */ /* 0x000fe20000000026 */
[----:B------:R-:W-:Y:S01]  /*1fc0*/  ISETP.LT.AND P1, PT, R16, UR5, !P3 ;  /* 0x0000000510007c0c */ /* 0x000fe2000df21270 */
[----:B------:R-:W-:Y:S02]  /*1fd0*/  @P2 HADD2.F32 R87, -RZ, R127.H0_H0 ;  /* 0x2000007fff572230 */ /* 0x000fe40000004100 */
[----:B------:R-:W-:Y:S03]  /*1fe0*/  @P2 HADD2.F32 R86, -RZ, R126.H0_H0 ;  /* 0x2000007eff562230 */ /* 0x000fe60000004100 */
[----:B------:R-:W2:Y:S04]  /*1ff0*/  @P0 LDG.E.U16 R89, desc[UR6][R88.64] ;  /* 0x0000000658590981 */ /* 0x000ea8000c1e1500 */
[----:B------:R-:W3:Y:S01]  /*2000*/  @P0 LDG.E.U16 R129, desc[UR6][R90.64] ;  /* 0x000000065a810981 */ /* 0x000ee2000c1e1500 */
[----:B------:R-:W-:Y:S01]  /*2010*/  @P2 FFMA R54, R86, R87, R54 ;  /* 0x0000005756362223 */ /* 0x000fe20000000036 */
[----:B------:R-:W-:Y:S02]  /*2020*/  ISETP.LT.AND P2, PT, R16, UR5, !P4 ;  /* 0x0000000510007c0c */ /* 0x000fe4000e741270 */
[----:B------:R-:W4:Y:S11]  /*2030*/  @P1 LDG.E.U16 R126, desc[UR6][R98.64] ;  /* 0x00000006627e1981 */ /* 0x000f36000c1e1500 */
[----:B------:R-:W5:Y:S04]  /*2040*/  @P2 LDG.E.U16 R127, desc[UR6][R94.64] ;  /* 0x000000065e7f2981 */ /* 0x000f68000c1e1500 */
[----:B------:R-:W5:Y:S04]  /*2050*/  @P2 LDG.E.U16 R128, desc[UR6][R98.64] ;  /* 0x0000000662802981 */ /* 0x000f68000c1e1500 */
[----:B------:R-:W5:Y:S01]  /*2060*/  @P1 LDG.E.U16 R88, desc[UR6][R96.64] ;  /* 0x0000000660581981 */ /* 0x000f62000c1e1500 */
[----:B--2---:R-:W-:Y:S02]  /*2070*/  @P0 HADD2.F32 R87, -RZ, R89.H0_H0 ;  /* 0x20000059ff570230 */ /* 0x004fe40000004100 */
[----:B---3--:R-:W-:Y:S02]  /*2080*/  @P0 HADD2.F32 R86, -RZ, R129.H0_H0 ;  /* 0x20000081ff560230 */ /* 0x008fe40000004100 */
[----:B------:R-:W0:Y:S03]  /*2090*/  LDC R129, c[0x0][0x218] ;  /* 0x00008600ff817b82 */ /* 0x000e260000000800 */
[----:B------:R-:W-:Y:S01]  /*20a0*/  @P0 FFMA R70, R86, R87, R70 ;  /* 0x0000005756460223 */ /* 0x000fe20000000046 */
[----:B------:R-:W-:Y:S04]  /*20b0*/  IADD3 R86, P0, R134, UR9, RZ ;  /* 0x0000000986567c10 */ /* 0x000fe8000ff1e0ff */
[----:B------:R-:W-:Y:S02]  /*20c0*/  IADD3.X R87, R192, UR8, RZ, P0, !PT ;  /* 0x00000008c0577c10 */ /* 0x000fe400087fe4ff */
[C---:B------:R-:W-:Y:S04]  /*20d0*/  LEA R122, P0, R86.reuse, UR15, 0x1 ;  /* 0x0000000f567a7c11 */ /* 0x040fe8000f8008ff */
[----:B------:R-:W-:Y:S01]  /*20e0*/  LEA.HI.X R123, R86, UR14, R87, 0x1, P0 ;  /* 0x0000000e567b7c11 */ /* 0x000fe200080f0c57 */
[----:B----4-:R-:W-:Y:S01]  /*20f0*/  @P1 HADD2.F32 R87, -RZ, R126.H0_H0 ;  /* 0x2000007eff571230 */ /* 0x010fe20000004100 */
[----:B------:R-:W-:Y:S01]  /*2100*/  ISETP.LT.AND P0, PT, R16, UR5, !P5 ;  /* 0x0000000510007c0c */ /* 0x000fe2000ef01270 */
[----:B-----5:R-:W-:Y:S05]  /*2110*/  @P1 HADD2.F32 R86, -RZ, R88.H0_H0 ;  /* 0x20000058ff561230 */ /* 0x020fea0000004100 */
[----:B------:R-:W-:Y:S01]  /*2120*/  @P1 FFMA R23, R86, R87, R23 ;  /* 0x0000005756171223 */ /* 0x000fe20000000017 */
[----:B------:R-:W-:Y:S01]  /*2130*/  ISETP.LT.AND P1, PT, R16, UR5, !P6 ;  /* 0x0000000510007c0c */ /* 0x000fe2000f721270 */
[----:B------:R-:W-:Y:S05]  /*2140*/  @P2 HADD2.F32 R86, -RZ, R127.H0_H0 ;  /* 0x2000007fff562230 */ /* 0x000fea0000004100 */
[----:B------:R-:W2:Y:S01]  /*2150*/  @P0 LDG.E.U16 R126, desc[UR6][R98.64] ;  /* 0x00000006627e0981 */ /* 0x000ea2000c1e1500 */
[----:B------:R-:W-:Y:S03]  /*2160*/  @P2 HADD2.F32 R87, -RZ, R128.H0_H0 ;  /* 0x20000080ff572230 */ /* 0x000fe60000004100 */
[----:B------:R-:W3:Y:S02]  /*2170*/  @P0 LDG.E.U16 R88, desc[UR6][R92.64] ;  /* 0x000000065c580981 */ /* 0x000ee4000c1e1500 */
[----:B------:R-:W-:Y:S01]  /*2180*/  @P2 FFMA R39, R86, R87, R39 ;  /* 0x0000005756272223 */ /* 0x000fe20000000027 */
[----:B------:R-:W-:Y:S01]  /*2190*/  ISETP.LT.AND P2, PT, R15, UR5, !P3 ;  /* 0x000000050f007c0c */ /* 0x000fe2000df41270 */
[----:B------:R-:W4:Y:S11]  /*21a0*/  @P1 LDG.E.U16 R89, desc[UR6][R90.64] ;  /* 0x000000065a591981 */ /* 0x000f36000c1e1500 */
[----:B------:R-:W-:Y:S01]  /*21b0*/  @!UPT UIADD3 URZ, URZ, URZ, URZ ;  /* 0x0000003f3f3ff290 */ /* 0x000fe2000fffe03f */
[----:B------:R-:W5:Y:S04]  /*21c0*/  @P2 LDG.E.U16 R127, desc[UR6][R96.64] ;  /* 0x00000006607f2981 */ /* 0x000f68000c1e1500 */
[----:B------:R-:W5:Y:S04]  /*21d0*/  @P2 LDG.E.U16 R128, desc[UR6][R100.64] ;  /* 0x0000000664802981 */ /* 0x000f68000c1e1500 */
[----:B------:R1:W5:Y:S01]  /*21e0*/  @P1 LDG.E.U16 R99, desc[UR6][R98.64] ;  /* 0x0000000662631981 */ /* 0x000362000c1e1500 */
[----:B--2---:R-:W-:Y:S02]  /*21f0*/  @P0 HADD2.F32 R87, -RZ, R126.H0_H0 ;  /* 0x2000007eff570230 */ /* 0x004fe40000004100 */
[----:B---3--:R-:W-:Y:S05]  /*2200*/  @P0 HADD2.F32 R86, -RZ, R88.H0_H0 ;  /* 0x20000058ff560230 */ /* 0x008fea0000004100 */
[----:B------:R-:W-:Y:S01]  /*2210*/  @P0 FFMA R55, R86, R87, R55 ;  /* 0x0000005756370223 */ /* 0x000fe20000000037 */
[----:B------:R-:W-:Y:S01]  /*2220*/  IADD3 R88, P0, R132, UR9, RZ ;  /* 0x0000000984587c10 */ /* 0x000fe2000ff1e0ff */
[----:B----4-:R-:W-:Y:S01]  /*2230*/  @P1 HADD2.F32 R86, -RZ, R89.H0_H0 ;  /* 0x20000059ff561230 */ /* 0x010fe20000004100 */
[----:B------:R-:W-:Y:S02]  /*2240*/  UIADD3 UR9, UR9, 0x1, URZ ;  /* 0x0000000109097890 */ /* 0x000fe4000fffe03f */
[----:B------:R-:W-:Y:S02]  /*2250*/  IADD3.X R126, R193, UR8, RZ, P0, !PT ;  /* 0x00000008c17e7c10 */ /* 0x000fe400087fe4ff */
[C---:B-1----:R-:W-:Y:S01]  /*2260*/  LEA R98, P0, R88.reuse, UR15, 0x1 ;  /* 0x0000000f58627c11 */ /* 0x042fe2000f8008ff */
[----:B-----5:R-:W-:Y:S03]  /*2270*/  @P1 HADD2.F32 R87, -RZ, R99.H0_H0 ;  /* 0x20000063ff571230 */ /* 0x020fe60000004100 */
[----:B------:R-:W-:Y:S02]  /*2280*/  LEA.HI.X R99, R88, UR14, R126, 0x1, P0 ;  /* 0x0000000e58637c11 */ /* 0x000fe400080f0c7e */
[C---:B------:R-:W-:Y:S01]  /*2290*/  ISETP.LT.AND P0, PT, R15.reuse, UR5, !P4 ;  /* 0x000000050f007c0c */ /* 0x040fe2000e701270 */
[----:B------:R-:W-:Y:S01]  /*22a0*/  @P1 FFMA R71, R86, R87, R71 ;  /* 0x0000005756471223 */ /* 0x000fe20000000047 */
[C---:B------:R-:W-:Y:S01]  /*22b0*/  ISETP.LT.AND P1, PT, R15.reuse, UR5, !P5 ;  /* 0x000000050f007c0c */ /* 0x040fe2000ef21270 */
[----:B------:R-:W-:Y:S02]  /*22c0*/  @P2 HADD2.F32 R86, -RZ, R127.H0_H0 ;  /* 0x2000007fff562230 */ /* 0x000fe40000004100 */
[----:B------:R-:W-:Y:S05]  /*22d0*/  @P2 HADD2.F32 R87, -RZ, R128.H0_H0 ;  /* 0x20000080ff572230 */ /* 0x000fea0000004100 */
[----:B------:R-:W-:Y:S01]  /*22e0*/  @P2 FFMA R24, R86, R87, R24 ;  /* 0x0000005756182223 */ /* 0x000fe20000000018 */
[----:B------:R-:W-:Y:S02]  /*22f0*/  ISETP.LT.AND P2, PT, R15, UR5, !P6 ;  /* 0x000000050f007c0c */ /* 0x000fe4000f741270 */
[----:B------:R-:W2:Y:S04]  /*2300*/  @P0 LDG.E.U16 R87, desc[UR6][R100.64] ;  /* 0x0000000664570981 */ /* 0x000ea8000c1e1500 */
[----:B------:R-:W3:Y:S04]  /*2310*/  @P1 LDG.E.U16 R89, desc[UR6][R100.64] ;  /* 0x0000000664591981 */ /* 0x000ee8000c1e1500 */
[----:B------:R-:W4:Y:S04]  /*2320*/  @P0 LDG.E.U16 R86, desc[UR6][R94.64] ;  /* 0x000000065e560981 */ /* 0x000f28000c1e1500 */
[----:B------:R-:W5:Y:S04]  /*2330*/  @P1 LDG.E.U16 R88, desc[UR6][R92.64] ;  /* 0x000000065c581981 */ /* 0x000f68000c1e1500 */
[----:B------:R-:W5:Y:S04]  /*2340*/  @P2 LDG.E.U16 R100, desc[UR6][R100.64] ;  /* 0x0000000664642981 */ /* 0x000f68000c1e1500 */
[----:B------:R-:W5:Y:S01]  /*2350*/  @P2 LDG.E.U16 R101, desc[UR6][R90.64] ;  /* 0x000000065a652981 */ /* 0x000f62000c1e1500 */
[----:B--2---:R-:W-:Y:S02]  /*2360*/  @P0 HADD2.F32 R87, -RZ, R87.H0_H0 ;  /* 0x20000057ff570230 */ /* 0x004fe40000004100 */
[----:B---3--:R-:W-:Y:S02]  /*2370*/  @P1 HADD2.F32 R89, -RZ, R89.H0_H0 ;  /* 0x20000059ff591230 */ /* 0x008fe40000004100 */
[----:B----4-:R-:W-:Y:S02]  /*2380*/  @P0 HADD2.F32 R86, -RZ, R86.H0_H0 ;  /* 0x20000056ff560230 */ /* 0x010fe40000004100 */
[----:B-----5:R-:W-:Y:S03]  /*2390*/  @P1 HADD2.F32 R88, -RZ, R88.H0_H0 ;  /* 0x20000058ff581230 */ /* 0x020fe60000004100 */
[----:B------:R-:W-:Y:S01]  /*23a0*/  @P0 FFMA R40, R86, R87, R40 ;  /* 0x0000005756280223 */ /* 0x000fe20000000028 */
[----:B------:R-:W-:Y:S01]  /*23b0*/  ISETP.LT.AND P0, PT, R14, UR5, !P3 ;  /* 0x000000050e007c0c */ /* 0x000fe2000df01270 */
[----:B------:R-:W-:Y:S01]  /*23c0*/  @P1 FFMA R56, R88, R89, R56 ;  /* 0x0000005958381223 */ /* 0x000fe20000000038 */
[----:B------:R-:W-:Y:S01]  /*23d0*/  ISETP.LT.AND P1, PT, R14, UR5, !P4 ;  /* 0x000000050e007c0c */ /* 0x000fe2000e721270 */
[----:B------:R-:W-:Y:S11]  /*23e0*/  @P2 HADD2.F32 R87, -RZ, R100.H0_H0 ;  /* 0x20000064ff572230 */ /* 0x000ff60000004100 */
[----:B------:R-:W-:Y:S01]  /*23f0*/  @!UPT UIADD3 URZ, URZ, URZ, URZ ;  /* 0x0000003f3f3ff290 */ /* 0x000fe2000fffe03f */
[----:B------:R-:W2:Y:S04]  /*2400*/  @P1 LDG.E.U16 R88, desc[UR6][R94.64] ;  /* 0x000000065e581981 */ /* 0x000ea8000c1e1500 */
[----:B------:R-:W3:Y:S01]  /*2410*/  @P1 LDG.E.U16 R89, desc[UR6][R102.64] ;  /* 0x0000000666591981 */ /* 0x000ee2000c1e1500 */
[----:B------:R-:W-:Y:S05]  /*2420*/  @P2 HADD2.F32 R86, -RZ, R101.H0_H0 ;  /* 0x20000065ff562230 */ /* 0x000fea0000004100 */
[----:B------:R-:W-:Y:S01]  /*2430*/  @P2 FFMA R72, R86, R87, R72 ;  /* 0x0000005756482223 */ /* 0x000fe20000000048 */
[----:B------:R-:W-:Y:S01]  /*2440*/  ISETP.LT.AND P2, PT, R14, UR5, !P5 ;  /* 0x000000050e007c0c */ /* 0x000fe2000ef41270 */
[----:B------:R-:W4:Y:S04]  /*2450*/  @P0 LDG.E.U16 R86, desc[UR6][R96.64] ;  /* 0x0000000660560981 */ /* 0x000f28000c1e1500 */
[----:B------:R-:W5:Y:S08]  /*2460*/  @P0 LDG.E.U16 R87, desc[UR6][R102.64] ;  /* 0x0000000666570981 */ /* 0x000f70000c1e1500 */
[----:B------:R-:W5:Y:S04]  /*2470*/  @P2 LDG.E.U16 R100, desc[UR6][R92.64] ;  /* 0x000000065c642981 */ /* 0x000f68000c1e1500 */
[----:B------:R-:W5:Y:S01]  /*2480*/  @P2 LDG.E.U16 R101, desc[UR6][R102.64] ;  /* 0x0000000666652981 */ /* 0x000f62000c1e1500 */
[----:B--2---:R-:W-:Y:S02]  /*2490*/  @P1 HADD2.F32 R88, -RZ, R88.H0_H0 ;  /* 0x20000058ff581230 */ /* 0x004fe40000004100 */
[----:B---3--:R-:W-:Y:S02]  /*24a0*/  @P1 HADD2.F32 R89, -RZ, R89.H0_H0 ;  /* 0x20000059ff591230 */ /* 0x008fe40000004100 */
[----:B----4-:R-:W-:Y:S02]  /*24b0*/  @P0 HADD2.F32 R86, -RZ, R86.H0_H0 ;  /* 0x20000056ff560230 */ /* 0x010fe40000004100 */
[----:B-----5:R-:W-:Y:S05]  /*24c0*/  @P0 HADD2.F32 R87, -RZ, R87.H0_H0 ;  /* 0x20000057ff570230 */ /* 0x020fea0000004100 */
[----:B------:R-:W-:Y:S01]  /*24d0*/  @P0 FFMA R25, R86, R87, R25 ;  /* 0x0000005756190223 */ /* 0x000fe20000000019 */
[----:B------:R-:W-:Y:S01]  /*24e0*/  ISETP.LT.AND P0, PT, R14, UR5, !P6 ;  /* 0x000000050e007c0c */ /* 0x000fe2000f701270 */
[----:B------:R-:W-:Y:S01]  /*24f0*/  @P1 FFMA R41, R88, R89, R41 ;  /* 0x0000005958291223 */ /* 0x000fe20000000029 */
[C---:B------:R-:W-:Y:S01]  /*2500*/  ISETP.LT.AND P1, PT, R13.reuse, UR5, !P3 ;  /* 0x000000050d007c0c */ /* 0x040fe2000df21270 */
[----:B------:R-:W-:Y:S02]  /*2510*/  @P2 HADD2.F32 R86, -RZ, R100.H0_H0 ;  /* 0x20000064ff562230 */ /* 0x000fe40000004100 */
[----:B------:R-:W-:Y:S05]  /*2520*/  @P2 HADD2.F32 R87, -RZ, R101.H0_H0 ;  /* 0x20000065ff572230 */ /* 0x000fea0000004100 */
[----:B------:R-:W-:Y:S01]  /*2530*/  @P2 FFMA R57, R86, R87, R57 ;  /* 0x0000005756392223 */ /* 0x000fe20000000039 */
[C---:B------:R-:W-:Y:S02]  /*2540*/  ISETP.LT.AND P2, PT, R13.reuse, UR5, !P4 ;  /* 0x000000050d007c0c */ /* 0x040fe4000e741270 */
        /* <DEDUP_REMOVED lines=8> */
[----:B----4-:R-:W-:Y:S03]  /*25d0*/  @P1 HADD2.F32 R88, -RZ, R88.H0_H0 ;  /* 0x20000058ff581230 */ /* 0x010fe60000004100 */
[----:B------:R-:W-:Y:S01]  /*25e0*/  @P0 FFMA R73, R86, R87, R73 ;  /* 0x0000005756490223 */ /* 0x000fe20000000049 */
[C---:B------:R-:W-:Y:S01]  /*25f0*/  ISETP.LT.AND P0, PT, R13.reuse, UR5, !P5 ;  /* 0x000000050d007c0c */ /* 0x040fe2000ef01270 */
[----:B-----5:R-:W-:Y:S02]  /*2600*/  @P1 HADD2.F32 R89, -RZ, R89.H0_H0 ;  /* 0x20000059ff591230 */ /* 0x020fe40000004100 */
[----:B------:R-:W-:Y:S03]  /*2610*/  @P2 HADD2.F32 R86, -RZ, R100.H0_H0 ;  /* 0x20000064ff562230 */ /* 0x000fe60000004100 */
[----:B------:R-:W-:Y:S01]  /*2620*/  @P1 FFMA R26, R88, R89, R26 ;  /* 0x00000059581a1223 */ /* 0x000fe2000000001a */
[----:B------:R-:W-:Y:S01]  /*2630*/  ISETP.LT.AND P1, PT, R13, UR5, !P6 ;  /* 0x000000050d007c0c */ /* 0x000fe2000f721270 */
[----:B------:R-:W-:Y:S05]  /*2640*/  @P2 HADD2.F32 R87, -RZ, R101.H0_H0 ;  /* 0x20000065ff572230 */ /* 0x000fea0000004100 */
[----:B------:R-:W-:Y:S01]  /*2650*/  @P2 FFMA R42, R86, R87, R42 ;  /* 0x00000057562a2223 */ /* 0x000fe2000000002a */
[----:B------:R-:W-:Y:S01]  /*2660*/  ISETP.LT.AND P2, PT, R12, UR5, !P3 ;  /* 0x000000050c007c0c */ /* 0x000fe2000df41270 */
        /* <DEDUP_REMOVED lines=10> */
[----:B------:R-:W-:Y:S01]  /*2710*/  ISETP.LT.AND P0, PT, R12, UR5, !P4 ;  /* 0x000000050c007c0c */ /* 0x000fe2000e701270 */
[----:B-----5:R-:W-:Y:S02]  /*2720*/  @P1 HADD2.F32 R88, -RZ, R88.H0_H0 ;  /* 0x20000058ff581230 */ /* 0x020fe40000004100 */
[----:B------:R-:W-:Y:S03]  /*2730*/  @P2 HADD2.F32 R86, -RZ, R100.H0_H0 ;  /* 0x20000064ff562230 */ /* 0x000fe60000004100 */
[----:B------:R-:W-:Y:S01]  /*2740*/  @P1 FFMA R74, R88, R89, R74 ;  /* 0x00000059584a1223 */ /* 0x000fe2000000004a */
[----:B------:R-:W-:Y:S01]  /*2750*/  ISETP.LT.AND P1, PT, R12, UR5, !P5 ;  /* 0x000000050c007c0c */ /* 0x000fe2000ef21270 */
[----:B------:R-:W-:Y:S05]  /*2760*/  @P2 HADD2.F32 R87, -RZ, R101.H0_H0 ;  /* 0x20000065ff572230 */ /* 0x000fea0000004100 */
[----:B------:R-:W-:Y:S01]  /*2770*/  @P2 FFMA R27, R86, R87, R27 ;  /* 0x00000057561b2223 */ /* 0x000fe2000000001b */
[----:B------:R-:W-:Y:S01]  /*2780*/  ISETP.LT.AND P2, PT, R12, UR5, !P6 ;  /* 0x000000050c007c0c */ /* 0x000fe2000f741270 */
[----:B------:R-:W2:Y:S05]  /*2790*/  @P0 LDG.E.U16 R87, desc[UR6][R106.64] ;  /* 0x000000066a570981 */ /* 0x000eaa000c1e1500 */
        /* <DEDUP_REMOVED lines=10> */
[C---:B------:R-:W-:Y:S01]  /*2840*/  ISETP.LT.AND P0, PT, R11.reuse, UR5, !P3 ;  /* 0x000000050b007c0c */ /* 0x040fe2000df01270 */
[----:B------:R-:W-:Y:S02]  /*2850*/  @P2 HADD2.F32 R86, -RZ, R100.H0_H0 ;  /* 0x20000064ff562230 */ /* 0x000fe40000004100 */
[----:B------:R-:W-:Y:S01]  /*2860*/  @P1 FFMA R59, R88, R89, R59 ;  /* 0x00000059583b1223 */ /* 0x000fe2000000003b */
[C---:B------:R-:W-:Y:S01]  /*2870*/  ISETP.LT.AND P1, PT, R11.reuse, UR5, !P4 ;  /* 0x000000050b007c0c */ /* 0x040fe2000e721270 */
[----:B------:R-:W-:Y:S11]  /*2880*/  @P2 HADD2.F32 R87, -RZ, R106.H0_H0 ;  /* 0x2000006aff572230 */ /* 0x000ff60000004100 */
[----:B------:R-:W-:Y:S01]  /*2890*/  @!UPT UIADD3 URZ, URZ, URZ, URZ ;  /* 0x0000003f3f3ff290 */ /* 0x000fe2000fffe03f */
[----:B------:R-:W2:Y:S01]  /*28a0*/  @P1 LDG.E.U16 R88, desc[UR6][R94.64] ;  /* 0x000000065e581981 */ /* 0x000ea2000c1e1500 */
[----:B------:R-:W-:Y:S03]  /*28b0*/  @P2 FFMA R75, R86, R87, R75 ;  /* 0x00000057564b2223 */ /* 0x000fe6000000004b */
[----:B------:R-:W3:Y:S01]  /*28c0*/  @P1 LDG.E.U16 R89, desc[UR6][R108.64] ;  /* 0x000000066c591981 */ /* 0x000ee2000c1e1500 */
[C---:B------:R-:W-:Y:S03]  /*28d0*/  ISETP.LT.AND P2, PT, R11.reuse, UR5, !P5 ;  /* 0x000000050b007c0c */ /* 0x040fe6000ef41270 */
[----:B------:R-:W4:Y:S04]  /*28e0*/  @P0 LDG.E.U16 R86, desc[UR6][R96.64] ;  /* 0x0000000660560981 */ /* 0x000f28000c1e1500 */
[----:B------:R-:W5:Y:S06]  /*28f0*/  @P0 LDG.E.U16 R87, desc[UR6][R108.64] ;  /* 0x000000066c570981 */ /* 0x000f6c000c1e1500 */
        /* <DEDUP_REMOVED lines=9> */
[----:B------:R-:W-:Y:S01]  /*2990*/  ISETP.LT.AND P1, PT, R10, UR5, !P3 ;  /* 0x000000050a007c0c */ /* 0x000fe2000df21270 */
        /* <DEDUP_REMOVED lines=21> */
[C---:B------:R-:W-:Y:S01]  /*2af0*/  ISETP.LT.AND P2, PT, R9.reuse, UR5, !P3 ;  /* 0x0000000509007c0c */ /* 0x040fe2000df41270 */
        /* <DEDUP_REMOVED lines=14> */
[C---:B------:R-:W-:Y:S01]  /*2be0*/  ISETP.LT.AND P1, PT, R9.reuse, UR5, !P5 ;  /* 0x0000000509007c0c */ /* 0x040fe2000ef21270 */
        /* <DEDUP_REMOVED lines=15> */
[----:B------:R-:W-:Y:S02]  /*2ce0*/  @P2 HADD2.F32 R86, -RZ, R100.H0_H0 ;  /* 0x20000064ff562230 */ /* 0x000fe40000004100 */
[----:B------:R-:W-:Y:S01]  /*2cf0*/  @P1 FFMA R62, R88, R89, R62 ;  /* 0x00000059583e1223 */ /* 0x000fe2000000003e */
[----:B------:R-:W-:Y:S01]  /*2d00*/  ISETP.LT.AND P1, PT, R8, UR5, !P4 ;  /* 0x0000000508007c0c */ /* 0x000fe2000e721270 */
[----:B------:R-:W-:Y:S11]  /*2d10*/  @P2 HADD2.F32 R87, -RZ, R112.H0_H0 ;  /* 0x20000070ff572230 */ /* 0x000ff60000004100 */
[----:B------:R-:W-:Y:S01]  /*2d20*/  @!UPT UIADD3 URZ, URZ, URZ, URZ ;  /* 0x0000003f3f3ff290 */ /* 0x000fe2000fffe03f */
[----:B------:R-:W2:Y:S01]  /*2d30*/  @P1 LDG.E.U16 R88, desc[UR6][R94.64] ;  /* 0x000000065e581981 */ /* 0x000ea2000c1e1500 */
[----:B------:R-:W-:Y:S03]  /*2d40*/  @P2 FFMA R78, R86, R87, R78 ;  /* 0x00000057564e2223 */ /* 0x000fe6000000004e */
[----:B------:R-:W3:Y:S01]  /*2d50*/  @P1 LDG.E.U16 R89, desc[UR6][R114.64] ;  /* 0x0000000672591981 */ /* 0x000ee2000c1e1500 */
[----:B------:R-:W-:Y:S03]  /*2d60*/  ISETP.LT.AND P2, PT, R8, UR5, !P5 ;  /* 0x0000000508007c0c */ /* 0x000fe6000ef41270 */
        /* <DEDUP_REMOVED lines=83> */
[----:B------:R-:W-:Y:S02]  /*32a0*/  @P2 HADD2.F32 R86, -RZ, R100.H0_H0 ;  /* 0x20000064ff562230 */ /* 0x000fe40000004100 */
[----:B------:R-:W-:Y:S01]  /*32b0*/  @P1 FFMA R50, R88, R89, R50 ;  /* 0x0000005958321223 */ /* 0x000fe20000000032 */
[----:B------:R-:W-:Y:S01]  /*32c0*/  ISETP.LT.AND P1, PT, R4, UR5, !P3 ;  /* 0x0000000504007c0c */ /* 0x000fe2000df21270 */
        /* <DEDUP_REMOVED lines=21> */
[----:B------:R-:W2:Y:S01]  /*3420*/  @P0 LDG.E.U16 R86, desc[UR6][R92.64] ;  /* 0x000000065c560981 */ /* 0x000ea2000c1e1500 */
[C---:B------:R-:W-:Y:S03]  /*3430*/  ISETP.LT.AND P3, PT, R21.reuse, UR5, !P3 ;  /* 0x0000000515007c0c */ /* 0x040fe6000df61270 */
        /* <DEDUP_REMOVED lines=10> */
[----:B-----5:R-:W-:Y:S01]  /*34e0*/  @P2 HADD2.F32 R87, -RZ, R101.H0_H0 ;  /* 0x20000065ff572230 */ /* 0x020fe20000004100 */
[C---:B------:R-:W-:Y:S01]  /*34f0*/  ISETP.LT.AND P4, PT, R21.reuse, UR5, !P4 ;  /* 0x0000000515007c0c */ /* 0x040fe2000e781270 */
[----:B------:R-:W2:Y:S01]  /*3500*/  @P3 LDG.E.U16 R101, desc[UR6][R96.64] ;  /* 0x0000000660653981 */ /* 0x000ea2000c1e1500 */
[----:B------:R-:W-:Y:S02]  /*3510*/  @P1 HADD2.F32 R88, -RZ, R88.H0_H0 ;  /* 0x20000058ff581230 */ /* 0x000fe40000004100 */
[----:B------:R-:W-:Y:S03]  /*3520*/  @P2 HADD2.F32 R86, -RZ, R100.H0_H0 ;  /* 0x20000064ff562230 */ /* 0x000fe60000004100 */
[----:B------:R-:W-:Y:S01]  /*3530*/  @P1 FFMA R83, R88, R89, R83 ;  /* 0x0000005958531223 */ /* 0x000fe20000000053 */
[----:B------:R-:W-:Y:S02]  /*3540*/  ISETP.LT.AND P1, PT, R20, UR5, !P5 ;  /* 0x0000000514007c0c */ /* 0x000fe4000ef21270 */
[C---:B------:R-:W-:Y:S01]  /*3550*/  ISETP.LT.AND P5, PT, R21.reuse, UR5, !P5 ;  /* 0x0000000515007c0c */ /* 0x040fe2000efa1270 */
[----:B------:R-:W-:Y:S01]  /*3560*/  @P2 FFMA R36, R86, R87, R36 ;  /* 0x0000005756242223 */ /* 0x000fe20000000024 */
[----:B------:R-:W-:Y:S01]  /*3570*/  ISETP.LT.AND P2, PT, R20, UR5, !P6 ;  /* 0x0000000514007c0c */ /* 0x000fe2000f741270 */
[----:B------:R-:W3:Y:S01]  /*3580*/  @P0 LDG.E.U16 R86, desc[UR6][R94.64] ;  /* 0x000000065e560981 */ /* 0x000ee2000c1e1500 */
[----:B------:R-:W-:Y:S03]  /*3590*/  ISETP.LT.AND P6, PT, R21, UR5, !P6 ;  /* 0x0000000515007c0c */ /* 0x000fe6000f7c1270 */
[----:B------:R-:W4:Y:S04]  /*35a0*/  @P0 LDG.E.U16 R87, desc[UR6][R122.64] ;  /* 0x000000067a570981 */ /* 0x000f28000c1e1500 */
[----:B------:R-:W5:Y:S04]  /*35b0*/  @P1 LDG.E.U16 R88, desc[UR6][R92.64] ;  /* 0x000000065c581981 */ /* 0x000f68000c1e1500 */
[----:B------:R-:W2:Y:S04]  /*35c0*/  @P4 LDG.E.U16 R96, desc[UR6][R94.64] ;  /* 0x000000065e604981 */ /* 0x000ea8000c1e1500 */
[----:B------:R-:W2:Y:S04]  /*35d0*/  @P1 LDG.E.U16 R89, desc[UR6][R122.64] ;  /* 0x000000067a591981 */ /* 0x000ea8000c1e1500 */
[----:B------:R-:W2:Y:S04]  /*35e0*/  @P2 LDG.E.U16 R97, desc[UR6][R90.64] ;  /* 0x000000065a612981 */ /* 0x000ea8000c1e1500 */
[----:B------:R-:W2:Y:S04]  /*35f0*/  @P5 LDG.E.U16 R100, desc[UR6][R98.64] ;  /* 0x0000000662645981 */ /* 0x000ea8000c1e1500 */
[----:B------:R-:W2:Y:S04]  /*3600*/  @P5 LDG.E.U16 R92, desc[UR6][R92.64] ;  /* 0x000000065c5c5981 */ /* 0x000ea8000c1e1500 */
[----:B------:R2:W2:Y:S04]  /*3610*/  @P6 LDG.E.U16 R94, desc[UR6][R90.64] ;  /* 0x000000065a5e6981 */ /* 0x0004a8000c1e1500 */
[----:B------:R-:W2:Y:S04]  /*3620*/  @P2 LDG.E.U16 R122, desc[UR6][R122.64] ;  /* 0x000000067a7a2981 */ /* 0x000ea8000c1e1500 */
[----:B------:R-:W2:Y:S04]  /*3630*/  @P6 LDG.E.U16 R95, desc[UR6][R98.64] ;  /* 0x00000006625f6981 */ /* 0x000ea8000c1e1500 */
[----:B------:R-:W2:Y:S04]  /*3640*/  @P4 LDG.E.U16 R93, desc[UR6][R98.64] ;  /* 0x00000006625d4981 */ /* 0x000ea8000c1e1500 */
[----:B------:R-:W2:Y:S01]  /*3650*/  @P3 LDG.E.U16 R91, desc[UR6][R98.64] ;  /* 0x00000006625b3981 */ /* 0x000ea2000c1e1500 */
[----:B---3--:R-:W-:Y:S02]  /*3660*/  @P0 HADD2.F32 R86, -RZ, R86.H0_H0 ;  /* 0x20000056ff560230 */ /* 0x008fe40000004100 */
[----:B----4-:R-:W-:Y:S02]  /*3670*/  @P0 HADD2.F32 R87, -RZ, R87.H0_H0 ;  /* 0x20000057ff570230 */ /* 0x010fe40000004100 */
[----:B-----5:R-:W-:Y:S03]  /*3680*/  @P1 HADD2.F32 R88, -RZ, R88.H0_H0 ;  /* 0x20000058ff581230 */ /* 0x020fe60000004100 */
[----:B------:R-:W-:Y:S01]  /*3690*/  @P0 FFMA R52, R86, R87, R52 ;  /* 0x0000005756340223 */ /* 0x000fe20000000034 */
[----:B0-----:R-:W-:Y:S01]  /*36a0*/  ISETP.LE.AND P0, PT, R129, UR9, PT ;  /* 0x0000000981007c0c */ /* 0x001fe2000bf03270 */
[----:B--2---:R-:W-:Y:S02]  /*36b0*/  @P4 HADD2.F32 R90, -RZ, R96.H0_H0 ;  /* 0x20000060ff5a4230 */ /* 0x004fe40000004100 */
[----:B------:R-:W-:Y:S02]  /*36c0*/  @P1 HADD2.F32 R89, -RZ, R89.H0_H0 ;  /* 0x20000059ff591230 */ /* 0x000fe40000004100 */
[----:B------:R-:W-:Y:S03]  /*36d0*/  @P2 HADD2.F32 R86, -RZ, R97.H0_H0 ;  /* 0x20000061ff562230 */ /* 0x000fe60000004100 */
[----:B------:R-:W-:Y:S01]  /*36e0*/  @P1 FFMA R68, R88, R89, R68 ;  /* 0x0000005958441223 */ /* 0x000fe20000000044 */
[----:B------:R-:W-:Y:S02]  /*36f0*/  @P3 HADD2.F32 R88, -RZ, R101.H0_H0 ;  /* 0x20000065ff583230 */ /* 0x000fe40000004100 */
[----:B------:R-:W-:Y:S02]  /*3700*/  @P5 HADD2.F32 R92, -RZ, R92.H0_H0 ;  /* 0x2000005cff5c5230 */ /* 0x000fe40000004100 */
[----:B------:R-:W-:Y:S02]  /*3710*/  @P6 HADD2.F32 R94, -RZ, R94.H0_H0 ;  /* 0x2000005eff5e6230 */ /* 0x000fe40000004100 */
[----:B------:R-:W-:Y:S02]  /*3720*/  @P2 HADD2.F32 R87, -RZ, R122.H0_H0 ;  /* 0x2000007aff572230 */ /* 0x000fe40000004100 */
[----:B------:R-:W-:Y:S03]  /*3730*/  @P6 HADD2.F32 R95, -RZ, R95.H0_H0 ;  /* 0x2000005fff5f6230 */ /* 0x000fe60000004100 */
[----:B------:R-:W-:Y:S01]  /*3740*/  @P2 FFMA R84, R86, R87, R84 ;  /* 0x0000005756542223 */ /* 0x000fe20000000054 */
[----:B------:R-:W-:Y:S02]  /*3750*/  @P3 HADD2.F32 R89, -RZ, R91.H0_H0 ;  /* 0x2000005bff593230 */ /* 0x000fe40000004100 */
[----:B------:R-:W-:Y:S02]  /*3760*/  @P4 HADD2.F32 R91, -RZ, R93.H0_H0 ;  /* 0x2000005dff5b4230 */ /* 0x000fe40000004100 */
[----:B------:R-:W-:Y:S02]  /*3770*/  @P5 HADD2.F32 R93, -RZ, R100.H0_H0 ;  /* 0x20000064ff5d5230 */ /* 0x000fe40000004100 */
[----:B------:R-:W-:Y:S01]  /*3780*/  @P3 FFMA R37, R88, R89, R37 ;  /* 0x0000005958253223 */ /* 0x000fe20000000025 */
[----:B------:R-:W-:Y:S02]  /*3790*/  @P4 FFMA R53, R90, R91, R53 ;  /* 0x0000005b5a354223 */ /* 0x000fe40000000035 */
[----:B------:R-:W-:Y:S01]  /*37a0*/  @P5 FFMA R69, R92, R93, R69 ;  /* 0x0000005d5c455223 */ /* 0x000fe20000000045 */
[----:B------:R-:W-:Y:S01]  /*37b0*/  @P6 FFMA R85, R94, R95, R85 ;  /* 0x0000005f5e556223 */ /* 0x000fe20000000055 */
[----:B------:R-:W-:Y:S09]  /*37c0*/  @!P0 BRA `(.L_x_129) ;  /* 0xffffffe000888947 */ /* 0x000ff2000383ffff */
.L_x_128:
[----:B------:R-:W0:Y:S01]  /*37d0*/  LDC R4, c[0x0][0x14] ;  /* 0x00000500ff047b82 */ /* 0x000e220000000800 */
[----:B------:R-:W-:Y:S01]  /*37e0*/  ULDC.64 UR8, c[0x0][0x260] ;  /* 0x0000980000087ab9 */ /* 0x000fe20000000a00 */
[----:B------:R-:W-:Y:S01]  /*37f0*/  VIADD R89, R2, 0x8 ;  /* 0x0000000802597836 */ /* 0x000fe20000000000 */
[----:B------:R-:W-:Y:S01]  /*3800*/  LOP3.LUT R130, R130, 0xdfffffff, RZ, 0xc0, !PT ;  /* 0xdfffffff82827812 */ /* 0x000fe200078ec0ff */
[C---:B------:R-:W-:Y:S01]  /*3810*/  VIADD R87, R2.reuse, 0x9 ;  /* 0x0000000902577836 */ /* 0x040fe20000000000 */
[----:B------:R-:W-:Y:S01]  /*3820*/  LOP3.LUT R131, R131, 0xfffffffd, RZ, 0xc0, !PT ;  /* 0xfffffffd83837812 */ /* 0x000fe200078ec0ff */
[C---:B------:R-:W-:Y:S01]  /*3830*/  VIADD R86, R2.reuse, 0xa ;  /* 0x0000000a02567836 */ /* 0x040fe20000000000 */
[----:B------:R-:W-:Y:S01]  /*3840*/  BSSY B1, `(.L_x_130) ;  /* 0x0000493000017945 */ /* 0x000fe20003800000 */
[----:B------:R-:W0:Y:S01]  /*3850*/  LDC.64 R6, c[0x0][0x290] ;  /* 0x0000a400ff067b82 */ /* 0x000e220000000a00 */
[C---:B------:R-:W-:Y:S02]  /*3860*/  VIADD R91, R2.reuse, 0x2 ;  /* 0x00000002025b7836 */ /* 0x040fe40000000000 */
[----:B------:R-:W-:-:S02]  /*3870*/  VIADD R92, R2, 0x6 ;  /* 0x00000006025c7836 */ /* 0x000fc40000000000 */
[C---:B------:R-:W-:Y:S02]  /*3880*/  VIADD R88, R2.reuse, 0x3 ;  /* 0x0000000302587836 */ /* 0x040fe40000000000 */
[----:B------:R-:W-:Y:S02]  /*3890*/  VIADD R90, R2, 0x7 ;  /* 0x00000007025a7836 */ /* 0x000fe40000000000 */
[C---:B------:R-:W-:Y:S02]  /*38a0*/  VIADD R94, R0.reuse, 0x1 ;  /* 0x00000001005e7836 */ /* 0x040fe40000000000 */
[C---:B------:R-:W-:Y:S02]  /*38b0*/  VIADD R95, R0.reuse, 0x2 ;  /* 0x00000002005f7836 */ /* 0x040fe40000000000 */
[----:B------:R-:W-:Y:S02]  /*38c0*/  VIADD R93, R0, 0x3 ;  /* 0x00000003005d7836 */ /* 0x000fe40000000000 */
[----:B0-----:R-:W-:-:S04]  /*38d0*/  IMAD.WIDE.U32 R20, R4, R6, RZ ;  /* 0x0000000604147225 */ /* 0x001fc800078e00ff */
[----:B------:R-:W-:Y:S02]  /*38e0*/  IMAD R96, R4, R7, R21 ;  /* 0x0000000704607224 */ /* 0x000fe400078e0215 */
[----:B------:R-:W-:-:S04]  /*38f0*/  IMAD.WIDE.U32 R18, R20, UR12, R244 ;  /* 0x0000000c14127c25 */ /* 0x000fc8000f8e00f4 */
[----:B------:R-:W-:Y:S01]  /*3900*/  IMAD R5, R96, UR12, RZ ;  /* 0x0000000c60057c24 */ /* 0x000fe2000f8e02ff */
[----:B------:R-:W-:Y:S01]  /*3910*/  LEA R10, P3, R18, UR8, 0x2 ;  /* 0x00000008120a7c11 */ /* 0x000fe2000f8610ff */
[----:B------:R-:W-:-:S04]  /*3920*/  IMAD.WIDE.U32 R16, R20, UR12, R242 ;  /* 0x0000000c14107c25 */ /* 0x000fc8000f8e00f2 */
[----:B------:R-:W-:Y:S01]  /*3930*/  IMAD.WIDE.U32 R14, R20, UR12, R240 ;  /* 0x0000000c140e7c25 */ /* 0x000fe2000f8e00f0 */
[----:B------:R-:W-:-:S03]  /*3940*/  LEA R8, P2, R16, UR8, 0x2 ;  /* 0x0000000810087c11 */ /* 0x000fc6000f8410ff */
[----:B------:R-:W-:Y:S01]  /*3950*/  IMAD R5, R20, UR11, R5 ;  /* 0x0000000b14057c24 */ /* 0x000fe2000f8e0205 */
[----:B------:R-:W-:Y:S01]  /*3960*/  LEA R6, P1, R14, UR8, 0x2 ;  /* 0x000000080e067c11 */ /* 0x000fe2000f8210ff */
[----:B------:R-:W-:-:S04]  /*3970*/  IMAD.WIDE.U32 R12, R20, UR12, R238 ;  /* 0x0000000c140c7c25 */ /* 0x000fc8000f8e00ee */
[----:B------:R-:W-:Y:S01]  /*3980*/  IMAD.IADD R7, R19, 0x1, R5 ;  /* 0x0000000113077824 */ /* 0x000fe200078e0205 */
[----:B------:R-:W-:Y:S01]  /*3990*/  LEA R4, P0, R12, UR8, 0x2 ;  /* 0x000000080c047c11 */ /* 0x000fe2000f8010ff */
[C---:B------:R-:W-:Y:S02]  /*39a0*/  IMAD.IADD R9, R5.reuse, 0x1, R17 ;  /* 0x0000000105097824 */ /* 0x040fe400078e0211 */
[C---:B------:R-:W-:Y:S01]  /*39b0*/  IMAD.IADD R15, R5.reuse, 0x1, R15 ;  /* 0x00000001050f7824 */ /* 0x040fe200078e020f */
[----:B------:R-:W-:Y:S01]  /*39c0*/  LEA.HI.X R11, R18, UR9, R7, 0x2, P3 ;  /* 0x00000009120b7c11 */ /* 0x000fe200098f1407 */
[----:B------:R-:W-:Y:S01]  /*39d0*/  IMAD.IADD R5, R5, 0x1, R13 ;  /* 0x0000000105057824 */ /* 0x000fe200078e020d */
[----:B------:R-:W-:Y:S01]  /*39e0*/  LEA.HI.X R9, R16, UR9, R9, 0x2, P2 ;  /* 0x0000000910097c11 */ /* 0x000fe200090f1409 */
[----:B------:R-:W-:Y:S01]  /*39f0*/  VIADD R19, R2, 0x4 ;  /* 0x0000000402137836 */ /* 0x000fe20000000000 */
[----:B------:R-:W-:Y:S01]  /*3a00*/  LEA.HI.X R7, R14, UR9, R15, 0x2, P1 ;  /* 0x000000090e077c11 */ /* 0x000fe200088f140f */
[----:B------:R-:W-:Y:S01]  /*3a10*/  VIADD R15, R2, 0x5 ;  /* 0x00000005020f7836 */ /* 0x000fe20000000000 */
[----:B------:R-:W-:Y:S01]  /*3a20*/  LEA.HI.X R5, R12, UR9, R5, 0x2, P0 ;  /* 0x000000090c057c11 */ /* 0x000fe200080f1405 */
[----:B------:R-:W-:Y:S01]  /*3a30*/  VIADD R18, R2, 0xb ;  /* 0x0000000b02127836 */ /* 0x000fe20000000000 */
[----:B------:R-:W-:Y:S01]  /*3a40*/  ISETP.GE.AND P0, PT, R0, UR4, PT ;  /* 0x0000000400007c0c */ /* 0x000fe2000bf06270 */
[----:B------:R-:W-:-:S02]  /*3a50*/  VIADD R16, R2, 0xc ;  /* 0x0000000c02107836 */ /* 0x000fc40000000000 */
[C---:B------:R-:W-:Y:S01]  /*3a60*/  VIADD R17, R2.reuse, 0x1 ;  /* 0x0000000102117836 */ /* 0x040fe20000000000 */
[----:B------:R-:W-:Y:S01]  /*3a70*/  ISETP.LT.AND P3, PT, R89, UR5, !P0 ;  /* 0x0000000559007c0c */ /* 0x000fe2000c761270 */
[C---:B------:R-:W-:Y:S01]  /*3a80*/  VIADD R14, R2.reuse, 0xd ;  /* 0x0000000d020e7836 */ /* 0x040fe20000000000 */
[----:B------:R-:W-:Y:S01]  /*3a90*/  ISETP.LT.AND P2, PT, R19, UR5, !P0 ;  /* 0x0000000513007c0c */ /* 0x000fe2000c741270 */
[C---:B------:R-:W-:Y:S01]  /*3aa0*/  VIADD R12, R2.reuse, 0xe ;  /* 0x0000000e020c7836 */ /* 0x040fe20000000000 */
[----:B------:R-:W-:Y:S01]  /*3ab0*/  ISETP.LT.AND P1, PT, R87, UR5, !P0 ;  /* 0x0000000557007c0c */ /* 0x000fe2000c721270 */
[C---:B------:R-:W-:Y:S01]  /*3ac0*/  VIADD R13, R2.reuse, 0xf ;  /* 0x0000000f020d7836 */ /* 0x040fe20000000000 */
[----:B------:R-:W-:-:S07]  /*3ad0*/  ISETP.LT.AND P4, PT, R2, UR5, !P0 ;  /* 0x0000000502007c0c */ /* 0x000fce000c781270 */
[----:B------:R-:W-:Y:S02]  /*3ae0*/  @P3 LOP3.LUT R130, R130, 0x20000000, RZ, 0xfc, !PT ;  /* 0x2000000082823812 */ /* 0x000fe400078efcff */
[----:B------:R-:W-:Y:S02]  /*3af0*/  ISETP.LT.AND P3, PT, R86, UR5, !P0 ;  /* 0x0000000556007c0c */ /* 0x000fe4000c761270 */
[----:B------:R-:W-:Y:S02]  /*3b00*/  LOP3.LUT R130, R130, 0xffffdfff, RZ, 0xc0, !PT ;  /* 0xffffdfff82827812 */ /* 0x000fe400078ec0ff */
[----:B------:R-:W-:Y:S02]  /*3b10*/  @P1 LOP3.LUT R131, R131, 0x2, RZ, 0xfc, !PT ;  /* 0x0000000283831812 */ /* 0x000fe400078efcff */
[----:B------:R-:W-:Y:S02]  /*3b20*/  @P2 LOP3.LUT R130, R130, 0x2000, RZ, 0xfc, !PT ;  /* 0x0000200082822812 */ /* 0x000fe400078efcff */
[----:B------:R-:W-:-:S02]  /*3b30*/  ISETP.LT.AND P2, PT, R91, UR5, !P0 ;  /* 0x000000055b007c0c */ /* 0x000fc4000c741270 */
[----:B------:R-:W-:Y:S02]  /*3b40*/  LOP3.LUT R131, R131, 0xffffffdf, RZ, 0xc0, !PT ;  /* 0xffffffdf83837812 */ /* 0x000fe400078ec0ff */
[----:B------:R-:W-:Y:S02]  /*3b50*/  ISETP.LT.AND P1, PT, R15, UR5, !P0 ;  /* 0x000000050f007c0c */ /* 0x000fe4000c721270 */
[----:B------:R-:W-:Y:S02]  /*3b60*/  @P3 LOP3.LUT R131, R131, 0x20, RZ, 0xfc, !PT ;  /* 0x0000002083833812 */ /* 0x000fe400078efcff */
[----:B------:R-:W-:Y:S02]  /*3b70*/  LOP3.LUT R130, R130, 0xffffffdf, RZ, 0xc0, !PT ;  /* 0xffffffdf82827812 */ /* 0x000fe400078ec0ff */
[----:B------:R-:W-:Y:S02]  /*3b80*/  ISETP.LT.AND P3, PT, R18, UR5, !P0 ;  /* 0x0000000512007c0c */ /* 0x000fe4000c761270 */
[----:B------:R-:W-:-:S02]  /*3b90*/  LOP3.LUT R131, R131, 0xfffffdff, RZ, 0xc0, !PT ;  /* 0xfffffdff83837812 */ /* 0x000fc400078ec0ff */
[----:B------:R-:W-:Y:S02]  /*3ba0*/  @P2 LOP3.LUT R130, R130, 0x20, RZ, 0xfc, !PT ;  /* 0x0000002082822812 */ /* 0x000fe400078efcff */
[----:B------:R-:W-:Y:S02]  /*3bb0*/  ISETP.LT.AND P2, PT, R16, UR5, !P0 ;  /* 0x0000000510007c0c */ /* 0x000fe4000c741270 */
[----:B------:R-:W-:-:S04]  /*3bc0*/  LOP3.LUT R130, R130, 0xfffdffff, RZ, 0xc0, !PT ;  /* 0xfffdffff82827812 */ /* 0x000fc800078ec0ff */
[----:B------:R-:W-:Y:S02]  /*3bd0*/  @P1 LOP3.LUT R130, R130, 0x20000, RZ, 0xfc, !PT ;  /* 0x0002000082821812 */ /* 0x000fe400078efcff */
[----:B------:R-:W-:Y:S02]  /*3be0*/  ISETP.LT.AND P1, PT, R92, UR5, !P0 ;  /* 0x000000055c007c0c */ /* 0x000fe4000c721270 */
[----:B------:R-:W-:Y:S02]  /*3bf0*/  @P3 LOP3.LUT R131, R131, 0x200, RZ, 0xfc, !PT ;  /* 0x0000020083833812 */ /* 0x000fe400078efcff */
[----:B------:R-:W-:Y:S02]  /*3c00*/  ISETP.LT.AND P3, PT, R17, UR5, !P0 ;  /* 0x0000000511007c0c */ /* 0x000fe4000c761270 */
[----:B------:R-:W-:Y:S02]  /*3c10*/  LOP3.LUT R131, R131, 0xffffbfff, RZ, 0xc0, !PT ;  /* 0xffffbfff83837812 */ /* 0x000fe400078ec0ff */
[----:B------:R-:W-:-:S02]  /*3c20*/  LOP3.LUT R130, R130, 0xffdfffff, RZ, 0xc0, !PT ;  /* 0xffdfffff82827812 */ /* 0x000fc400078ec0ff */
        /* <DEDUP_REMOVED lines=14> */
[----:B------:R-:W-:Y:S02]  /*3d10*/  LOP3.LUT R130, R130, 0xfdffffff, RZ, 0xc0, !PT ;  /* 0xfdffffff82827812 */ /* 0x000fe400078ec0ff */
[----:B------:R-:W-:Y:S02]  /*3d20*/  ISETP.NE.U32.AND P0, PT, R212, RZ, PT ;  /* 0x000000ffd400720c */ /* 0x000fe40003f05070 */
[----:B------:R-:W-:Y:S02]  /*3d30*/  @P3 LOP3.LUT R131, R131, 0x2000000, RZ, 0xfc, !PT ;  /* 0x0200000083833812 */ /* 0x000fe400078efcff */
[----:B------:R-:W-:-:S02]  /*3d40*/  @P2 LOP3.LUT R130, R130, 0x2000000, RZ, 0xfc, !PT ;  /* 0x0200000082822812 */ /* 0x000fc400078efcff */
[----:B------:R-:W-:Y:S02]  /*3d50*/  ISETP.NE.AND.EX P2, PT, R213, RZ, PT, P0 ;  /* 0x000000ffd500720c */ /* 0x000fe40003f45300 */
[----:B------:R-:W-:Y:S02]  /*3d60*/  LOP3.LUT R131, R131, 0xfbffffff, RZ, 0xc0, !PT ;  /* 0xfbffffff83837812 */ /* 0x000fe400078ec0ff */
[----:B------:R-:W-:Y:S02]  /*3d70*/  ISETP.GE.AND P0, PT, R94, UR4, PT ;  /* 0x000000045e007c0c */ /* 0x000fe4000bf06270 */
[----:B------:R-:W-:Y:S02]  /*3d80*/  @P1 LOP3.LUT R131, R131, 0x4000000, RZ, 0xfc, !PT ;  /* 0x0400000083831812 */ /* 0x000fe400078efcff */
[----:B------:R-:W-:Y:S02]  /*3d90*/  ISETP.LT.AND P1, PT, R89, UR5, !P0 ;  /* 0x0000000559007c0c */ /* 0x000fe4000c721270 */
[----:B------:R-:W-:-:S02]  /*3da0*/  LOP3.LUT R131, R131, 0xffffdfff, RZ, 0xc0, !PT ;  /* 0xffffdfff83837812 */ /* 0x000fc400078ec0ff */
[----:B------:R-:W-:Y:S02]  /*3db0*/  LOP3.LUT R130, R130, 0xefffffff, RZ, 0xc0, !PT ;  /* 0xefffffff82827812 */ /* 0x000fe400078ec0ff */
[----:B------:R-:W-:Y:S02]  /*3dc0*/  @P2 LOP3.LUT R131, R131, 0x2000, RZ, 0xfc, !PT ;  /* 0x0000200083832812 */ /* 0x000fe400078efcff */
[----:B------:R-:W-:Y:S02]  /*3dd0*/  ISETP.LT.AND P2, PT, R19, UR5, !P0 ;  /* 0x0000000513007c0c */ /* 0x000fe4000c741270 */
[----:B------:R-:W-:Y:S02]  /*3de0*/  ISETP.LT.AND P3, PT, R87, UR5, !P0 ;  /* 0x0000000557007c0c */ /* 0x000fe4000c761270 */
[----:B------:R-:W-:Y:S02]  /*3df0*/  LOP3.LUT R131, R131, 0xfffffffe, RZ, 0xc0, !PT ;  /* 0xfffffffe83837812 */ /* 0x000fe400078ec0ff */
[----:B------:R-:W-:-:S02]  /*3e00*/  @P1 LOP3.LUT R130, R130, 0x10000000, RZ, 0xfc, !PT ;  /* 0x1000000082821812 */ /* 0x000fc400078efcff */
[----:B------:R-:W-:Y:S02]  /*3e10*/  ISETP.LT.AND P1, PT, R86, UR5, !P0 ;  /* 0x0000000556007c0c */ /* 0x000fe4000c721270 */
[----:B------:R-:W-:Y:S02]  /*3e20*/  LOP3.LUT R130, R130, 0xffffefff, RZ, 0xc0, !PT ;  /* 0xffffefff82827812 */ /* 0x000fe400078ec0ff */
[----:B------:R-:W-:Y:S02]  /*3e30*/  ISETP.LT.AND P5, PT, R2, UR5, !P0 ;  /* 0x0000000502007c0c */ /* 0x000fe4000c7a1270 */
[----:B------:R-:W-:Y:S02]  /*3e40*/  @P2 LOP3.LUT R130, R130, 0x1000, RZ, 0xfc, !PT ;  /* 0x0000100082822812 */ /* 0x000fe400078efcff */
[----:B------:R-:W-:Y:S02]  /*3e50*/  ISETP.LT.AND P2, PT, R91, UR5, !P0 ;  /* 0x000000055b007c0c */ /* 0x000fe4000c741270 */
[----:B------:R-:W-:-:S02]  /*3e60*/  @P3 LOP3.LUT R131, R131, 0x1, RZ, 0xfc, !PT ;  /* 0x0000000183833812 */ /* 0x000fc400078efcff */
[----:B------:R-:W-:Y:S02]  /*3e70*/  ISETP.LT.AND P3, PT, R15, UR5, !P0 ;  /* 0x000000050f007c0c */ /* 0x000fe4000c761270 */
[----:B------:R-:W-:Y:S02]  /*3e80*/  LOP3.LUT R131, R131, 0xffffffef, RZ, 0xc0, !PT ;  /* 0xffffffef83837812 */ /* 0x000fe400078ec0ff */
[----:B------:R-:W-:Y:S02]  /*3e90*/  LOP3.LUT R130, R130, 0xffffffef, RZ, 0xc0, !PT ;  /* 0xffffffef82827812 */ /* 0x000fe400078ec0ff */
        /* <DEDUP_REMOVED lines=15> */
[----:B------:R-:W-:Y:S02]  /*3f90*/  LOP3.LUT R131, R131, 0xfffdffff, RZ, 0xc0, !PT ;  /* 0xfffdffff83837812 */ /* 0x000fe400078ec0ff */
[----:B------:R-:W-:Y:S02]  /*3fa0*/  LOP3.LUT R130, R130, 0xfffffffe, RZ, 0xc0, !PT ;  /* 0xfffffffe82827812 */ /* 0x000fe400078ec0ff */
[----:B------:R-:W-:Y:S02]  /*3fb0*/  ISETP.LT.AND P3, PT, R88, UR5, !P0 ;  /* 0x0000000558007c0c */ /* 0x000fe4000c761270 */
[----:B------:R-:W-:Y:S02]  /*3fc0*/  @P1 LOP3.LUT R130, R130, 0x1, RZ, 0xfc, !PT ;  /* 0x0000000182821812 */ /* 0x000fe400078efcff */
[----:B------:R-:W-:Y:S02]  /*3fd0*/  ISETP.LT.AND P1, PT, R12, UR5, !P0 ;  /* 0x000000050c007c0c */ /* 0x000fe4000c721270 */
[----:B------:R-:W-:-:S02]  /*3fe0*/  @P2 LOP3.LUT R131, R131, 0x20000, RZ, 0xfc, !PT ;  /* 0x0002000083832812 */ /* 0x000fc400078efcff */
[----:B------:R-:W-:Y:S02]  /*3ff0*/  ISETP.LT.AND P2, PT, R90, UR5, !P0 ;  /* 0x000000055a007c0c */ /* 0x000fe4000c741270 */
[----:B------:R-:W-:Y:S02]  /*4000*/  LOP3.LUT R131, R131, 0xfeffffff, RZ, 0xc0, !PT ;  /* 0xfeffffff83837812 */ /* 0x000fe400078ec0ff */
[----:B------:R-:W-:-:S04]  /*4010*/  LOP3.LUT R130, R130, 0xfffffeff, RZ, 0xc0, !PT ;  /* 0xfffffeff82827812 */ /* 0x000fc800078ec0ff */
[----:B------:R-:W-:Y:S02]  /*4020*/  @P3 LOP3.LUT R130, R130, 0x100, RZ, 0xfc, !PT ;  /* 0x0000010082823812 */ /* 0x000fe400078efcff */
[----:B------:R-:W-:Y:S02]  /*4030*/  @P1 LOP3.LUT R131, R131, 0x1000000, RZ, 0xfc, !PT ;  /* 0x0100000083831812 */ /* 0x000fe400078efcff */
[----:B------:R-:W-:Y:S02]  /*4040*/  ISETP.LT.AND P1, PT, R13, UR5, !P0 ;  /* 0x000000050d007c0c */ /* 0x000fe4000c721270 */
[----:B------:R-:W-:Y:S02]  /*4050*/  ISETP.GE.AND P0, PT, R95, UR4, PT ;  /* 0x000000045f007c0c */ /* 0x000fe4000bf06270 */
[----:B------:R-:W-:Y:S02]  /*4060*/  LOP3.LUT R130, R130, 0xfeffffff, RZ, 0xc0, !PT ;  /* 0xfeffffff82827812 */ /* 0x000fe400078ec0ff */
[----:B------:R-:W-:-:S02]  /*4070*/  ISETP.LT.AND P3, PT, R89, UR5, !P0 ;  /* 0x0000000559007c0c */ /* 0x000fc4000c761270 */
[----:B------:R-:W-:Y:S02]  /*4080*/  LOP3.LUT R131, R131, 0xffbfffff, RZ, 0xc0, !PT ;  /* 0xffbfffff83837812 */ /* 0x000fe400078ec0ff */
[----:B------:R-:W-:Y:S02]  /*4090*/  @P2 LOP3.LUT R130, R130, 0x1000000, RZ, 0xfc, !PT ;  /* 0x0100000082822812 */ /* 0x000fe400078efcff */
[----:B------:R-:W-:Y:S02]  /*40a0*/  ISETP.LT.AND P2, PT, R87, UR5, !P0 ;  /* 0x0000000557007c0c */ /* 0x000fe4000c741270 */
[----:B------:R-:W-:Y:S02]  /*40b0*/  @P1 LOP3.LUT R131, R131, 0x400000, RZ, 0xfc, !PT ;  /* 0x0040000083831812 */ /* 0x000fe400078efcff */
[----:B------:R-:W-:Y:S02]  /*40c0*/  ISETP.LT.AND P1, PT, R19, UR5, !P0 ;  /* 0x0000000513007c0c */ /* 0x000fe4000c721270 */
[----:B------:R-:W-:-:S02]  /*40d0*/  LOP3.LUT R130, R130, 0xf7ffffff, RZ, 0xc0, !PT ;  /* 0xf7ffffff82827812 */ /* 0x000fc400078ec0ff */
[----:B------:R-:W-:Y:S02]  /*40e0*/  LOP3.LUT R131, R131, 0xfffffff7, RZ, 0xc0, !PT ;  /* 0xfffffff783837812 */ /* 0x000fe400078ec0ff */
[----:B------:R-:W-:Y:S02]  /*40f0*/  @P3 LOP3.LUT R130, R130, 0x8000000, RZ, 0xfc, !PT ;  /* 0x0800000082823812 */ /* 0x000fe400078efcff */
[----:B------:R-:W-:Y:S02]  /*4100*/  ISETP.LT.AND P3, PT, R86, UR5, !P0 ;  /* 0x0000000556007c0c */ /* 0x000fe4000c761270 */
[----:B------:R-:W-:Y:S02]  /*4110*/  LOP3.LUT R130, R130, 0xfffff7ff, RZ, 0xc0, !PT ;  /* 0xfffff7ff82827812 */ /* 0x000fe400078ec0ff */
[----:B------:R-:W-:Y:S02]  /*4120*/  ISETP.LT.AND P6, PT, R17, UR5, !P0 ;  /* 0x0000000511007c0c */ /* 0x000fe4000c7c1270 */
[----:B------:R-:W-:-:S02]  /*4130*/  @P1 LOP3.LUT R130, R130, 0x800, RZ, 0xfc, !PT ;  /* 0x0000080082821812 */ /* 0x000fc400078efcff */
[----:B------:R-:W-:Y:S02]  /*4140*/  ISETP.LT.AND P1, PT, R91, UR5, !P0 ;  /* 0x000000055b007c0c */ /* 0x000fe4000c721270 */
[----:B------:R-:W-:-:S03]  /*4150*/  LOP3.LUT R130, R130, 0x7fffffff, RZ, 0xc0, !PT ;  /* 0x7fffffff82827812 */ /* 0x000fc600078ec0ff */
[----:B------:R-:W-:Y:S02]  /*4160*/  @P3 LOP3.LUT R131, R131, 0x8, RZ, 0xfc, !PT ;  /* 0x0000000883833812 */ /* 0x000fe400078efcff */
[----:B------:R-:W-:Y:S02]  /*4170*/  @P2 LOP3.LUT R130, R130, 0x80000000, RZ, 0xfc, !PT ;  /* 0x8000000082822812 */ /* 0x000fe400078efcff */
[----:B------:R-:W-:Y:S02]  /*4180*/  ISETP.LT.AND P3, PT, R18, UR5, !P0 ;  /* 0x0000000512007c0c */ /* 0x000fe4000c761270 */
[----:B------:R-:W-:Y:S02]  /*4190*/  ISETP.LT.AND P2, PT, R15, UR5, !P0 ;  /* 0x000000050f007c0c */ /* 0x000fe4000c741270 */
[----:B------:R-:W-:Y:S02]  /*41a0*/  LOP3.LUT R130, R130, 0xfffffff7, RZ, 0xc0, !PT ;  /* 0xfffffff782827812 */ /* 0x000fe400078ec0ff */
[----:B------:R-:W-:-:S02]  /*41b0*/  LOP3.LUT R131, R131, 0xffffff7f, RZ, 0xc0, !PT ;  /* 0xffffff7f83837812 */ /* 0x000fc400078ec0ff */
[----:B------:R-:W-:Y:S02]  /*41c0*/  @P1 LOP3.LUT R130, R130, 0x8, RZ, 0xfc, !PT ;  /* 0x0000000882821812 */ /* 0x000fe400078efcff */
[----:B------:R-:W-:Y:S02]  /*41d0*/  ISETP.LT.AND P1, PT, R16, UR5, !P0 ;  /* 0x0000000510007c0c */ /* 0x000fe4000c721270 */
[----:B------:R-:W-:Y:S02]  /*41e0*/  LOP3.LUT R130, R130, 0xffff7fff, RZ, 0xc0, !PT ;  /* 0xffff7fff82827812 */ /* 0x000fe400078ec0ff */
[----:B------:R-:W-:Y:S02]  /*41f0*/  @P3 LOP3.LUT R131, R131, 0x80, RZ, 0xfc, !PT ;  /* 0x0000008083833812 */ /* 0x000fe400078efcff */
[----:B------:R-:W-:Y:S02]  /*4200*/  @P2 LOP3.LUT R130, R130, 0x8000, RZ, 0xfc, !PT ;  /* 0x0000800082822812 */ /* 0x000fe400078efcff */
[----:B------:R-:W-:-:S02]  /*4210*/  ISETP.LT.AND P2, PT, R92, UR5, !P0 ;  /* 0x000000055c007c0c */ /* 0x000fc4000c741270 */
[----:B------:R-:W-:Y:S02]  /*4220*/  LOP3.LUT R131, R131, 0xfffff7ff, RZ, 0xc0, !PT ;  /* 0xfffff7ff83837812 */ /* 0x000fe400078ec0ff */
[----:B------:R-:W-:Y:S02]  /*4230*/  LOP3.LUT R130, R130, 0xfff7ffff, RZ, 0xc0, !PT ;  /* 0xfff7ffff82827812 */ /* 0x000fe400078ec0ff */
[----:B------:R-:W-:Y:S02]  /*4240*/  @P1 LOP3.LUT R131, R131, 0x800, RZ, 0xfc, !PT ;  /* 0x0000080083831812 */ /* 0x000fe400078efcff */
[----:B------:R-:W-:Y:S02]  /*4250*/  ISETP.LT.AND P1, PT, R14, UR5, !P0 ;  /* 0x000000050e007c0c */ /* 0x000fe4000c721270 */
[----:B------:R-:W-:Y:S02]  /*4260*/  ISETP.LT.AND P3, PT, R88, UR5, !P0 ;  /* 0x0000000558007c0c */ /* 0x000fe4000c761270 */
[----:B------:R-:W-:-:S02]  /*4270*/  LOP3.LUT R131, R131, 0xfffeffff, RZ, 0xc0, !PT ;  /* 0xfffeffff83837812 */ /* 0x000fc400078ec0ff */
[----:B------:R-:W-:Y:S02]  /*4280*/  @P2 LOP3.LUT R130, R130, 0x80000, RZ, 0xfc, !PT ;  /* 0x0008000082822812 */ /* 0x000fe400078efcff */
[----:B------:R-:W-:Y:S02]  /*4290*/  ISETP.LT.AND P2, PT, R12, UR5, !P0 ;  /* 0x000000050c007c0c */ /* 0x000fe4000c741270 */
[----:B------:R-:W-:-:S03]  /*42a0*/  LOP3.LUT R130, R130, 0xffffff7f, RZ, 0xc0, !PT ;  /* 0xffffff7f82827812 */ /* 0x000fc600078ec0ff */
[----:B------:R-:W-:Y:S02]  /*42b0*/  @P1 LOP3.LUT R131, R131, 0x10000, RZ, 0xfc, !PT ;  /* 0x0001000083831812 */ /* 0x000fe400078efcff */
[----:B------:R-:W-:Y:S02]  /*42c0*/  ISETP.LT.AND P1, PT, R90, UR5, !P0 ;  /* 0x000000055a007c0c */ /* 0x000fe4000c721270 */
[----:B------:R-:W-:Y:S02]  /*42d0*/  LOP3.LUT R131, R131, 0xff7fffff, RZ, 0xc0, !PT ;  /* 0xff7fffff83837812 */ /* 0x000fe400078ec0ff */
[----:B------:R-:W-:Y:S02]  /*42e0*/  @P3 LOP3.LUT R130, R130, 0x80, RZ, 0xfc, !PT ;  /* 0x0000008082823812 */ /* 0x000fe400078efcff */
[----:B------:R-:W-:Y:S02]  /*42f0*/  @P2 LOP3.LUT R131, R131, 0x800000, RZ, 0xfc, !PT ;  /* 0x0080000083832812 */ /* 0x000fe400078efcff */
[----:B------:R-:W-:-:S02]  /*4300*/  ISETP.LT.AND P2, PT, R13, UR5, !P0 ;  /* 0x000000050d007c0c */ /* 0x000fc4000c741270 */
[----:B------:R-:W-:Y:S02]  /*4310*/  ISETP.LT.AND P3, PT, R2, UR5, !P0 ;  /* 0x0000000502007c0c */ /* 0x000fe4000c761270 */
        /* <DEDUP_REMOVED lines=46> */
[----:B------:R-:W-:-:S13]  /*4600*/  ISETP.LT.AND P1, PT, R13, UR5, !P0 ;  /* 0x000000050d007c0c */ /* 0x000fda000c721270 */
[----:B------:R-:W-:Y:S02]  /*4610*/  @P1 LOP3.LUT R131, R131, 0x80000, RZ, 0xfc, !PT ;  /* 0x0008000083831812 */ /* 0x000fe400078efcff */
[----:B------:R-:W-:Y:S02]  /*4620*/  ISETP.LT.AND P1, PT, R2, UR5, !P0 ;  /* 0x0000000502007c0c */ /* 0x000fe4000c721270 */
[----:B------:R-:W-:-:S13]  /*4630*/  LOP3.LUT P0, RZ, R131, 0x2000, RZ, 0xc0, !PT ;  /* 0x0000200083ff7812 */ /* 0x000fda000780c0ff */
[----:B------:R-:W-:Y:S05]  /*4640*/  @!P0 BRA `(.L_x_131) ;  /* 0x0000002800088947 */ /* 0x000fea0003800000 */
[----:B------:R-:W2:Y:S01]  /*4650*/  LDL R97, [R1] ;  /* 0x0000000001617983 */ /* 0x000ea20000100800 */
[----:B------:R-:W-:Y:S01]  /*4660*/  @P4 LEA R14, P0, R236, R195, 0x2 ;  /* 0x000000c3ec0e4211 */ /* 0x000fe200078010ff */
[----:B------:R-:W0:Y:S04]  /*4670*/  @P4 LDC R86, c[0x0][0x21c] ;  /* 0x00008700ff564b82 */ /* 0x000e280000000800 */
[----:B--2---:R-:W-:Y:S01]  /*4680*/  @P4 IMAD.X R15, R194, 0x1, R97, P0 ;  /* 0x00000001c20f4824 */ /* 0x004fe200000e0661 */
[----:B------:R-:W-:-:S04]  /*4690*/  @P4 LEA R12, P0, R210, R173, 0x2 ;  /* 0x000000add20c4211 */ /* 0x000fc800078010ff */
[----:B------:R-:W-:Y:S01]  /*46a0*/  @P4 LEA.HI.X R13, R210, R172, R214, 0x2, P0 ;  /* 0x000000acd20d4211 */ /* 0x000fe200000f14d6 */
[----:B------:R1:W2:Y:S01]  /*46b0*/  @P4 LDG.E R15, desc[UR6][R14.64] ;  /* 0x000000060e0f4981 */ /* 0x0002a2000c1e1900 */
[----:B------:R-:W-:-:S05]  /*46c0*/  @P5 LEA R18, P0, R234, R195, 0x2 ;  /* 0x000000c3ea125211 */ /* 0x000fca00078010ff */
[----:B------:R-:W-:Y:S01]  /*46d0*/  @P5 IMAD.X R19, R194, 0x1, R252, P0 ;  /* 0x00000001c2135824 */ /* 0x000fe200000e06fc */
[----:B------:R-:W-:-:S04]  /*46e0*/  @P5 LEA R16, P0, R208, R173, 0x2 ;  /* 0x000000add0105211 */ /* 0x000fc800078010ff */
[----:B------:R-:W-:Y:S01]  /*46f0*/  @P5 LEA.HI.X R17, R208, R172, R215, 0x2, P0 ;  /* 0x000000acd0115211 */ /* 0x000fe200000f14d7 */
[----:B-1----:R-:W2:Y:S02]  /*4700*/  @P4 LDC R14, c[0x0][0x24c] ;  /* 0x00009300ff0e4b82 */ /* 0x002ea40000000800 */
[----:B--2---:R-:W-:-:S04]  /*4710*/  @P4 FMUL R14, R15, R14 ;  /* 0x0000000e0f0e4220 */ /* 0x004fc80000400000 */
[----:B0-----:R-:W-:-:S05]  /*4720*/  @P4 FFMA R22, R22, R86, R14 ;  /* 0x0000005616164223 */ /* 0x001fca000000000e */
[----:B------:R0:W-:Y:S04]  /*4730*/  @P4 STG.E desc[UR6][R12.64], R22 ;  /* 0x000000160c004986 */ /* 0x0001e8000c101906 */
[----:B------:R1:W2:Y:S01]  /*4740*/  @P5 LDG.E R19, desc[UR6][R18.64] ;  /* 0x0000000612135981 */ /* 0x0002a2000c1e1900 */
[----:B------:R-:W-:Y:S01]  /*4750*/  @P3 LEA R14, P0, R232, R195, 0x2 ;  /* 0x000000c3e80e3211 */ /* 0x000fe200078010ff */
[----:B0-----:R-:W0:Y:S08]  /*4760*/  @P5 LDC R22, c[0x0][0x21c] ;  /* 0x00008700ff165b82 */ /* 0x001e300000000800 */
[----:B-1----:R-:W2:Y:S01]  /*4770*/  @P5 LDC R18, c[0x0][0x24c] ;  /* 0x00009300ff125b82 */ /* 0x002ea20000000800 */
[----:B------:R-:W-:-:S02]  /*4780*/  @P3 IMAD.X R15, R194, 0x1, R251, P0 ;  /* 0x00000001c20f3824 */ /* 0x000fc400000e06fb */
[----:B--2---:R-:W-:-:S04]  /*4790*/  @P5 FMUL R18, R19, R18 ;  /* 0x0000001213125220 */ /* 0x004fc80000400000 */
[----:B0-----:R-:W-:Y:S02]  /*47a0*/  @P5 FFMA R38, R38, R22, R18 ;  /* 0x0000001626265223 */ /* 0x001fe40000000012 */
[----:B------:R-:W0:Y:S03]  /*47b0*/  @P3 LDC R18, c[0x0][0x21c] ;  /* 0x00008700ff123b82 */ /* 0x000e260000000800 */
[----:B------:R1:W-:Y:S04]  /*47c0*/  @P5 STG.E desc[UR6][R16.64], R38 ;  /* 0x0000002610005986 */ /* 0x0003e8000c101906 */
[----:B------:R2:W3:Y:S01]  /*47d0*/  @P3 LDG.E R15, desc[UR6][R14.64] ;  /* 0x000000060e0f3981 */ /* 0x0004e2000c1e1900 */
[C---:B------:R-:W-:Y:S01]  /*47e0*/  @P3 LEA R12, P0, R206.reuse, R173, 0x2 ;  /* 0x000000adce0c3211 */ /* 0x040fe200078010ff */
[----:B-1----:R-:W1:Y:S08]  /*47f0*/  @P6 LDC R38, c[0x0][0x24c] ;  /* 0x00009300ff266b82 */ /* 0x002e700000000800 */
[----:B--2---:R-:W3:Y:S01]  /*4800*/  @P3 LDC R14, c[0x0][0x24c] ;  /* 0x00009300ff0e3b82 */ /* 0x004ee20000000800 */
[----:B------:R-:W-:-:S02]  /*4810*/  @P3 LEA.HI.X R13, R206, R172, R216, 0x2, P0 ;  /* 0x000000acce0d3211 */ /* 0x000fc400000f14d8 */
[----:B------:R-:W-:-:S05]  /*4820*/  @P1 LEA R86, P0, R230, R195, 0x2 ;  /* 0x000000c3e6561211 */ /* 0x000fca00078010ff */
[----:B------:R-:W-:Y:S02]  /*4830*/  @P1 IMAD.X R87, R194, 0x1, R246, P0 ;  /* 0x00000001c2571824 */ /* 0x000fe400000e06f6 */
[----:B---3--:R-:W-:Y:S02]  /*4840*/  @P3 FMUL R14, R15, R14 ;  /* 0x0000000e0f0e3220 */ /* 0x008fe40000400000 */
[----:B------:R-:W2:Y:S02]  /*4850*/  @P1 LDC R15, c[0x0][0x21c] ;  /* 0x00008700ff0f1b82 */ /* 0x000ea40000000800 */
[----:B0-----:R-:W-:-:S05]  /*4860*/  @P3 FFMA R54, R54, R18, R14 ;  /* 0x0000001236363223 */ /* 0x001fca000000000e */
[----:B------:R0:W-:Y:S01]  /*4870*/  @P3 STG.E desc[UR6][R12.64], R54 ;  /* 0x000000360c003986 */ /* 0x0001e2000c101906 */
[----:B------:R-:W3:Y:S03]  /*4880*/  @P1 LDC R14, c[0x0][0x24c] ;  /* 0x00009300ff0e1b82 */ /* 0x000ee60000000800 */
[----:B------:R-:W3:Y:S01]  /*4890*/  @P1 LDG.E R86, desc[UR6][R86.64] ;  /* 0x0000000656561981 */ /* 0x000ee2000c1e1900 */
[----:B------:R-:W-:Y:S02]  /*48a0*/  @P1 LEA R16, P0, R204, R173, 0x2 ;  /* 0x000000adcc101211 */ /* 0x000fe400078010ff */
[----:B------:R-:W-:Y:S02]  /*48b0*/  LOP3.LUT P3, RZ, R130, 0x2, RZ, 0xc0, !PT ;  /* 0x0000000282ff7812 */ /* 0x000fe4000786c0ff */
[----:B------:R-:W-:Y:S02]  /*48c0*/  @P1 LEA.HI.X R17, R204, R172, R217, 0x2, P0 ;  /* 0x000000accc111211 */ /* 0x000fe400000f14d9 */
[----:B------:R-:W-:-:S05]  /*48d0*/  LEA R18, P0, R222, R195, 0x2 ;  /* 0x000000c3de127211 */ /* 0x000fca00078010ff */
[----:B------:R-:W-:-:S04]  /*48e0*/  IMAD.X R19, R194, 0x1, R247, P0 ;  /* 0x00000001c2137824 */ /* 0x000fc800000e06f7 */
[----:B------:R-:W4:Y:S01]  /*48f0*/  @P3 LDC R22, c[0x0][0x21c] ;  /* 0x00008700ff163b82 */ /* 0x000f220000000800 */
[----:B------:R-:W-:-:S07]  /*4900*/  LOP3.LUT P5, RZ, R130, 0x1, RZ, 0xc0, !PT ;  /* 0x0000000182ff7812 */ /* 0x000fce00078ac0ff */
[----:B0-----:R-:W0:Y:S01]  /*4910*/  @P6 LDC R54, c[0x0][0x21c] ;  /* 0x00008700ff366b82 */ /* 0x001e220000000800 */
[----:B---3--:R-:W-:-:S04]  /*4920*/  @P1 FMUL R14, R86, R14 ;  /* 0x0000000e560e1220 */ /* 0x008fc80000400000 */
[----:B--2---:R-:W-:-:S03]  /*4930*/  @P1 FFMA R70, R70, R15, R14 ;  /* 0x0000000f46461223 */ /* 0x004fc6000000000e */
[----:B------:R-:W2:Y:S02]  /*4940*/  @P3 LDC R14, c[0x0][0x24c] ;  /* 0x00009300ff0e3b82 */ /* 0x000ea40000000800 */
[----:B------:R3:W-:Y:S04]  /*4950*/  @P1 STG.E desc[UR6][R16.64], R70 ;  /* 0x0000004610001986 */ /* 0x0007e8000c101906 */
[----:B------:R-:W2:Y:S01]  /*4960*/  @P3 LDG.E R15, desc[UR6][R18.64] ;  /* 0x00000006120f3981 */ /* 0x000ea2000c1e1900 */
[----:B------:R-:W-:-:S04]  /*4970*/  @P3 LEA R12, P0, R202, R173, 0x2 ;  /* 0x000000adca0c3211 */ /* 0x000fc800078010ff */
[----:B------:R-:W-:Y:S02]  /*4980*/  @P3 LEA.HI.X R13, R202, R172, R218, 0x2, P0 ;  /* 0x000000acca0d3211 */ /* 0x000fe400000f14da */
[----:B---3--:R-:W-:-:S05]  /*4990*/  LEA R16, P0, R228, R195, 0x2 ;  /* 0x000000c3e4107211 */ /* 0x008fca00078010ff */
[----:B------:R-:W-:Y:S02]  /*49a0*/  IMAD.X R17, R194, 0x1, R248, P0 ;  /* 0x00000001c2117824 */ /* 0x000fe400000e06f8 */
[----:B--2---:R-:W-:-:S04]  /*49b0*/  @P3 FMUL R14, R15, R14 ;  /* 0x0000000e0f0e3220 */ /* 0x004fc80000400000 */
[----:B----4-:R-:W-:Y:S02]  /*49c0*/  @P3 FFMA R23, R23, R22, R14 ;  /* 0x0000001617173223 */ /* 0x010fe4000000000e */
[----:B------:R-:W2:Y:S03]  /*49d0*/  @P5 LDC R22, c[0x0][0x21c] ;  /* 0x00008700ff165b82 */ /* 0x000ea60000000800 */
[----:B------:R3:W-:Y:S04]  /*49e0*/  @P3 STG.E desc[UR6][R12.64], R23 ;  /* 0x000000170c003986 */ /* 0x0007e8000c101906 */
[----:B---3--:R-:W3:Y:S01]  /*49f0*/  @P5 LDG.E R13, desc[UR6][R16.64] ;  /* 0x00000006100d5981 */ /* 0x008ee2000c1e1900 */
[----:B------:R-:W3:Y:S01]  /*4a00*/  @P5 LDC R12, c[0x0][0x24c] ;  /* 0x00009300ff0c5b82 */ /* 0x000ee20000000800 */
[----:B------:R-:W-:-:S04]  /*4a10*/  @P5 LEA R88, P0, R200, R173, 0x2 ;  /* 0x000000adc8585211 */ /* 0x000fc800078010ff */
[----:B------:R-:W-:Y:S02]  /*4a20*/  @P5 LEA.HI.X R89, R200, R172, R219, 0x2, P0 ;  /* 0x000000acc8595211 */ /* 0x000fe400000f14db */
[----:B------:R-:W-:-:S05]  /*4a30*/  LEA R14, P0, R226, R195, 0x2 ;  /* 0x000000c3e20e7211 */ /* 0x000fca00078010ff */
[----:B------:R-:W-:Y:S02]  /*4a40*/  IMAD.X R15, R194, 0x1, R249, P0 ;  /* 0x00000001c20f7824 */ /* 0x000fe400000e06f9 */
[----:B---3--:R-:W-:-:S04]  /*4a50*/  @P5 FMUL R12, R13, R12 ;  /* 0x0000000c0d0c5220 */ /* 0x008fc80000400000 */
[----:B--2---:R-:W-:-:S05]  /*4a60*/  @P5 FFMA R39, R39, R22, R12 ;  /* 0x0000001627275223 */ /* 0x004fca000000000c */
[----:B------:R2:W-:Y:S04]  /*4a70*/  @P5 STG.E desc[UR6][R88.64], R39 ;  /* 0x0000002758005986 */ /* 0x0005e8000c101906 */
[----:B--2---:R-:W1:Y:S01]  /*4a80*/  @P6 LDG.E R39, desc[UR6][R14.64] ;  /* 0x000000060e276981 */ /* 0x004e62000c1e1900 */
[----:B------:R-:W-:-:S04]  /*4a90*/  @P6 LEA R86, P0, R198, R173, 0x2 ;  /* 0x000000adc6566211 */ /* 0x000fc800078010ff */
[----:B------:R-:W-:Y:S02]  /*4aa0*/  @P6 LEA.HI.X R87, R198, R172, R220, 0x2, P0 ;  /* 0x000000acc6576211 */ /* 0x000fe400000f14dc */
[----:B------:R-:W-:-:S05]  /*4ab0*/  LEA R12, P0, R224, R195, 0x2 ;  /* 0x000000c3e00c7211 */ /* 0x000fca00078010ff */
[----:B------:R-:W-:Y:S02]  /*4ac0*/  IMAD.X R13, R194, 0x1, R250, P0 ;  /* 0x00000001c20d7824 */ /* 0x000fe400000e06fa */
[----:B-1----:R-:W-:-:S04]  /*4ad0*/  @P6 FMUL R38, R39, R38 ;  /* 0x0000002627266220 */ /* 0x002fc80000400000 */
[----:B0-----:R-:W-:Y:S02]  /*4ae0*/  @P6 FFMA R55, R55, R54, R38 ;  /* 0x0000003637376223 */ /* 0x001fe40000000026 */
[----:B------:R-:W0:Y:S03]  /*4af0*/  @P2 LDC R38, c[0x0][0x24c] ;  /* 0x00009300ff262b82 */ /* 0x000e260000000800 */
[----:B------:R1:W-:Y:S04]  /*4b00*/  @P6 STG.E desc[UR6][R86.64], R55 ;  /* 0x0000003756006986 */ /* 0x0003e8000c101906 */
[----:B------:R-:W0:Y:S01]  /*4b10*/  @P2 LDG.E R39, desc[UR6][R12.64] ;  /* 0x000000060c272981 */ /* 0x000e22000c1e1900 */
[----:B------:R-:W2:Y:S01]  /*4b20*/  @P2 LDC R54, c[0x0][0x21c] ;  /* 0x00008700ff362b82 */ /* 0x000ea20000000800 */
[----:B------:R-:W-:-:S04]  /*4b30*/  @P2 LEA R22, P0, R196, R173, 0x2 ;  /* 0x000000adc4162211 */ /* 0x000fc800078010ff */
[----:B------:R-:W-:Y:S02]  /*4b40*/  @P2 LEA.HI.X R23, R196, R172, R221, 0x2, P0 ;  /* 0x000000acc4172211 */ /* 0x000fe400000f14dd */
[----:B------:R-:W-:Y:S01]  /*4b50*/  LOP3.LUT P4, RZ, R130, 0x20, RZ, 0xc0, !PT ;  /* 0x0000002082ff7812 */ /* 0x000fe2000788c0ff */
[----:B------:R-:W-:Y:S01]  /*4b60*/  BSSY B0, `(.L_x_132) ;  /* 0x000000b000007945 */ /* 0x000fe20003800000 */
[----:B0-----:R-:W-:-:S04]  /*4b70*/  @P2 FMUL R38, R39, R38 ;  /* 0x0000002627262220 */ /* 0x001fc80000400000 */
[----:B--2---:R-:W-:-:S05]  /*4b80*/  @P2 FFMA R71, R71, R54, R38 ;  /* 0x0000003647472223 */ /* 0x004fca0000000026 */
[----:B------:R1:W-:Y:S02]  /*4b90*/  @P2 STG.E desc[UR6][R22.64], R71 ;  /* 0x0000004716002986 */ /* 0x0003e4000c101906 */
[----:B------:R-:W-:Y:S05]  /*4ba0*/  @!P4 BRA `(.L_x_133) ;  /* 0x000000000018c947 */ /* 0x000fea0003800000 */
[----:B-1----:R-:W2:Y:S01]  /*4bb0*/  LDG.E R22, desc[UR6][R18.64+0x4] ;  /* 0x0000040612167981 */ /* 0x002ea2000c1e1900 */
[----:B------:R-:W-:Y:S02]  /*4bc0*/  ULDC UR8, c[0x0][0x24c] ;  /* 0x0000930000087ab9 */ /* 0x000fe40000000800 */
[----:B--2---:R-:W-:Y:S01]  /*4bd0*/  FMUL R22, R22, UR8 ;  /* 0x0000000816167c20 */ /* 0x004fe20008400000 */
[----:B------:R-:W-:-:S03]  /*4be0*/  ULDC UR8, c[0x0][0x21c] ;  /* 0x0000870000087ab9 */ /* 0x000fc60000000800 */
[----:B------:R-:W-:-:S05]  /*4bf0*/  FFMA R24, R24, UR8, R22 ;  /* 0x0000000818187c23 */ /* 0x000fca0008000016 */
[----:B------:R0:W-:Y:S02]  /*4c00*/  STG.E desc[UR6][R10.64], R24 ;  /* 0x000000180a007986 */ /* 0x0001e4000c101906 */
.L_x_133:
[----:B------:R-:W-:Y:S05]  /*4c10*/  BSYNC B0 ;  /* 0x0000000000007941 */ /* 0x000fea0003800000 */
.L_x_132:
[----:B------:R-:W-:Y:S01]  /*4c20*/  LOP3.LUT P0, RZ, R130, 0x10, RZ, 0xc0, !PT ;  /* 0x0000001082ff7812 */ /* 0x000fe2000780c0ff */
[----:B------:R-:W-:-:S12]  /*4c30*/  BSSY B0, `(.L_x_134) ;  /* 0x0000008000007945 */ /* 0x000fd80003800000 */
[----:B------:R-:W-:Y:S05]  /*4c40*/  @!P0 BRA `(.L_x_135) ;  /* 0x0000000000188947 */ /* 0x000fea0003800000 */
[----:B-1----:R-:W2:Y:S01]  /*4c50*/  LDG.E R22, desc[UR6][R16.64+0x4] ;  /* 0x0000040610167981 */ /* 0x002ea2000c1e1900 */
[----:B------:R-:W-:Y:S02]  /*4c60*/  ULDC UR8, c[0x0][0x24c] ;  /* 0x0000930000087ab9 */ /* 0x000fe40000000800 */
[----:B--2---:R-:W-:Y:S01]  /*4c70*/  FMUL R22, R22, UR8 ;  /* 0x0000000816167c20 */ /* 0x004fe20008400000 */
[----:B------:R-:W-:-:S03]  /*4c80*/  ULDC UR8, c[0x0][0x21c] ;  /* 0x0000870000087ab9 */ /* 0x000fc60000000800 */
[----:B------:R-:W-:-:S05]  /*4c90*/  FFMA R40, R40, UR8, R22 ;  /* 0x0000000828287c23 */ /* 0x000fca0008000016 */
[----:B------:R2:W-:Y:S02]  /*4ca0*/  STG.E desc[UR6][R8.64], R40 ;  /* 0x0000002808007986 */ /* 0x0005e4000c101906 */
.L_x_135:
[----:B------:R-:W-:Y:S05]  /*4cb0*/  BSYNC B0 ;  /* 0x0000000000007941 */ /* 0x000fea0003800000 */
.L_x_134:
[----:B------:R-:W-:Y:S01]  /*4cc0*/  LOP3.LUT P0, RZ, R130, 0x8, RZ, 0xc0, !PT ;  /* 0x0000000882ff7812 */ /* 0x000fe2000780c0ff */
[----:B------:R-:W-:-:S12]  /*4cd0*/  BSSY B0, `(.L_x_136) ;  /* 0x0000008000007945 */ /* 0x000fd80003800000 */
[----:B------:R-:W-:Y:S05]  /*4ce0*/  @!P0 BRA `(.L_x_137) ;  /* 0x0000000000188947 */ /* 0x000fea0003800000 */
[----:B-1----:R-:W3:Y:S01]  /*4cf0*/  LDG.E R22, desc[UR6][R14.64+0x4] ;  /* 0x000004060e167981 */ /* 0x002ee2000c1e1900 */
[----:B------:R-:W-:Y:S02]  /*4d00*/  ULDC UR8, c[0x0][0x24c] ;  /* 0x0000930000087ab9 */ /* 0x000fe40000000800 */
[----:B---3--:R-:W-:Y:S01]  /*4d10*/  FMUL R22, R22, UR8 ;  /* 0x0000000816167c20 */ /* 0x008fe20008400000 */
[----:B------:R-:W-:-:S03]  /*4d20*/  ULDC UR8, c[0x0][0x21c] ;  /* 0x0000870000087ab9 */ /* 0x000fc60000000800 */
[----:B------:R-:W-:-:S05]  /*4d30*/  FFMA R56, R56, UR8, R22 ;  /* 0x0000000838387c23 */ /* 0x000fca0008000016 */
[----:B------:R3:W-:Y:S02]  /*4d40*/  STG.E desc[UR6][R6.64], R56 ;  /* 0x0000003806007986 */ /* 0x0007e4000c101906 */
.L_x_137:
[----:B------:R-:W-:Y:S05]  /*4d50*/  BSYNC B0 ;  /* 0x0000000000007941 */ /* 0x000fea0003800000 */
.L_x_136:
[----:B------:R-:W-:Y:S01]  /*4d60*/  LOP3.LUT P0, RZ, R130, 0x4, RZ, 0xc0, !PT ;  /* 0x0000000482ff7812 */ /* 0x000fe2000780c0ff */
[----:B------:R-:W-:-:S12]  /*4d70*/  BSSY B0, `(.L_x_138) ;  /* 0x0000008000007945 */ /* 0x000fd80003800000 */
[----:B------:R-:W-:Y:S05]  /*4d80*/  @!P0 BRA `(.L_x_139) ;  /* 0x0000000000188947 */ /* 0x000fea0003800000 */
[----:B-1----:R-:W4:Y:S01]  /*4d90*/  LDG.E R22, desc[UR6][R12.64+0x4] ;  /* 0x000004060c167981 */ /* 0x002f22000c1e1900 */
[----:B------:R-:W-:Y:S02]  /*4da0*/  ULDC UR8, c[0x0][0x24c] ;  /* 0x0000930000087ab9 */ /* 0x000fe40000000800 */
[----:B----4-:R-:W-:Y:S01]  /*4db0*/  FMUL R22, R22, UR8 ;  /* 0x0000000816167c20 */ /* 0x010fe20008400000 */
[----:B------:R-:W-:-:S03]  /*4dc0*/  ULDC UR8, c[0x0][0x21c] ;  /* 0x0000870000087ab9 */ /* 0x000fc60000000800 */
[----:B------:R-:W-:-:S05]  /*4dd0*/  FFMA R72, R72, UR8, R22 ;  /* 0x0000000848487c23 */ /* 0x000fca0008000016 */
[----:B------:R4:W-:Y:S02]  /*4de0*/  STG.E desc[UR6][R4.64], R72 ;  /* 0x0000004804007986 */ /* 0x0009e4000c101906 */
.L_x_139:
[----:B------:R-:W-:Y:S05]  /*4df0*/  BSYNC B0 ;  /* 0x0000000000007941 */ /* 0x000fea0003800000 */
.L_x_138:
[----:B------:R-:W-:Y:S01]  /*4e00*/  LOP3.LUT P0, RZ, R130, 0x200, RZ, 0xc0, !PT ;  /* 0x0000020082ff7812 */ /* 0x000fe2000780c0ff */
[----:B------:R-:W-:-:S12]  /*4e10*/  BSSY B0, `(.L_x_140) ;  /* 0x0000008000007945 */ /* 0x000fd80003800000 */
[----:B------:R-:W-:Y:S05]  /*4e20*/  @!P0 BRA `(.L_x_141) ;  /* 0x0000000000188947 */ /* 0x000fea0003800000 */
[----:B-1----:R-:W5:Y:S01]  /*4e30*/  LDG.E R22, desc[UR6][R18.64+0x8] ;  /* 0x0000080612167981 */ /* 0x002f62000c1e1900 */
[----:B------:R-:W-:Y:S02]  /*4e40*/  ULDC UR8, c[0x0][0x24c] ;  /* 0x0000930000087ab9 */ /* 0x000fe40000000800 */
[----:B-----5:R-:W-:Y:S01]  /*4e50*/  FMUL R22, R22, UR8 ;  /* 0x0000000816167c20 */ /* 0x020fe20008400000 */
[----:B------:R-:W-:-:S03]  /*4e60*/  ULDC UR8, c[0x0][0x21c] ;  /* 0x0000870000087ab9 */ /* 0x000fc60000000800 */
[----:B------:R-:W-:-:S05]  /*4e70*/  FFMA R25, R25, UR8, R22 ;  /* 0x0000000819197c23 */ /* 0x000fca0008000016 */
[----:B------:R1:W-:Y:S02]  /*4e80*/  STG.E desc[UR6][R10.64+0x4], R25 ;  /* 0x000004190a007986 */ /* 0x0003e4000c101906 */
.L_x_141:
[----:B------:R-:W-:Y:S05]  /*4e90*/  BSYNC B0 ;  /* 0x0000000000007941 */ /* 0x000fea0003800000 */
.L_x_140:
        /* <DEDUP_REMOVED lines=9> */
.L_x_143:
[----:B------:R-:W-:Y:S05]  /*4f30*/  BSYNC B0 ;  /* 0x0000000000007941 */ /* 0x000fea0003800000 */
.L_x_142:
        /* <DEDUP_REMOVED lines=9> */
.L_x_145:
[----:B------:R-:W-:Y:S05]  /*4fd0*/  BSYNC B0 ;  /* 0x0000000000007941 */ /* 0x000fea0003800000 */
.L_x_144:
        /* <DEDUP_REMOVED lines=9> */
.L_x_147:
[----:B------:R-:W-:Y:S05]  /*5070*/  BSYNC B0 ;  /* 0x0000000000007941 */ /* 0x000fea0003800000 */
.L_x_146:
        /* <DEDUP_REMOVED lines=9> */
.L_x_149:
[----:B------:R-:W-:Y:S05]  /*5110*/  BSYNC B0 ;  /* 0x0000000000007941 */ /* 0x000fea0003800000 */
.L_x_148:
        /* <DEDUP_REMOVED lines=9> */
.L_x_151:
[----:B------:R-:W-:Y:S05]  /*51b0*/  BSYNC B0 ;  /* 0x0000000000007941 */ /* 0x000fea0003800000 */
.L_x_150:
        /* <DEDUP_REMOVED lines=9> */
.L_x_153:
[----:B------:R-:W-:Y:S05]  /*5250*/  BSYNC B0 ;  /* 0x0000000000007941 */ /* 0x000fea0003800000 */
.L_x_152:
        /* <DEDUP_REMOVED lines=9> */
.L_x_155:
[----:B------:R-:W-:Y:S05]  /*52f0*/  BSYNC B0 ;  /* 0x0000000000007941 */ /* 0x000fea0003800000 */
.L_x_154:
        /* <DEDUP_REMOVED lines=9> */
.L_x_157:
[----:B------:R-:W-:Y:S05]  /*5390*/  BSYNC B0 ;  /* 0x0000000000007941 */ /* 0x000fea0003800000 */
.L_x_156:
        /* <DEDUP_REMOVED lines=9> */
.L_x_159:
[----:B------:R-:W-:Y:S05]  /*5430*/  BSYNC B0 ;  /* 0x0000000000007941 */ /* 0x000fea0003800000 */
.L_x_158:
        /* <DEDUP_REMOVED lines=9> */
.L_x_161:
[----:B------:R-:W-:Y:S05]  /*54d0*/  BSYNC B0 ;  /* 0x0000000000007941 */ /* 0x000fea0003800000 */
.L_x_160:
        /* <DEDUP_REMOVED lines=9> */
.L_x_163:
[----:B------:R-:W-:Y:S05]  /*5570*/  BSYNC B0 ;  /* 0x0000000000007941 */ /* 0x000fea0003800000 */
.L_x_162:
        /* <DEDUP_REMOVED lines=9> */
.L_x_165:
[----:B------:R-:W-:Y:S05]  /*5610*/  BSYNC B0 ;  /* 0x0000000000007941 */ /* 0x000fea0003800000 */
.L_x_164:
        /* <DEDUP_REMOVED lines=9> */
.L_x_167:
[----:B------:R-:W-:Y:S05]  /*56b0*/  BSYNC B0 ;  /* 0x0000000000007941 */ /* 0x000fea0003800000 */
.L_x_166:
        /* <DEDUP_REMOVED lines=9> */
.L_x_169:
[----:B------:R-:W-:Y:S05]  /*5750*/  BSYNC B0 ;  /* 0x0000000000007941 */ /* 0x000fea0003800000 */
.L_x_168:
        /* <DEDUP_REMOVED lines=9> */
.L_x_171:
[----:B------:R-:W-:Y:S05]  /*57f0*/  BSYNC B0 ;  /* 0x0000000000007941 */ /* 0x000fea0003800000 */
.L_x_170:
        /* <DEDUP_REMOVED lines=9> */
.L_x_173:
[----:B------:R-:W-:Y:S05]  /*5890*/  BSYNC B0 ;  /* 0x0000000000007941 */ /* 0x000fea0003800000 */
.L_x_172:
        /* <DEDUP_REMOVED lines=9> */
.L_x_175:
[----:B------:R-:W-:Y:S05]  /*5930*/  BSYNC B0 ;  /* 0x0000000000007941 */ /* 0x000fea0003800000 */
.L_x_174:
        /* <DEDUP_REMOVED lines=9> */
.L_x_177:
[----:B------:R-:W-:Y:S05]  /*59d0*/  BSYNC B0 ;  /* 0x0000000000007941 */ /* 0x000fea0003800000 */
.L_x_176:
        /* <DEDUP_REMOVED lines=9> */
.L_x_179:
[----:B------:R-:W-:Y:S05]  /*5a70*/  BSYNC B0 ;  /* 0x0000000000007941 */ /* 0x000fea0003800000 */
.L_x_178:
        /* <DEDUP_REMOVED lines=9> */
.L_x_181:
[----:B------:R-:W-:Y:S05]  /*5b10*/  BSYNC B0 ;  /* 0x0000000000007941 */ /* 0x000fea0003800000 */
.L_x_180:
        /* <DEDUP_REMOVED lines=9> */
.L_x_183:
[----:B------:R-:W-:Y:S05]  /*5bb0*/  BSYNC B0 ;  /* 0x0000000000007941 */ /* 0x000fea0003800000 */
.L_x_182:
        /* <DEDUP_REMOVED lines=9> */
.L_x_185:
[----:B------:R-:W-:Y:S05]  /*5c50*/  BSYNC B0 ;  /* 0x0000000000007941 */ /* 0x000fea0003800000 */
.L_x_184:
        /* <DEDUP_REMOVED lines=9> */
.L_x_187:
[----:B------:R-:W-:Y:S05]  /*5cf0*/  BSYNC B0 ;  /* 0x0000000000007941 */ /* 0x000fea0003800000 */
.L_x_186:
        /* <DEDUP_REMOVED lines=9> */
.L_x_189:
[----:B------:R-:W-:Y:S05]  /*5d90*/  BSYNC B0 ;  /* 0x0000000000007941 */ /* 0x000fea0003800000 */
.L_x_188:
        /* <DEDUP_REMOVED lines=9> */
.L_x_191:
[----:B------:R-:W-:Y:S05]  /*5e30*/  BSYNC B0 ;  /* 0x0000000000007941 */ /* 0x000fea0003800000 */
.L_x_190:
        /* <DEDUP_REMOVED lines=9> */
.L_x_193:
[----:B------:R-:W-:Y:S05]  /*5ed0*/  BSYNC B0 ;  /* 0x0000000000007941 */ /* 0x000fea0003800000 */
.L_x_192:
        /* <DEDUP_REMOVED lines=9> */
.L_x_195:
[----:B------:R-:W-:Y:S05]  /*5f70*/  BSYNC B0 ;  /* 0x0000000000007941 */ /* 0x000fea0003800000 */
.L_x_194:
        /* <DEDUP_REMOVED lines=9> */
.L_x_197:
[----:B------:R-:W-:Y:S05]  /*6010*/  BSYNC B0 ;  /* 0x0000000000007941 */ /* 0x000fea0003800000 */
.L_x_196:
        /* <DEDUP_REMOVED lines=9> */
.L_x_199:
[----:B------:R-:W-:Y:S05]  /*60b0*/  BSYNC B0 ;  /* 0x0000000000007941 */ /* 0x000fea0003800000 */
.L_x_198:
        /* <DEDUP_REMOVED lines=9> */
.L_x_201:
[----:B------:R-:W-:Y:S05]  /*6150*/  BSYNC B0 ;  /* 0x0000000000007941 */ /* 0x000fea0003800000 */
.L_x_200:
        /* <DEDUP_REMOVED lines=9> */
.L_x_203:
[----:B------:R-:W-:Y:S05]  /*61f0*/  BSYNC B0 ;  /* 0x0000000000007941 */ /* 0x000fea0003800000 */
.L_x_202:
        /* <DEDUP_REMOVED lines=9> */
.L_x_205:
[----:B------:R-:W-:Y:S05]  /*6290*/  BSYNC B0 ;  /* 0x0000000000007941 */ /* 0x000fea0003800000 */
.L_x_204:
        /* <DEDUP_REMOVED lines=9> */
.L_x_207:
[----:B------:R-:W-:Y:S05]  /*6330*/  BSYNC B0 ;  /* 0x0000000000007941 */ /* 0x000fea0003800000 */
.L_x_206:
        /* <DEDUP_REMOVED lines=9> */
.L_x_209:
[----:B------:R-:W-:Y:S05]  /*63d0*/  BSYNC B0 ;  /* 0x0000000000007941 */ /* 0x000fea0003800000 */
.L_x_208:
        /* <DEDUP_REMOVED lines=9> */
.L_x_211:
[----:B------:R-:W-:Y:S05]  /*6470*/  BSYNC B0 ;  /* 0x0000000000007941 */ /* 0x000fea0003800000 */
.L_x_210:
        /* <DEDUP_REMOVED lines=9> */
.L_x_213:
[----:B------:R-:W-:Y:S05]  /*6510*/  BSYNC B0 ;  /* 0x0000000000007941 */ /* 0x000fea0003800000 */
.L_x_212:
        /* <DEDUP_REMOVED lines=9> */
.L_x_215:
[----:B------:R-:W-:Y:S05]  /*65b0*/  BSYNC B0 ;  /* 0x0000000000007941 */ /* 0x000fea0003800000 */
.L_x_214:
        /* <DEDUP_REMOVED lines=9> */
.L_x_217:
[----:B------:R-:W-:Y:S05]  /*6650*/  BSYNC B0 ;  /* 0x0000000000007941 */ /* 0x000fea0003800000 */
.L_x_216:
        /* <DEDUP_REMOVED lines=9> */
.L_x_219:
[----:B------:R-:W-:Y:S05]  /*66f0*/  BSYNC B0 ;  /* 0x0000000000007941 */ /* 0x000fea0003800000 */
.L_x_218:
        /* <DEDUP_REMOVED lines=9> */
.L_x_221:
[----:B------:R-:W-:Y:S05]  /*6790*/  BSYNC B0 ;  /* 0x0000000000007941 */ /* 0x000fea0003800000 */
.L_x_220:
        /* <DEDUP_REMOVED lines=9> */
.L_x_223:
[----:B------:R-:W-:Y:S05]  /*6830*/  BSYNC B0 ;  /* 0x0000000000007941 */ /* 0x000fea0003800000 */
.L_x_222:
        /* <DEDUP_REMOVED lines=9> */
.L_x_225:
[----:B------:R-:W-:Y:S05]  /*68d0*/  BSYNC B0 ;  /* 0x0000000000007941 */ /* 0x000fea0003800000 */
.L_x_224:
        /* <DEDUP_REMOVED lines=9> */
.L_x_227:
[----:B------:R-:W-:Y:S05]  /*6970*/  BSYNC B0 ;  /* 0x0000000000007941 */ /* 0x000fea0003800000 */
.L_x_226:
        /* <DEDUP_REMOVED lines=9> */
.L_x_229:
[----:B------:R-:W-:Y:S05]  /*6a10*/  BSYNC B0 ;  /* 0x0000000000007941 */ /* 0x000fea0003800000 */
.L_x_228:
        /* <DEDUP_REMOVED lines=9> */
.L_x_231:
[----:B------:R-:W-:Y:S05]  /*6ab0*/  BSYNC B0 ;  /* 0x0000000000007941 */ /* 0x000fea0003800000 */
.L_x_230:
        /* <DEDUP_REMOVED lines=9> */
.L_x_233:
[----:B------:R-:W-:Y:S05]  /*6b50*/  BSYNC B0 ;  /* 0x0000000000007941 */ /* 0x000fea0003800000 */
.L_x_232:
        /* <DEDUP_REMOVED lines=9> */
.L_x_235:
[----:B------:R-:W-:Y:S05]  /*6bf0*/  BSYNC B0 ;  /* 0x0000000000007941 */ /* 0x000fea0003800000 */
.L_x_234:
[----:B------:R-:W-:Y:S01]  /*6c00*/  LOP3.LUT P0, RZ, R131, 0x4000000, RZ, 0xc0, !PT ;  /* 0x0400000083ff7812 */ /* 0x000fe2000780c0ff */
[----:B------:R-:W-:-:S12]  /*6c10*/  BSSY B0, `(.L_x_236) ;  /* 0x0000008000007945 */ /* 0x000fd80003800000 */
[----:B------:R-:W-:Y:S05]  /*6c20*/  @!P0 BRA `(.L_x_237) ;  /* 0x0000000000188947 */ /* 0x000fea0003800000 */
[----:B------:R-:W5:Y:S01]  /*6c30*/  LDG.E R18, desc[UR6][R18.64+0x38] ;  /* 0x0000380612127981 */ /* 0x000f62000c1e1900 */
[----:B------:R-:W-:Y:S02]  /*6c40*/  ULDC UR8, c[0x0][0x24c] ;  /* 0x0000930000087ab9 */ /* 0x000fe40000000800 */
[----:B-----5:R-:W-:Y:S01]  /*6c50*/  FMUL R18, R18, UR8 ;  /* 0x0000000812127c20 */ /* 0x020fe20008400000 */
[----:B------:R-:W-:-:S03]  /*6c60*/  ULDC UR8, c[0x0][0x21c] ;  /* 0x0000870000087ab9 */ /* 0x000fc60000000800 */
[----:B------:R-:W-:-:S05]  /*6c70*/  FFMA R37, R37, UR8, R18 ;  /* 0x0000000825257c23 */ /* 0x000fca0008000012 */
[----:B------:R0:W-:Y:S02]  /*6c80*/  STG.E desc[UR6][R10.64+0x34], R37 ;  /* 0x000034250a007986 */ /* 0x0001e4000c101906 */
.L_x_237:
[----:B------:R-:W-:Y:S05]  /*6c90*/  BSYNC B0 ;  /* 0x0000000000007941 */ /* 0x000fea0003800000 */
.L_x_236:
        /* <DEDUP_REMOVED lines=9> */
.L_x_239:
[----:B------:R-:W-:Y:S05]  /*6d30*/  BSYNC B0 ;  /* 0x0000000000007941 */ /* 0x000fea0003800000 */
.L_x_238:
        /* <DEDUP_REMOVED lines=9> */
.L_x_241:
[----:B------:R-:W-:Y:S05]  /*6dd0*/  BSYNC B0 ;  /* 0x0000000000007941 */ /* 0x000fea0003800000 */
.L_x_240:
[----:B------:R-:W-:-:S13]  /*6de0*/  LOP3.LUT P0, RZ, R131, 0x80000, RZ, 0xc0, !PT ;  /* 0x0008000083ff7812 */ /* 0x000fda000780c0ff */
[----:B------:R-:W-:Y:S05]  /*6df0*/  @!P0 BRA `(.L_x_242) ;  /* 0x0000001000dc8947 */ /* 0x000fea0003800000 */
[----:B------:R-:W5:Y:S01]  /*6e00*/  LDG.E R12, desc[UR6][R12.64+0x38] ;  /* 0x000038060c0c7981 */ /* 0x000f62000c1e1900 */
[----:B------:R-:W-:Y:S02]  /*6e10*/  ULDC UR8, c[0x0][0x24c] ;  /* 0x0000930000087ab9 */ /* 0x000fe40000000800 */
[----:B-----5:R-:W-:Y:S01]  /*6e20*/  FMUL R12, R12, UR8 ;  /* 0x000000080c0c7c20 */ /* 0x020fe20008400000 */
[----:B------:R-:W-:-:S03]  /*6e30*/  ULDC UR8, c[0x0][0x21c] ;  /* 0x0000870000087ab9 */ /* 0x000fc60000000800 */
[----:B------:R-:W-:-:S05]  /*6e40*/  FFMA R85, R85, UR8, R12 ;  /* 0x0000000855557c23 */ /* 0x000fca000800000c */
[----:B------:R0:W-:Y:S01]  /*6e50*/  STG.E desc[UR6][R4.64+0x34], R85 ;  /* 0x0000345504007986 */ /* 0x0001e2000c101906 */
[----:B------:R-:W-:Y:S05]  /*6e60*/  BRA `(.L_x_242) ;  /* 0x0000001000c07947 */ /* 0x000fea0003800000 */
.L_x_131:
[----:B------:R-:W0:Y:S01]  /*6e70*/  @P4 LDC R14, c[0x0][0x21c] ;  /* 0x00008700ff0e4b82 */ /* 0x000e220000000800 */
[----:B------:R-:W-:-:S04]  /*6e80*/  @P4 LEA R12, P0, R210, R173, 0x2 ;  /* 0x000000add20c4211 */ /* 0x000fc800078010ff */
[----:B------:R-:W-:Y:S02]  /*6e90*/  @P4 LEA.HI.X R13, R210, R172, R214, 0x2, P0 ;  /* 0x000000acd20d4211 */ /* 0x000fe400000f14d6 */
[----:B------:R-:W-:-:S04]  /*6ea0*/  @P5 LEA R16, P0, R208, R173, 0x2 ;  /* 0x000000add0105211 */ /* 0x000fc800078010ff */
[----:B------:R-:W-:Y:S02]  /*6eb0*/  @P5 LEA.HI.X R17, R208, R172, R215, 0x2, P0 ;  /* 0x000000acd0115211 */ /* 0x000fe400000f14d7 */
[----:B------:R-:W-:-:S04]  /*6ec0*/  @P3 LEA R18, P0, R206, R173, 0x2 ;  /* 0x000000adce123211 */ /* 0x000fc800078010ff */
[----:B------:R-:W-:Y:S01]  /*6ed0*/  @P3 LEA.HI.X R19, R206, R172, R216, 0x2, P0 ;  /* 0x000000acce133211 */ /* 0x000fe200000f14d8 */
[----:B0-----:R-:W-:Y:S01]  /*6ee0*/  @P4 FMUL R22, R22, R14 ;  /* 0x0000000e16164220 */ /* 0x001fe20000400000 */
[----:B------:R-:W-:-:S04]  /*6ef0*/  @P1 LEA R14, P0, R204, R173, 0x2 ;  /* 0x000000adcc0e1211 */ /* 0x000fc800078010ff */
[----:B------:R0:W-:Y:S01]  /*6f00*/  @P4 STG.E desc[UR6][R12.64], R22 ;  /* 0x000000160c004986 */ /* 0x0001e2000c101906 */
[----:B------:R-:W-:Y:S02]  /*6f10*/  LOP3.LUT P4, RZ, R130, 0x2, RZ, 0xc0, !PT ;  /* 0x0000000282ff7812 */ /* 0x000fe4000788c0ff */
[----:B------:R-:W-:Y:S01]  /*6f20*/  @P1 LEA.HI.X R15, R204, R172, R217, 0x2, P0 ;  /* 0x000000accc0f1211 */ /* 0x000fe200000f14d9 */
[----:B0-----:R-:W0:Y:S02]  /*6f30*/  @P5 LDC R12, c[0x0][0x21c] ;  /* 0x00008700ff0c5b82 */ /* 0x001e240000000800 */
[----:B0-----:R-:W-:-:S08]  /*6f40*/  @P5 FMUL R38, R38, R12 ;  /* 0x0000000c26265220 */ /* 0x001fd00000400000 */
[C---:B------:R-:W-:Y:S01]  /*6f50*/  @P4 LEA R12, P0, R202.reuse, R173, 0x2 ;  /* 0x000000adca0c4211 */ /* 0x040fe200078010ff */
[----:B------:R0:W-:Y:S03]  /*6f60*/  @P5 STG.E desc[UR6][R16.64], R38 ;  /* 0x0000002610005986 */ /* 0x0001e6000c101906 */
[----:B------:R-:W-:Y:S02]  /*6f70*/  @P4 LEA.HI.X R13, R202, R172, R218, 0x2, P0 ;  /* 0x000000acca0d4211 */ /* 0x000fe400000f14da */
[----:B------:R-:W-:Y:S01]  /*6f80*/  LOP3.LUT P5, RZ, R130, 0x200, RZ, 0xc0, !PT ;  /* 0x0000020082ff7812 */ /* 0x000fe200078ac0ff */
[----:B0-----:R-:W0:Y:S02]  /*6f90*/  @P3 LDC R16, c[0x0][0x21c] ;  /* 0x00008700ff103b82 */ /* 0x001e240000000800 */
[----:B0-----:R-:W-:-:S05]  /*6fa0*/  @P3 FMUL R54, R54, R16 ;  /* 0x0000001036363220 */ /* 0x001fca0000400000 */
[----:B------:R0:W-:Y:S01]  /*6fb0*/  @P3 STG.E desc[UR6][R18.64], R54 ;  /* 0x0000003612003986 */ /* 0x0001e2000c101906 */
[----:B------:R-:W-:-:S04]  /*6fc0*/  LOP3.LUT P3, RZ, R130, 0x4, RZ, 0xc0, !PT ;  /* 0x0000000482ff7812 */ /* 0x000fc8000786c0ff */
[----:B------:R-:W-:Y:S02]  /*6fd0*/  P2R R38, PR, RZ, 0x8 ;  /* 0x00000008ff267803 */ /* 0x000fe40000000000 */
[----:B------:R-:W-:-:S04]  /*6fe0*/  LOP3.LUT P3, RZ, R130, 0x8, RZ, 0xc0, !PT ;  /* 0x0000000882ff7812 */ /* 0x000fc8000786c0ff */
[----:B------:R-:W-:Y:S02]  /*6ff0*/  P2R R22, PR, RZ, 0x8 ;  /* 0x00000008ff167803 */ /* 0x000fe40000000000 */
[C---:B------:R-:W-:Y:S01]  /*7000*/  LOP3.LUT P3, RZ, R130.reuse, 0x10, RZ, 0xc0, !PT ;  /* 0x0000001082ff7812 */ /* 0x040fe2000786c0ff */
[----:B0-----:R-:W0:Y:S03]  /*7010*/  @P1 LDC R18, c[0x0][0x21c] ;  /* 0x00008700ff121b82 */ /* 0x001e260000000800 */
[----:B------:R-:W-:Y:S02]  /*7020*/  P2R R19, PR, RZ, 0x8 ;  /* 0x00000008ff137803 */ /* 0x000fe40000000000 */
[----:B------:R-:W-:-:S13]  /*7030*/  LOP3.LUT P3, RZ, R130, 0x1, RZ, 0xc0, !PT ;  /* 0x0000000182ff7812 */ /* 0x000fda000786c0ff */
[----:B------:R-:W-:-:S04]  /*7040*/  @P3 LEA R16, P0, R200, R173, 0x2 ;  /* 0x000000adc8103211 */ /* 0x000fc800078010ff */
[----:B------:R-:W-:Y:S01]  /*7050*/  @P3 LEA.HI.X R17, R200, R172, R219, 0x2, P0 ;  /* 0x000000acc8113211 */ /* 0x000fe200000f14db */
[----:B0-----:R-:W-:Y:S02]  /*7060*/  @P1 FMUL R70, R70, R18 ;  /* 0x0000001246461220 */ /* 0x001fe40000400000 */
[----:B------:R-:W0:Y:S03]  /*7070*/  @P4 LDC R18, c[0x0][0x21c] ;  /* 0x00008700ff124b82 */ /* 0x000e260000000800 */
[----:B------:R1:W-:Y:S01]  /*7080*/  @P1 STG.E desc[UR6][R14.64], R70 ;  /* 0x000000460e001986 */ /* 0x0003e2000c101906 */
[----:B------:R-:W-:Y:S01]  /*7090*/  LOP3.LUT P1, RZ, R130, 0x20, RZ, 0xc0, !PT ;  /* 0x0000002082ff7812 */ /* 0x000fe2000782c0ff */
[----:B0-----:R-:W-:-:S03]  /*70a0*/  @P4 FMUL R23, R23, R18 ;  /* 0x0000001217174220 */ /* 0x001fc60000400000 */
[----:B------:R-:W0:Y:S02]  /*70b0*/  @P3 LDC R18, c[0x0][0x21c] ;  /* 0x00008700ff123b82 */ /* 0x000e240000000800 */
[----:B------:R2:W-:Y:S01]  /*70c0*/  @P4 STG.E desc[UR6][R12.64], R23 ;  /* 0x000000170c004986 */ /* 0x0005e2000c101906 */
[----:B-1----:R-:W-:Y:S02]  /*70d0*/  @P6 LEA R14, P0, R198, R173, 0x2 ;  /* 0x000000adc60e6211 */ /* 0x002fe400078010ff */
[----:B------:R-:W-:Y:S02]  /*70e0*/  LOP3.LUT P4, RZ, R130, 0x100, RZ, 0xc0, !PT ;  /* 0x0000010082ff7812 */ /* 0x000fe4000788c0ff */
[----:B------:R-:W-:Y:S01]  /*70f0*/  @P6 LEA.HI.X R15, R198, R172, R220, 0x2, P0 ;  /* 0x000000acc60f6211 */ /* 0x000fe200000f14dc */
[----:B0-----:R-:W-:-:S05]  /*7100*/  @P3 FMUL R39, R39, R18 ;  /* 0x0000001227273220 */ /* 0x001fca0000400000 */
[----:B------:R0:W-:Y:S01]  /*7110*/  @P3 STG.E desc[UR6][R16.64], R39 ;  /* 0x0000002710003986 */ /* 0x0001e2000c101906 */
[C---:B--2---:R-:W-:Y:S02]  /*7120*/  @P2 LEA R12, P0, R196.reuse, R173, 0x2 ;  /* 0x000000adc40c2211 */ /* 0x044fe400078010ff */
[----:B------:R-:W-:Y:S02]  /*7130*/  ISETP.NE.AND P3, PT, R19, RZ, PT ;  /* 0x000000ff1300720c */ /* 0x000fe40003f65270 */
[----:B------:R-:W-:Y:S02]  /*7140*/  @P2 LEA.HI.X R13, R196, R172, R221, 0x2, P0 ;  /* 0x000000acc40d2211 */ /* 0x000fe400000f14dd */
[----:B------:R-:W-:Y:S01]  /*7150*/  LOP3.LUT P0, RZ, R130, 0x2000, RZ, 0xc0, !PT ;  /* 0x0000200082ff7812 */ /* 0x000fe2000780c0ff */
[----:B0-----:R-:W0:Y:S03]  /*7160*/  @P6 LDC R16, c[0x0][0x21c] ;  /* 0x00008700ff106b82 */ /* 0x001e260000000800 */
[----:B------:R-:W-:-:S02]  /*7170*/  P2R R17, PR, RZ, 0x1 ;  /* 0x00000001ff117803 */ /* 0x000fc40000000000 */
[----:B------:R-:W-:Y:S01]  /*7180*/  LOP3.LUT P0, RZ, R130, 0x40, RZ, 0xc0, !PT ;  /* 0x0000004082ff7812 */ /* 0x000fe2000780c0ff */
[----:B0-----:R-:W-:-:S05]  /*7190*/  @P6 FMUL R55, R55, R16 ;  /* 0x0000001037376220 */ /* 0x001fca0000400000 */
[----:B------:R0:W-:Y:S01]  /*71a0*/  @P6 STG.E desc[UR6][R14.64], R55 ;  /* 0x000000370e006986 */ /* 0x0001e2000c101906 */
[----:B------:R-:W-:Y:S01]  /*71b0*/  LOP3.LUT P6, RZ, R130, 0x80, RZ, 0xc0, !PT ;  /* 0x0000008082ff7812 */ /* 0x000fe200078cc0ff */
[----:B0-----:R-:W0:Y:S02]  /*71c0*/  @P2 LDC R14, c[0x0][0x21c] ;  /* 0x00008700ff0e2b82 */ /* 0x001e240000000800 */
[----:B0-----:R-:W-:-:S05]  /*71d0*/  @P2 FMUL R71, R71, R14 ;  /* 0x0000000e47472220 */ /* 0x001fca0000400000 */
[----:B------:R0:W-:Y:S01]  /*71e0*/  @P2 STG.E desc[UR6][R12.64], R71 ;  /* 0x000000470c002986 */ /* 0x0001e2000c101906 */
[----:B------:R-:W-:Y:S01]  /*71f0*/  LOP3.LUT P2, RZ, R130, 0x1000, RZ, 0xc0, !PT ;  /* 0x0000100082ff7812 */ /* 0x000fe2000784c0ff */
[----:B0-----:R-:W0:Y:S02]  /*7200*/  @P1 LDC R12, c[0x0][0x21c] ;  /* 0x00008700ff0c1b82 */ /* 0x001e240000000800 */
[----:B0-----:R-:W-:-:S06]  /*7210*/  @P1 FMUL R24, R24, R12 ;  /* 0x0000000c18181220 */ /* 0x001fcc0000400000 */
[----:B------:R-:W0:Y:S01]  /*7220*/  @P3 LDC R12, c[0x0][0x21c] ;  /* 0x00008700ff0c3b82 */ /* 0x000e220000000800 */
[----:B------:R1:W-:Y:S01]  /*7230*/  @P1 STG.E desc[UR6][R10.64], R24 ;  /* 0x000000180a001986 */ /* 0x0003e2000c101906 */
[----:B------:R-:W-:Y:S01]  /*7240*/  LOP3.LUT P1, RZ, R130, 0x800, RZ, 0xc0, !PT ;  /* 0x0000080082ff7812 */ /* 0x000fe2000782c0ff */
[----:B0-----:R-:W-:-:S05]  /*7250*/  @P3 FMUL R40, R40, R12 ;  /* 0x0000000c28283220 */ /* 0x001fca0000400000 */
[----:B------:R1:W-:Y:S01]  /*7260*/  @P3 STG.E desc[UR6][R8.64], R40 ;  /* 0x0000002808003986 */ /* 0x0003e2000c101906 */
[----:B------:R-:W-:-:S13]  /*7270*/  ISETP.NE.AND P3, PT, R22, RZ, PT ;  /* 0x000000ff1600720c */ /* 0x000fda0003f65270 */
[----:B------:R-:W0:Y:S02]  /*7280*/  @P3 LDC R12, c[0x0][0x21c] ;  /* 0x00008700ff0c3b82 */ /* 0x000e240000000800 */
[----:B0-----:R-:W-:-:S05]  /*7290*/  @P3 FMUL R56, R56, R12 ;  /* 0x0000000c38383220 */ /* 0x001fca0000400000 */
[----:B------:R1:W-:Y:S01]  /*72a0*/  @P3 STG.E desc[UR6][R6.64], R56 ;  /* 0x0000003806003986 */ /* 0x0003e2000c101906 */
[----:B------:R-:W-:-:S13]  /*72b0*/  ISETP.NE.AND P3, PT, R38, RZ, PT ;  /* 0x000000ff2600720c */ /* 0x000fda0003f65270 */
[----:B------:R-:W0:Y:S02]  /*72c0*/  @P3 LDC R12, c[0x0][0x21c] ;  /* 0x00008700ff0c3b82 */ /* 0x000e240000000800 */
[----:B0-----:R-:W-:-:S06]  /*72d0*/  @P3 FMUL R72, R72, R12 ;  /* 0x0000000c48483220 */ /* 0x001fcc0000400000 */
[----:B------:R-:W0:Y:S01]  /*72e0*/  @P5 LDC R12, c[0x0][0x21c] ;  /* 0x00008700ff0c5b82 */ /* 0x000e220000000800 */
[----:B------:R1:W-:Y:S01]  /*72f0*/  @P3 STG.E desc[UR6][R4.64], R72 ;  /* 0x0000004804003986 */ /* 0x0003e2000c101906 */
[----:B------:R-:W-:Y:S01]  /*7300*/  LOP3.LUT P3, RZ, R130, 0x400, RZ, 0xc0, !PT ;  /* 0x0000040082ff7812 */ /* 0x000fe2000786c0ff */
[----:B0-----:R-:W-:-:S05]  /*7310*/  @P5 FMUL R25, R25, R12 ;  /* 0x0000000c19195220 */ /* 0x001fca0000400000 */
        /* <DEDUP_REMOVED lines=26> */
[----:B------:R-:W-:-:S04]  /*74c0*/  LOP3.LUT P1, RZ, R130, 0x40000, RZ, 0xc0, !PT ;  /* 0x0004000082ff7812 */ /* 0x000fc8000782c0ff */
[----:B------:R-:W-:Y:S02]  /*74d0*/  P2R R15, PR, RZ, 0x2 ;  /* 0x00000002ff0f7803 */ /* 0x000fe40000000000 */
[----:B------:R-:W-:-:S04]  /*74e0*/  LOP3.LUT P1, RZ, R130, 0x80000, RZ, 0xc0, !PT ;  /* 0x0008000082ff7812 */ /* 0x000fc8000782c0ff */
[----:B------:R-:W-:Y:S02]  /*74f0*/  P2R R14, PR, RZ, 0x2 ;  /* 0x00000002ff0e7803 */ /* 0x000fe40000000000 */
[----:B------:R-:W-:-:S04]  /*7500*/  LOP3.LUT P1, RZ, R130, 0x100000, RZ, 0xc0, !PT ;  /* 0x0010000082ff7812 */ /* 0x000fc8000782c0ff */
[----:B------:R-:W-:Y:S02]  /*7510*/  P2R R13, PR, RZ, 0x2 ;  /* 0x00000002ff0d7803 */ /* 0x000fe40000000000 */
[----:B------:R-:W-:Y:S01]  /*7520*/  LOP3.LUT P1, RZ, R130, 0x200000, RZ, 0xc0, !PT ;  /* 0x0020000082ff7812 */ /* 0x000fe2000782c0ff */
[----:B0-----:R-:W-:Y:S02]  /*7530*/  @P3 FMUL R74, R74, R12 ;  /* 0x0000000c4a4a3220 */ /* 0x001fe40000400000 */
[----:B------:R-:W0:Y:S03]  /*7540*/  @P5 LDC R12, c[0x0][0x21c] ;  /* 0x00008700ff0c5b82 */ /* 0x000e260000000800 */
[----:B------:R1:W-:Y:S01]  /*7550*/  @P3 STG.E desc[UR6][R4.64+0x8], R74 ;  /* 0x0000084a04003986 */ /* 0x0003e2000c101906 */
[----:B------:R-:W-:Y:S01]  /*7560*/  LOP3.LUT P3, RZ, R130, 0x2000000, RZ, 0xc0, !PT ;  /* 0x0200000082ff7812 */ /* 0x000fe2000786c0ff */
[----:B0-----:R-:W-:-:S03]  /*7570*/  @P5 FMUL R27, R27, R12 ;  /* 0x0000000c1b1b5220 */ /* 0x001fc60000400000 */
[----:B------:R-:W0:Y:S02]  /*7580*/  @P4 LDC R12, c[0x0][0x21c] ;  /* 0x00008700ff0c4b82 */ /* 0x000e240000000800 */
[----:B------:R1:W-:Y:S01]  /*7590*/  @P5 STG.E desc[UR6][R10.64+0xc], R27 ;  /* 0x00000c1b0a005986 */ /* 0x0003e2000c101906 */
[----:B------:R-:W-:Y:S01]  /*75a0*/  LOP3.LUT P5, RZ, R130, 0x1000000, RZ, 0xc0, !PT ;  /* 0x0100000082ff7812 */ /* 0x000fe200078ac0ff */
[----:B0-----:R-:W-:-:S04]  /*75b0*/  @P4 FMUL R43, R43, R12 ;  /* 0x0000000c2b2b4220 */ /* 0x001fc80000400000 */
        /* <DEDUP_REMOVED lines=50> */
[----:B------:R-:W0:Y:S01]  /*78e0*/  @P0 LDC R12, c[0x0][0x21c] ;  /* 0x00008700ff0c0b82 */ /* 0x000e220000000800 */
[----:B------:R-:W-:Y:S02]  /*78f0*/  P2R R13, PR, RZ, 0x4 ;  /* 0x00000004ff0d7803 */ /* 0x000fe40000000000 */
[----:B------:R-:W-:Y:S01]  /*7900*/  LOP3.LUT P2, RZ, R130, 0x80000000, RZ, 0xc0, !PT ;  /* 0x8000000082ff7812 */ /* 0x000fe2000784c0ff */
[----:B------:R1:W-:Y:S01]  /*7910*/  @P6 STG.E desc[UR6][R10.64+0x18], R30 ;  /* 0x0000181e0a006986 */ /* 0x0003e2000c101906 */
[----:B------:R-:W-:Y:S01]  /*7920*/  LOP3.LUT P6, RZ, R131, 0x4, RZ, 0xc0, !PT ;  /* 0x0000000483ff7812 */ /* 0x000fe200078cc0ff */
[----:B0-----:R-:W-:-:S02]  /*7930*/  @P0 FMUL R46, R46, R12 ;  /* 0x0000000c2e2e0220 */ /* 0x001fc40000400000 */
        /* <DEDUP_REMOVED lines=44> */
[C---:B------:R-:W-:Y:S01]  /*7c00*/  LOP3.LUT P2, RZ, R131.reuse, 0x10000, RZ, 0xc0, !PT ;  /* 0x0001000083ff7812 */ /* 0x040fe2000784c0ff */
[----:B0-----:R-:W-:Y:S02]  /*7c10*/  @P6 FMUL R80, R80, R12 ;  /* 0x0000000c50506220 */ /* 0x001fe40000400000 */
[----:B------:R-:W0:Y:S01]  /*7c20*/  @P0 LDC R12, c[0x0][0x21c] ;  /* 0x00008700ff0c0b82 */ /* 0x000e220000000800 */
[----:B------:R-:W-:Y:S02]  /*7c30*/  P2R R17, PR, RZ, 0x4 ;  /* 0x00000004ff117803 */ /* 0x000fe40000000000 */
[C---:B------:R-:W-:Y:S01]  /*7c40*/  LOP3.LUT P2, RZ, R131.reuse, 0x20000, RZ, 0xc0, !PT ;  /* 0x0002000083ff7812 */ /* 0x040fe2000784c0ff */
[----:B------:R1:W-:Y:S01]  /*7c50*/  @P6 STG.E desc[UR6][R4.64+0x20], R80 ;  /* 0x0000205004006986 */ /* 0x0003e2000c101906 */
[----:B------:R-:W-:-:S02]  /*7c60*/  LOP3.LUT P6, RZ, R131, 0x800000, RZ, 0xc0, !PT ;  /* 0x0080000083ff7812 */ /* 0x000fc400078cc0ff */
[----:B------:R-:W-:Y:S02]  /*7c70*/  P2R R16, PR, RZ, 0x4 ;  /* 0x00000004ff107803 */ /* 0x000fe40000000000 */
[----:B------:R-:W-:-:S04]  /*7c80*/  LOP3.LUT P2, RZ, R131, 0x40000, RZ, 0xc0, !PT ;  /* 0x0004000083ff7812 */ /* 0x000fc8000784c0ff */
[----:B------:R-:W-:Y:S02]  /*7c90*/  P2R R15, PR, RZ, 0x4 ;  /* 0x00000004ff0f7803 */ /* 0x000fe40000000000 */
[----:B------:R-:W-:-:S04]  /*7ca0*/  LOP3.LUT P2, RZ, R131, 0x400, RZ, 0xc0, !PT ;  /* 0x0000040083ff7812 */ /* 0x000fc8000784c0ff */
[----:B------:R-:W-:Y:S02]  /*7cb0*/  P2R R14, PR, RZ, 0x4 ;  /* 0x00000004ff0e7803 */ /* 0x000fe40000000000 */
[----:B------:R-:W-:Y:S01]  /*7cc0*/  LOP3.LUT P2, RZ, R131, 0x800, RZ, 0xc0, !PT ;  /* 0x0000080083ff7812 */ /* 0x000fe2000784c0ff */
[----:B0-----:R-:W-:-:S03]  /*7cd0*/  @P0 FMUL R33, R33, R12 ;  /* 0x0000000c21210220 */ /* 0x001fc60000400000 */
[----:B------:R-:W-:Y:S01]  /*7ce0*/  P2R R13, PR, RZ, 0x4 ;  /* 0x00000004ff0d7803 */ /* 0x000fe20000000000 */
[----:B------:R-:W0:Y:S01]  /*7cf0*/  @P1 LDC R12, c[0x0][0x21c] ;  /* 0x00008700ff0c1b82 */ /* 0x000e220000000800 */
[C---:B------:R-:W-:Y:S01]  /*7d00*/  LOP3.LUT P2, RZ, R131.reuse, 0x1000, RZ, 0xc0, !PT ;  /* 0x0000100083ff7812 */ /* 0x040fe2000784c0ff */
        /* <DEDUP_REMOVED lines=20> */
[----:B------:R-:W-:Y:S02]  /*7e50*/  ISETP.NE.AND P2, PT, R13, RZ, PT ;  /* 0x000000ff0d00720c */ /* 0x000fe40003f45270 */
[----:B------:R-:W0:Y:S11]  /*7e60*/  @P0 LDC R13, c[0x0][0x21c] ;  /* 0x00008700ff0d0b82 */ /* 0x000e360000000800 */
[----:B------:R-:W2:Y:S01]  /*7e70*/  @P2 LDC R12, c[0x0][0x21c] ;  /* 0x00008700ff0c2b82 */ /* 0x000ea20000000800 */
[----:B0-----:R-:W-:Y:S01]  /*7e80*/  @P0 FMUL R13, R84, R13 ;  /* 0x0000000d540d0220 */ /* 0x001fe20000400000 */
[----:B--2---:R-:W-:-:S05]  /*7e90*/  @P2 FMUL R66, R66, R12 ;  /* 0x0000000c42422220 */ /* 0x004fca0000400000 */
        /* <DEDUP_REMOVED lines=38> */
[----:B0-----:R-:W-:-:S05]  /*8100*/  @P6 FMUL R68, R68, R12 ;  /* 0x0000000c44446220 */ /* 0x001fca0000400000 */
[----:B------:R1:W-:Y:S04]  /*8110*/  @P6 STG.E desc[UR6][R6.64+0x30], R68 ;  /* 0x0000304406006986 */ /* 0x0003e8000c101906 */
[----:B------:R1:W-:Y:S04]  /*8120*/  @P0 STG.E desc[UR6][R4.64+0x30], R13 ;  /* 0x0000300d04000986 */ /* 0x0003e8000c101906 */
[----:B------:R1:W-:Y:S04]  /*8130*/  @P1 STG.E desc[UR6][R10.64+0x34], R37 ;  /* 0x000034250a001986 */ /* 0x0003e8000c101906 */
[----:B------:R1:W-:Y:S04]  /*8140*/  @P3 STG.E desc[UR6][R8.64+0x34], R53 ;  /* 0x0000343508003986 */ /* 0x0003e8000c101906 */
[----:B------:R1:W-:Y:S04]  /*8150*/  @P5 STG.E desc[UR6][R6.64+0x34], R69 ;  /* 0x0000344506005986 */ /* 0x0003e8000c101906 */
[----:B------:R1:W-:Y:S02]  /*8160*/  @P4 STG.E desc[UR6][R4.64+0x34], R85 ;  /* 0x0000345504004986 */ /* 0x0003e4000c101906 */
.L_x_242:
[----:B------:R-:W-:Y:S05]  /*8170*/  BSYNC B1 ;  /* 0x0000000000017941 */ /* 0x000fea0003800000 */
.L_x_130:
[----:B01-3--:R-:W4:Y:S01]  /*8180*/  LDC.64 R6, c[0x0][0x288] ;  /* 0x0000a200ff067b82 */ /* 0x00bf220000000a00 */
[----:B------:R-:W-:Y:S01]  /*8190*/  ULDC UR13, c[0x0][0x14] ;  /* 0x00000500000d7ab9 */ /* 0x000fe20000000800 */
[----:B------:R-:W-:Y:S01]  /*81a0*/  ULDC.64 UR8, c[0x0][0x278] ;  /* 0x00009e0000087ab9 */ /* 0x000fe20000000a00 */
[----:B------:R-:W-:Y:S01]  /*81b0*/  UIADD3 UR18, UR13, UR18, URZ ;  /* 0x000000120d127290 */ /* 0x000fe2000fffe03f */
[C---:B------:R-:W-:Y:S01]  /*81c0*/  LEA R173, P0, R20.reuse, R173, 0x2 ;  /* 0x000000ad14ad7211 */ /* 0x040fe200078010ff */
[----:B------:R-:W-:Y:S01]  /*81d0*/  UIMAD.WIDE.U32 UR20, UR13, UR8, URZ ;  /* 0x000000080d1472a5 */ /* 0x000fe2000f8e003f */
[----:B------:R-:W-:Y:S01]  /*81e0*/  LOP3.LUT P3, RZ, R131, 0x2000, RZ, 0xc0, !PT ;  /* 0x0000200083ff7812 */ /* 0x000fe2000786c0ff */
[----:B------:R-:W-:Y:S01]  /*81f0*/  UIADD3 UR12, UP0, UR12, 0x1, URZ ;  /* 0x000000010c0c7890 */ /* 0x000fe2000ff1e03f */
[----:B--2---:R-:W0:Y:S01]  /*8200*/  LDC R8, c[0x0][0x274] ;  /* 0x00009d00ff087b82 */ /* 0x004e220000000800 */
[----:B------:R-:W-:Y:S01]  /*8210*/  UIMAD UR19, UR13, UR9, UR21 ;  /* 0x000000090d1372a4 */ /* 0x000fe2000f8e0215 */
[----:B------:R-:W-:Y:S01]  /*8220*/  LEA.HI.X R172, R20, R172, R96, 0x2, P0 ;  /* 0x000000ac14ac7211 */ /* 0x000fe200000f1460 */
[----:B------:R-:W-:Y:S01]  /*8230*/  UIADD3.X UR11, URZ, UR11, URZ, UP0, !UPT ;  /* 0x0000000b3f0b7290 */ /* 0x000fe200087fe43f */
[----:B------:R-:W-:Y:S01]  /*8240*/  ULDC.64 UR8, c[0x0][0x280] ;  /* 0x0000a00000087ab9 */ /* 0x000fe20000000a00 */
[----:B------:R-:W-:-:S02]  /*8250*/  ULEA UR17, UP1, UR20, UR17, 0x1 ;  /* 0x0000001114117291 */ /* 0x000fc4000f82083f */
[----:B------:R-:W-:Y:S02]  /*8260*/  UIMAD.WIDE.U32 UR22, UR13, UR8, URZ ;  /* 0x000000080d1672a5 */ /* 0x000fe4000f8e003f */
[----:B------:R-:W-:Y:S02]  /*8270*/  ULEA.HI.X UR16, UR20, UR16, UR19, 0x1, UP1 ;  /* 0x0000001014107291 */ /* 0x000fe400088f0c13 */
[----:B------:R-:W-:Y:S02]  /*8280*/  UIMAD UR9, UR13, UR9, UR23 ;  /* 0x000000090d0972a4 */ /* 0x000fe4000f8e0217 */
[----:B------:R-:W-:Y:S01]  /*8290*/  ULEA UR15, UP0, UR22, UR15, 0x1 ;  /* 0x0000000f160f7291 */ /* 0x000fe2000f80083f */
[----:B----4-:R-:W-:-:S03]  /*82a0*/  IMAD.WIDE.U32 R4, R6, UR13, RZ ;  /* 0x0000000d06047c25 */ /* 0x010fc6000f8e00ff */
[----:B------:R-:W-:Y:S01]  /*82b0*/  ULEA.HI.X UR14, UR22, UR14, UR9, 0x1, UP0 ;  /* 0x0000000e160e7291 */ /* 0x000fe200080f0c09 */
[----:B------:R-:W-:Y:S02]  /*82c0*/  IMAD R7, R7, UR13, R5 ;  /* 0x0000000d07077c24 */ /* 0x000fe4000f8e0205 */
[----:B------:R-:W-:Y:S01]  /*82d0*/  IMAD.SHL.U32 R5, R4, 0x4, RZ ;  /* 0x0000000404057824 */ /* 0x000fe200078e00ff */
[----:B0-----:R-:W-:Y:S02]  /*82e0*/  ISETP.LE.AND P2, PT, R8, UR18, PT ;  /* 0x0000001208007c0c */ /* 0x001fe4000bf43270 */
[----:B------:R-:W-:Y:S02]  /*82f0*/  SHF.L.U64.HI R4, R4, 0x2, R7 ;  /* 0x0000000204047819 */ /* 0x000fe40000010207 */
[-C--:B------:R-:W-:Y:S02]  /*8300*/  IADD3 R6, P1, R195, R5.reuse, RZ ;  /* 0x00000005c3067210 */ /* 0x080fe40007f3e0ff */
[----:B------:R-:W-:-:S02]  /*8310*/  IADD3 R7, P0, R212, R5, RZ ;  /* 0x00000005d4077210 */ /* 0x000fc40007f1e0ff */
[----:B------:R-:W-:Y:S01]  /*8320*/  SEL R195, R195, R6, !P3 ;  /* 0x00000006c3c37207 */ /* 0x000fe20005800000 */
[--C-:B------:R-:W-:Y:S01]  /*8330*/  IMAD.X R5, R194, 0x1, R4.reuse, P1 ;  /* 0x00000001c2057824 */ /* 0x100fe200008e0604 */
[----:B------:R-:W-:Y:S01]  /*8340*/  SEL R212, R7, RZ, P3 ;  /* 0x000000ff07d47207 */ /* 0x000fe20001800000 */
[----:B------:R-:W-:-:S03]  /*8350*/  IMAD.X R4, R213, 0x1, R4, P0 ;  /* 0x00000001d5047824 */ /* 0x000fc600000e0604 */
[----:B------:R-:W-:Y:S02]  /*8360*/  SEL R194, R194, R5, !P3 ;  /* 0x00000005c2c27207 */ /* 0x000fe40005800000 */
[----:B------:R-:W-:Y:S01]  /*8370*/  SEL R213, R4, RZ, P3 ;  /* 0x000000ff04d57207 */ /* 0x000fe20001800000 */
[----:B------:R-:W-:Y:S06]  /*8380*/  @P2 BRA `(.L_x_243) ;  /* 0x0000000000042947 */ /* 0x000fec0003800000 */
[----:B------:R-:W-:Y:S05]  /*8390*/  BRA `(.L_x_244) ;  /* 0xffffff8c003c7947 */ /* 0x000fea000383ffff */
.L_x_243:
[----:B------:R-:W-:Y:S05]  /*83a0*/  EXIT ;  /* 0x000000000000794d */ /* 0x000fea0003800000 */
.L_x_245:
        /* <DEDUP_REMOVED lines=13> */
.L_x_672:


//--------------------- .text._ZN7cutlass9reference6device6kernel11GemmComplexINS_6half_tENS_6layout8RowMajorES4_NS5_11ColumnMajorEfS6_fffNS_16NumericConverterIffLNS_15FloatRoundStyleE2EEENS_12multiply_addIfffEELi4ELi4EEEvNS_4gemm9GemmCoordET5_NS_9TensorRefIT_T0_EENS_16ComplexTransformENSG_IT1_T2_EESK_SF_NSG_IT3_T4_EENSG_IT7_SP_EET6_illll --------------------------
	.section	.text._ZN7cutlass9reference6device6kernel11GemmComplexINS_6half_tENS_6layout8RowMajorES4_NS5_11ColumnMajorEfS6_fffNS_16NumericConverterIffLNS_15FloatRoundStyleE2EEENS_12multiply_addIfffEELi4ELi4EEEvNS_4gemm9GemmCoordET5_NS_9TensorRefIT_T0_EENS_16ComplexTransformENSG_IT1_T2_EESK_SF_NSG_IT3_T4_EENSG_IT7_SP_EET6_illll,"ax",@progbits
	.align	128
        .global         _ZN7cutlass9reference6device6kernel11GemmComplexINS_6half_tENS_6layout8RowMajorES4_NS5_11ColumnMajorEfS6_fffNS_16NumericConverterIffLNS_15FloatRoundStyleE2EEENS_12multiply_addIfffEELi4ELi4EEEvNS_4gemm9GemmCoordET5_NS_9TensorRefIT_T0_EENS_16ComplexTransformENSG_IT1_T2_EESK_SF_NSG_IT3_T4_EENSG_IT7_SP_EET6_illll
        .type           _ZN7cutlass9reference6device6kernel11GemmComplexINS_6half_tENS_6layout8RowMajorES4_NS5_11ColumnMajorEfS6_fffNS_16NumericConverterIffLNS_15FloatRoundStyleE2EEENS_12multiply_addIfffEELi4ELi4EEEvNS_4gemm9GemmCoordET5_NS_9TensorRefIT_T0_EENS_16ComplexTransformENSG_IT1_T2_EESK_SF_NSG_IT3_T4_EENSG_IT7_SP_EET6_illll,@function
        .size           _ZN7cutlass9reference6device6kernel11GemmComplexINS_6half_tENS_6layout8RowMajorES4_NS5_11ColumnMajorEfS6_fffNS_16NumericConverterIffLNS_15FloatRoundStyleE2EEENS_12multiply_addIfffEELi4ELi4EEEvNS_4gemm9GemmCoordET5_NS_9TensorRefIT_T0_EENS_16ComplexTransformENSG_IT1_T2_EESK_SF_NSG_IT3_T4_EENSG_IT7_SP_EET6_illll,(.L_x_673 - _ZN7cutlass9reference6device6kernel11GemmComplexINS_6half_tENS_6layout8RowMajorES4_NS5_11ColumnMajorEfS6_fffNS_16NumericConverterIffLNS_15FloatRoundStyleE2EEENS_12multiply_addIfffEELi4ELi4EEEvNS_4gemm9GemmCoordET5_NS_9TensorRefIT_T0_EENS_16ComplexTransformENSG_IT1_T2_EESK_SF_NSG_IT3_T4_EENSG_IT7_SP_EET6_illll)
        .other          _ZN7cutlass9reference6device6kernel11GemmComplexINS_6half_tENS_6layout8RowMajorES4_NS5_11ColumnMajorEfS6_fffNS_16NumericConverterIffLNS_15FloatRoundStyleE2EEENS_12multiply_addIfffEELi4ELi4EEEvNS_4gemm9GemmCoordET5_NS_9TensorRefIT_T0_EENS_16ComplexTransformENSG_IT1_T2_EESK_SF_NSG_IT3_T4_EENSG_IT7_SP_EET6_illll,@"STO_CUDA_ENTRY STV_DEFAULT"
_ZN7cutlass9reference6device6kernel11GemmComplexINS_6half_tENS_6layout8RowMajorES4_NS5_11ColumnMajorEfS6_fffNS_16NumericConverterIffLNS_15FloatRoundStyleE2EEENS_12multiply_addIfffEELi4ELi4EEEvNS_4gemm9GemmCoordET5_NS_9TensorRefIT_T0_EENS_16ComplexTransformENSG_IT1_T2_EESK_SF_NSG_IT3_T4_EENSG_IT7_SP_EET6_illll:
.text._ZN7cutlass9reference6device6kernel11GemmComplexINS_6half_tENS_6layout8RowMajorES4_NS5_11ColumnMajorEfS6_fffNS_16NumericConverterIffLNS_15FloatRoundStyleE2EEENS_12multiply_addIfffEELi4ELi4EEEvNS_4gemm9GemmCoordET5_NS_9TensorRefIT_T0_EENS_16ComplexTransformENSG_IT1_T2_EESK_SF_NSG_IT3_T4_EENSG_IT7_SP_EET6_illll:
[----:B------:R-:W-:Y:S08]  /*0000*/  LDC R1, c[0x0][0x28] ;  /* 0x00000a00ff017b82 */ /* 0x000ff00000000800 */
[----:B------:R-:W0:Y:S01]  /*0010*/  S2UR UR34, SR_CTAID.Z ;  /* 0x00000000002279c3 */ /* 0x000e220000002700 */
[----:B------:R-:W-:Y:S01]  /*0020*/  ULDC.64 UR16, c[0x0][0x278] ;  /* 0x00009e0000107ab9 */ /* 0x000fe20000000a00 */
[----:B------:R-:W-:-:S06]  /*0030*/  ULDC.64 UR30, c[0x0][0x220] ;  /* 0x00008800001e7ab9 */ /* 0x000fcc0000000a00 */
[----:B------:R-:W1:Y:S01]  /*0040*/  LDC R0, c[0x0][0x274] ;  /* 0x00009d00ff007b82 */ /* 0x000e620000000800 */
[----:B0-----:R-:W-:Y:S02]  /*0050*/  USHF.R.S32.HI UR8, URZ, 0x1f, UR34 ;  /* 0x0000001f3f087899 */ /* 0x001fe40008011422 */
[----:B------:R-:W-:Y:S02]  /*0060*/  UIMAD.WIDE.U32 UR14, UR34, UR16, URZ ;  /* 0x00000010220e72a5 */ /* 0x000fe4000f8e003f */
[----:B------:R-:W-:Y:S02]  /*0070*/  UIMAD UR4, UR8, UR16, URZ ;  /* 0x00000010080472a4 */ /* 0x000fe4000f8e023f */
[----:B------:R-:W-:Y:S01]  /*0080*/  ULEA UR30, UP0, UR14, UR30, 0x1 ;  /* 0x0000001e0e1e7291 */ /* 0x000fe2000f80083f */
[----:B-1----:R-:W-:Y:S01]  /*0090*/  ISETP.LE.AND P0, PT, R0, UR34, PT ;  /* 0x0000002200007c0c */ /* 0x002fe2000bf03270 */
[----:B------:R-:W-:-:S12]  /*00a0*/  UIMAD UR4, UR34, UR17, UR4 ;  /* 0x00000011220472a4 */ /* 0x000fd8000f8e0204 */
[----:B------:R-:W-:Y:S05]  /*00b0*/  @P0 EXIT ;  /* 0x000000000000094d */ /* 0x000fea0003800000 */
[----:B------:R-:W0:Y:S01]  /*00c0*/  S2R R0, SR_TID.X ;  /* 0x0000000000007919 */ /* 0x000e220000002100 */
[----:B------:R-:W0:Y:S01]  /*00d0*/  LDC R117, c[0x0][RZ] ;  /* 0x00000000ff757b82 */ /* 0x000e220000000800 */
[----:B------:R-:W-:Y:S01]  /*00e0*/  UIADD3 UR4, UR15, UR4, URZ ;  /* 0x000000040f047290 */ /* 0x000fe2000fffe03f */
[----:B------:R-:W1:Y:S01]  /*00f0*/  S2R R3, SR_TID.Y ;  /* 0x0000000000037919 */ /* 0x000e620000002200 */
[----:B------:R-:W-:Y:S02]  /*0100*/  ULDC.64 UR6, c[0x0][0x238] ;  /* 0x00008e0000067ab9 */ /* 0x000fe40000000a00 */
[----:B------:R-:W-:Y:S01]  /*0110*/  ULEA.HI.X UR14, UR14, UR31, UR4, 0x1, UP0 ;  /* 0x0000001f0e0e7291 */ /* 0x000fe200080f0c04 */
[----:B------:R-:W-:Y:S02]  /*0120*/  ULDC.64 UR18, c[0x0][0x290] ;  /* 0x0000a40000127ab9 */ /* 0x000fe40000000a00 */
[----:B------:R-:W0:Y:S01]  /*0130*/  S2UR UR9, SR_CTAID.X ;  /* 0x00000000000979c3 */ /* 0x000e220000002500 */
[----:B------:R-:W-:Y:S01]  /*0140*/  ULDC.64 UR4, c[0x0][0x280] ;  /* 0x0000a00000047ab9 */ /* 0x000fe20000000a00 */
[----:B------:R-:W-:-:S02]  /*0150*/  UIMAD.WIDE.U32 UR12, UR34, UR18, URZ ;  /* 0x00000012220c72a5 */ /* 0x000fc4000f8e003f */
[----:B------:R-:W-:Y:S01]  /*0160*/  UIMAD.WIDE.U32 UR22, UR34, UR4, URZ ;  /* 0x00000004221672a5 */ /* 0x000fe2000f8e003f */
[----:B------:R-:W-:Y:S01]  /*0170*/  ULDC.64 UR32, c[0x0][0x260] ;  /* 0x0000980000207ab9 */ /* 0x000fe20000000a00 */
[----:B------:R-:W-:Y:S02]  /*0180*/  UIMAD UR15, UR8, UR4, URZ ;  /* 0x00000004080f72a4 */ /* 0x000fe4000f8e023f */
[----:B------:R-:W1:Y:S01]  /*0190*/  S2UR UR10, SR_CTAID.Y ;  /* 0x00000000000a79c3 */ /* 0x000e620000002600 */
[----:B------:R-:W-:Y:S02]  /*01a0*/  ULEA UR31, UP1, UR22, UR6, 0x1 ;  /* 0x00000006161f7291 */ /* 0x000fe4000f82083f */
[----:B------:R-:W-:Y:S02]  /*01b0*/  UIMAD UR6, UR8, UR18, URZ ;  /* 0x00000012080672a4 */ /* 0x000fe4000f8e023f */
[----:B------:R-:W-:Y:S02]  /*01c0*/  ULEA UR32, UP0, UR12, UR32, 0x2 ;  /* 0x000000200c207291 */ /* 0x000fe4000f80103f */
[----:B------:R-:W-:Y:S01]  /*01d0*/  UIMAD UR6, UR34, UR19, UR6 ;  /* 0x00000013220672a4 */ /* 0x000fe2000f8e0206 */
[----:B------:R-:W1:Y:S01]  /*01e0*/  LDC R2, c[0x0][0x4] ;  /* 0x00000100ff027b82 */ /* 0x000e620000000800 */
[----:B------:R-:W-:Y:S01]  /*01f0*/  ULDC UR20, c[0x0][0x14] ;  /* 0x0000050000147ab9 */ /* 0x000fe20000000800 */
[----:B------:R-:W-:-:S02]  /*0200*/  UIMAD UR15, UR34, UR5, UR15 ;  /* 0x00000005220f72a4 */ /* 0x000fc4000f8e020f */
[----:B------:R-:W-:Y:S02]  /*0210*/  UIADD3 UR6, UR13, UR6, URZ ;  /* 0x000000060d067290 */ /* 0x000fe4000fffe03f */
[----:B------:R-:W-:Y:S01]  /*0220*/  UIMAD.WIDE.U32 UR36, UR20, UR16, URZ ;  /* 0x00000010142472a5 */ /* 0x000fe2000f8e003f */
[----:B0-----:R-:W-:Y:S01]  /*0230*/  IMAD R117, R117, UR9, R0 ;  /* 0x0000000975757c24 */ /* 0x001fe2000f8e0200 */
[----:B------:R-:W-:Y:S02]  /*0240*/  ULEA.HI.X UR16, UR12, UR33, UR6, 0x2, UP0 ;  /* 0x000000210c107291 */ /* 0x000fe400080f1406 */
[----:B------:R-:W-:Y:S02]  /*0250*/  UIMAD.WIDE.U32 UR28, UR20, UR4, URZ ;  /* 0x00000004141c72a5 */ /* 0x000fe4000f8e003f */
[----:B------:R-:W-:Y:S01]  /*0260*/  SHF.L.U32 R117, R117, 0x2, RZ ;  /* 0x0000000275757819 */ /* 0x000fe200000006ff */
[----:B------:R-:W-:Y:S01]  /*0270*/  ULDC.64 UR12, c[0x0][0x210] ;  /* 0x00008400000c7ab9 */ /* 0x000fe20000000a00 */
[----:B------:R-:W-:-:S02]  /*0280*/  UIMAD.WIDE.U32 UR24, UR20, UR18, URZ ;  /* 0x00000012141872a5 */ /* 0x000fc4000f8e003f */
[C---:B------:R-:W-:Y:S01]  /*0290*/  ISETP.GE.AND P0, PT, R117.reuse, UR12, PT ;  /* 0x0000000c75007c0c */ /* 0x040fe2000bf06270 */
[----:B------:R-:W-:Y:S01]  /*02a0*/  UIMAD UR18, UR20, UR5, UR29 ;  /* 0x00000005141272a4 */ /* 0x000fe2000f8e021d */
[C---:B------:R-:W-:Y:S01]  /*02b0*/  VIADD R119, R117.reuse, 0x1 ;  /* 0x0000000175777836 */ /* 0x040fe20000000000 */
[----:B------:R-:W-:Y:S01]  /*02c0*/  UIADD3 UR15, UR23, UR15, URZ ;  /* 0x0000000f170f7290 */ /* 0x000fe2000fffe03f */
[C---:B------:R-:W-:Y:S01]  /*02d0*/  IADD3 R121, R117.reuse, 0x2, RZ ;  /* 0x0000000275797810 */ /* 0x040fe20007ffe0ff */
[----:B------:R-:W-:Y:S01]  /*02e0*/  ULDC.64 UR4, c[0x0][0x240] ;  /* 0x0000900000047ab9 */ /* 0x000fe20000000a00 */
[----:B------:R-:W-:Y:S01]  /*02f0*/  VIADD R123, R117, 0x3 ;  /* 0x00000003757b7836 */ /* 0x000fe20000000000 */
[----:B------:R-:W-:Y:S01]  /*0300*/  ISETP.GE.AND P3, PT, R119, UR12, PT ;  /* 0x0000000c77007c0c */ /* 0x000fe2000bf66270 */
[----:B-1----:R-:W-:Y:S01]  /*0310*/  IMAD R2, R2, UR10, R3 ;  /* 0x0000000a02027c24 */ /* 0x002fe2000f8e0203 */
[----:B------:R-:W-:Y:S02]  /*0320*/  ULEA.HI.X UR15, UR22, UR7, UR15, 0x1, UP1 ;  /* 0x00000007160f7291 */ /* 0x000fe400088f0c0f */
[----:B------:R-:W-:-:S02]  /*0330*/  UIMAD UR17, UR20, UR17, UR37 ;  /* 0x00000011141172a4 */ /* 0x000fc4000f8e0225 */
[----:B------:R-:W-:Y:S01]  /*0340*/  SHF.L.U32 R4, R2, 0x2, RZ ;  /* 0x0000000202047819 */ /* 0x000fe200000006ff */
[----:B------:R-:W-:Y:S01]  /*0350*/  ULDC.64 UR6, c[0x0][0x288] ;  /* 0x0000a20000067ab9 */ /* 0x000fe20000000a00 */
[----:B------:R-:W-:Y:S02]  /*0360*/  UIMAD UR19, UR20, UR19, UR25 ;  /* 0x00000013141372a4 */ /* 0x000fe4000f8e0219 */
[----:B------:R-:W-:Y:S01]  /*0370*/  SHF.R.S32.HI R5, RZ, 0x1f, R4 ;  /* 0x0000001fff057819 */ /* 0x000fe20000011404 */
[C---:B------:R-:W-:Y:S01]  /*0380*/  VIADD R126, R4.reuse, 0x3 ;  /* 0x00000003047e7836 */ /* 0x040fe20000000000 */
[C---:B------:R-:W-:Y:S01]  /*0390*/  ISETP.LT.AND P1, PT, R4.reuse, UR13, !P0 ;  /* 0x0000000d04007c0c */ /* 0x040fe2000c721270 */
[C---:B------:R-:W-:Y:S01]  /*03a0*/  IMAD.WIDE.U32 R8, R4.reuse, UR4, RZ ;  /* 0x0000000404087c25 */ /* 0x040fe2000f8e00ff */
[C---:B------:R-:W-:Y:S01]  /*03b0*/  IADD3 R134, R4.reuse, 0x2, RZ ;  /* 0x0000000204867810 */ /* 0x040fe20007ffe0ff */
[----:B------:R-:W-:Y:S01]  /*03c0*/  UIMAD UR8, UR8, UR6, URZ ;  /* 0x00000006080872a4 */ /* 0x000fe2000f8e023f */
[C---:B------:R-:W-:Y:S01]  /*03d0*/  IADD3 R2, R4.reuse, 0x1, RZ ;  /* 0x0000000104027810 */ /* 0x040fe20007ffe0ff */
[----:B------:R-:W-:Y:S01]  /*03e0*/  IMAD R7, R5, UR4, RZ ;  /* 0x0000000405077c24 */ /* 0x000fe2000f8e02ff */
[----:B------:R-:W-:Y:S01]  /*03f0*/  P2R R0, PR, RZ, 0x2 ;  /* 0x00000002ff007803 */ /* 0x000fe20000000000 */
[----:B------:R-:W-:Y:S01]  /*0400*/  UIMAD.WIDE.U32 UR10, UR34, UR6, URZ ;  /* 0x00000006220a72a5 */ /* 0x000fe2000f8e003f */
[----:B------:R-:W-:Y:S01]  /*0410*/  SHF.R.S32.HI R127, RZ, 0x1f, R126 ;  /* 0x0000001fff7f7819 */ /* 0x000fe2000001147e */
[----:B------:R-:W-:Y:S01]  /*0420*/  IMAD R7, R4, UR5, R7 ;  /* 0x0000000504077c24 */ /* 0x000fe2000f8e0207 */
[----:B------:R-:W-:Y:S01]  /*0430*/  ISETP.LT.AND P5, PT, R2, UR13, !P0 ;  /* 0x0000000d02007c0c */ /* 0x000fe2000c7a1270 */
[----:B------:R-:W-:Y:S01]  /*0440*/  UIMAD UR8, UR34, UR7, UR8 ;  /* 0x00000007220872a4 */ /* 0x000fe2000f8e0208 */
[----:B------:R-:W-:Y:S01]  /*0450*/  ISETP.LT.AND P1, PT, R134, UR13, !P0 ;  /* 0x0000000d86007c0c */ /* 0x000fe2000c721270 */
[----:B------:R-:W-:Y:S01]  /*0460*/  IMAD R3, R127, UR4, RZ ;  /* 0x000000047f037c24 */ /* 0x000fe2000f8e02ff */
[C---:B------:R-:W-:Y:S01]  /*0470*/  ISETP.LT.AND P0, PT, R126.reuse, UR13, !P0 ;  /* 0x0000000d7e007c0c */ /* 0x040fe2000c701270 */
[----:B------:R-:W-:Y:S01]  /*0480*/  UIMAD.WIDE.U32 UR22, UR20, UR6, URZ ;  /* 0x00000006141672a5 */ /* 0x000fe2000f8e003f */
[----:B------:R-:W-:Y:S01]  /*0490*/  P2R R51, PR, RZ, 0x2 ;  /* 0x00000002ff337803 */ /* 0x000fe20000000000 */
[C---:B------:R-:W-:Y:S01]  /*04a0*/  IMAD R36, R126.reuse, UR5, R3 ;  /* 0x000000057e247c24 */ /* 0x040fe2000f8e0203 */
[----:B------:R-:W-:Y:S01]  /*04b0*/  P2R R47, PR, RZ, 0x1 ;  /* 0x00000001ff2f7803 */ /* 0x000fe20000000000 */
[----:B------:R-:W-:Y:S01]  /*04c0*/  UIADD3 UR8, UR11, UR8, URZ ;  /* 0x000000080b087290 */ /* 0x000fe2000fffe03f */
[C---:B------:R-:W-:Y:S01]  /*04d0*/  ISETP.LT.AND P1, PT, R126.reuse, UR13, !P3 ;  /* 0x0000000d7e007c0c */ /* 0x040fe2000df21270 */
[----:B------:R-:W-:Y:S01]  /*04e0*/  UIMAD UR20, UR20, UR7, UR23 ;  /* 0x00000007141472a4 */ /* 0x000fe2000f8e0217 */
[----:B------:R-:W-:Y:S01]  /*04f0*/  ISETP.GE.AND P0, PT, R121, UR12, PT ;  /* 0x0000000c79007c0c */ /* 0x000fe2000bf06270 */
[----:B------:R-:W-:Y:S01]  /*0500*/  USHF.L.U64.HI UR8, UR10, 0x2, UR8 ;  /* 0x000000020a087899 */ /* 0x000fe20008010208 */
[----:B------:R-:W-:Y:S01]  /*0510*/  IADD3 R42, R9, R7, RZ ;  /* 0x00000007092a7210 */ /* 0x000fe20007ffe0ff */
[----:B------:R-:W-:Y:S01]  /*0520*/  IMAD.WIDE.U32 R6, R126, UR4, RZ ;  /* 0x000000047e067c25 */ /* 0x000fe2000f8e00ff */
[----:B------:R-:W-:Y:S01]  /*0530*/  SHF.R.S32.HI R135, RZ, 0x1f, R134 ;  /* 0x0000001fff877819 */ /* 0x000fe20000011486 */
[----:B------:R-:W-:Y:S01]  /*0540*/  ULDC.64 UR6, c[0x0][0x250] ;  /* 0x0000940000067ab9 */ /* 0x000fe20000000a00 */
[----:B------:R-:W-:Y:S01]  /*0550*/  P2R R46, PR, RZ, 0x2 ;  /* 0x00000002ff2e7803 */ /* 0x000fe20000000000 */
[----:B------:R-:W-:Y:S01]  /*0560*/  IMAD.IADD R36, R7, 0x1, R36 ;  /* 0x0000000107247824 */ /* 0x000fe200078e0224 */
[----:B------:R-:W-:Y:S01]  /*0570*/  SHF.R.S32.HI R3, RZ, 0x1f, R2 ;  /* 0x0000001fff037819 */ /* 0x000fe20000011402 */
[----:B------:R-:W-:Y:S01]  /*0580*/  IMAD R7, R135, UR4, RZ ;  /* 0x0000000487077c24 */ /* 0x000fe2000f8e02ff */
[----:B------:R-:W-:Y:S01]  /*0590*/  ISETP.LT.AND P4, PT, R134, UR13, !P3 ;  /* 0x0000000d86007c0c */ /* 0x000fe2000df81270 */
[----:B------:R-:W-:Y:S01]  /*05a0*/  IMAD.SHL.U32 R37, R6, 0x2, RZ ;  /* 0x0000000206257824 */ /* 0x000fe200078e00ff */
[----:B------:R-:W-:Y:S01]  /*05b0*/  ISETP.LT.AND P1, PT, R2, UR13, !P0 ;  /* 0x0000000d02007c0c */ /* 0x000fe2000c721270 */
[----:B------:R-:W-:Y:S01]  /*05c0*/  IMAD R9, R3, UR4, RZ ;  /* 0x0000000403097c24 */ /* 0x000fe2000f8e02ff */
[----:B------:R-:W-:Y:S01]  /*05d0*/  ISETP.LT.AND P2, PT, R4, UR13, !P3 ;  /* 0x0000000d04007c0c */ /* 0x000fe2000df41270 */
[----:B------:R-:W-:Y:S01]  /*05e0*/  IMAD R38, R134, UR5, R7 ;  /* 0x0000000586267c24 */ /* 0x000fe2000f8e0207 */
[C---:B------:R-:W-:Y:S01]  /*05f0*/  ISETP.LT.AND P6, PT, R2.reuse, UR13, !P3 ;  /* 0x0000000d02007c0c */ /* 0x040fe2000dfc1270 */
[----:B------:R-:W-:Y:S01]  /*0600*/  UISETP.NE.U32.AND UP1, UPT, UR6, URZ, UPT ;  /* 0x0000003f0600728c */ /* 0x000fe2000bf25070 */
[----:B------:R-:W-:Y:S01]  /*0610*/  P2R R50, PR, RZ, 0x10 ;  /* 0x00000010ff327803 */ /* 0x000fe20000000000 */
[----:B------:R-:W-:Y:S01]  /*0620*/  ULEA UR21, UP0, UR10, UR6, 0x2 ;  /* 0x000000060a157291 */ /* 0x000fe2000f80103f */
[----:B------:R-:W-:Y:S01]  /*0630*/  P2R R53, PR, RZ, 0x2 ;  /* 0x00000002ff357803 */ /* 0x000fe20000000000 */
[----:B------:R-:W-:Y:S01]  /*0640*/  IMAD R40, R2, UR5, R9 ;  /* 0x0000000502287c24 */ /* 0x000fe2000f8e0209 */
[----:B------:R-:W-:Y:S01]  /*0650*/  ISETP.LT.AND P3, PT, R4, UR13, !P0 ;  /* 0x0000000d04007c0c */ /* 0x000fe2000c761270 */
[C---:B------:R-:W-:Y:S01]  /*0660*/  IMAD.WIDE.U32 R10, R134.reuse, UR4, RZ ;  /* 0x00000004860a7c25 */ /* 0x040fe2000f8e00ff */
[----:B------:R-:W-:Y:S01]  /*0670*/  ISETP.LT.AND P4, PT, R134, UR13, !P0 ;  /* 0x0000000d86007c0c */ /* 0x000fe2000c781270 */
[----:B------:R-:W-:Y:S01]  /*0680*/  UISETP.NE.AND.EX UP1, UPT, UR7, URZ, UPT, UP1 ;  /* 0x0000003f0700728c */ /* 0x000fe2000bf25310 */
[----:B------:R-:W-:Y:S01]  /*0690*/  ISETP.LT.AND P1, PT, R126, UR13, !P0 ;  /* 0x0000000d7e007c0c */ /* 0x000fe2000c721270 */
[----:B------:R-:W-:Y:S01]  /*06a0*/  IMAD.SHL.U32 R43, R8, 0x2, RZ ;  /* 0x00000002082b7824 */ /* 0x000fe200078e00ff */
[----:B------:R-:W-:Y:S01]  /*06b0*/  ISETP.GE.AND P0, PT, R123, UR12, PT ;  /* 0x0000000c7b007c0c */ /* 0x000fe2000bf06270 */
[----:B------:R-:W-:Y:S01]  /*06c0*/  UIADD3.X UR23, UR8, UR7, URZ, UP0, !UPT ;  /* 0x0000000708177290 */ /* 0x000fe200087fe43f */
[----:B------:R-:W-:Y:S01]  /*06d0*/  SHF.L.U64.HI R36, R6, 0x1, R36 ;  /* 0x0000000106247819 */ /* 0x000fe20000010224 */
[C---:B------:R-:W-:Y:S01]  /*06e0*/  IMAD.WIDE.U32 R6, R2.reuse, UR4, RZ ;  /* 0x0000000402067c25 */ /* 0x040fe2000f8e00ff */
[----:B------:R-:W-:Y:S01]  /*06f0*/  P2R R45, PR, RZ, 0x2 ;  /* 0x00000002ff2d7803 */ /* 0x000fe20000000000 */
[----:B------:R-:W-:Y:S01]  /*0700*/  USEL UR26, UR21, UR6, UP1 ;  /* 0x00000006151a7287 */ /* 0x000fe20008800000 */
[----:B------:R-:W-:Y:S01]  /*0710*/  ISETP.LT.AND P1, PT, R2, UR13, !P0 ;  /* 0x0000000d02007c0c */ /* 0x000fe2000c721270 */
[----:B------:R-:W-:Y:S01]  /*0720*/  USEL UR33, UR23, UR7, UP1 ;  /* 0x0000000717217287 */ /* 0x000fe20008800000 */
[----:B------:R-:W-:Y:S01]  /*0730*/  SHF.L.U64.HI R42, R8, 0x1, R42 ;  /* 0x00000001082a7819 */ /* 0x000fe2000001022a */
[----:B------:R-:W-:Y:S01]  /*0740*/  ULDC.64 UR10, c[0x0][0x268] ;  /* 0x00009a00000a7ab9 */ /* 0x000fe20000000a00 */
[----:B------:R-:W-:Y:S01]  /*0750*/  IADD3 R40, R7, R40, RZ ;  /* 0x0000002807287210 */ /* 0x000fe20007ffe0ff */
[----:B------:R-:W-:Y:S01]  /*0760*/  ULDC.64 UR8, c[0x0][0x258] ;  /* 0x0000960000087ab9 */ /* 0x000fe20000000a00 */
[----:B------:R-:W-:Y:S01]  /*0770*/  SHF.R.S32.HI R8, RZ, 0x1f, R117 ;  /* 0x0000001fff087819 */ /* 0x000fe20000011475 */
[----:B------:R-:W-:Y:S01]  /*0780*/  IMAD.SHL.U32 R41, R6, 0x2, RZ ;  /* 0x0000000206297824 */ /* 0x000fe200078e00ff */
[----:B------:R-:W-:Y:S01]  /*0790*/  P2R R52, PR, RZ, 0x2 ;  /* 0x00000002ff347803 */ /* 0x000fe20000000000 */
[----:B------:R-:W-:Y:S01]  /*07a0*/  ULDC.64 UR6, c[0x0][0x228] ;  /* 0x00008a0000067ab9 */ /* 0x000fe20000000a00 */
[----:B------:R-:W-:Y:S01]  /*07b0*/  IADD3 R38, R11, R38, RZ ;  /* 0x000000260b267210 */ /* 0x000fe20007ffe0ff */
[----:B------:R-:W-:Y:S01]  /*07c0*/  IMAD.SHL.U32 R39, R10, 0x2, RZ ;  /* 0x000000020a277824 */ /* 0x000fe200078e00ff */
[----:B------:R-:W-:Y:S01]  /*07d0*/  ISETP.LT.AND P1, PT, R134, UR13, !P0 ;  /* 0x0000000d86007c0c */ /* 0x000fe2000c721270 */
[----:B------:R-:W-:Y:S01]  /*07e0*/  IMAD R14, R8, UR8, RZ ;  /* 0x00000008080e7c24 */ /* 0x000fe2000f8e02ff */
[----:B------:R-:W-:Y:S01]  /*07f0*/  SHF.L.U64.HI R40, R6, 0x1, R40 ;  /* 0x0000000106287819 */ /* 0x000fe20000010228 */
[----:B------:R-:W-:Y:S01]  /*0800*/  IMAD R12, R8, UR10, RZ ;  /* 0x0000000a080c7c24 */ /* 0x000fe2000f8e02ff */
[----:B------:R-:W-:Y:S01]  /*0810*/  SHF.L.U64.HI R38, R10, 0x1, R38 ;  /* 0x000000010a267819 */ /* 0x000fe20000010226 */
[----:B------:R-:W-:Y:S01]  /*0820*/  IMAD R8, R8, UR6, RZ ;  /* 0x0000000608087c24 */ /* 0x000fe2000f8e02ff */
[----:B------:R-:W-:Y:S01]  /*0830*/  P2R R48, PR, RZ, 0x2 ;  /* 0x00000002ff307803 */ /* 0x000fe20000000000 */
[----:B------:R-:W-:Y:S01]  /*0840*/  IMAD.WIDE.U32 R88, R119, UR8, R2 ;  /* 0x0000000877587c25 */ /* 0x000fe2000f8e0002 */
[----:B------:R-:W-:Y:S01]  /*0850*/  SHF.R.S32.HI R6, RZ, 0x1f, R121 ;  /* 0x0000001fff067819 */ /* 0x000fe20000011479 */
[----:B------:R-:W-:Y:S01]  /*0860*/  ULDC.64 UR4, c[0x0][0x208] ;  /* 0x0000820000047ab9 */ /* 0x000fe20000000a00 */
[----:B------:R-:W-:Y:S01]  /*0870*/  ISETP.NE.AND P1, PT, R0, RZ, PT ;  /* 0x000000ff0000720c */ /* 0x000fe20003f25270 */
[----:B------:R-:W-:Y:S01]  /*0880*/  IMAD.WIDE.U32 R86, R121, UR8, R2 ;  /* 0x0000000879567c25 */ /* 0x000fe2000f8e0002 */
[----:B------:R-:W-:Y:S01]  /*0890*/  SHF.R.S32.HI R10, RZ, 0x1f, R123 ;  /* 0x0000001fff0a7819 */ /* 0x000fe2000001147b */
[----:B------:R-:W-:Y:S01]  /*08a0*/  ULDC UR27, c[0x0][0x270] ;  /* 0x00009c00001b7ab9 */ /* 0x000fe20000000800 */
[----:B------:R-:W-:Y:S01]  /*08b0*/  SHF.R.S32.HI R0, RZ, 0x1f, R119 ;  /* 0x0000001fff007819 */ /* 0x000fe20000011477 */
[--C-:B------:R-:W-:Y:S01]  /*08c0*/  IMAD.WIDE.U32 R90, R117, UR8, R2.reuse ;  /* 0x00000008755a7c25 */ /* 0x100fe2000f8e0002 */
[----:B------:R-:W-:Y:S01]  /*08d0*/  P2R R49, PR, RZ, 0x10 ;  /* 0x00000010ff317803 */ /* 0x000fe20000000000 */
[----:B------:R-:W-:Y:S01]  /*08e0*/  USEL UR21, UR21, URZ, UP1 ;  /* 0x0000003f15157287 */ /* 0x000fe20008800000 */
[----:B------:R-:W-:Y:S01]  /*08f0*/  ISETP.LT.AND P4, PT, R4, UR13, !P0 ;  /* 0x0000000d04007c0c */ /* 0x000fe2000c781270 */
[----:B------:R-:W-:Y:S01]  /*0900*/  IMAD.WIDE.U32 R84, R123, UR8, R2 ;  /* 0x000000087b547c25 */ /* 0x000fe2000f8e0002 */
[----:B------:R-:W-:Y:S01]  /*0910*/  ISETP.LT.AND P0, PT, R126, UR13, !P0 ;  /* 0x0000000d7e007c0c */ /* 0x000fe2000c701270 */
[----:B------:R-:W-:-:S02]  /*0920*/  USHF.L.U64.HI UR17, UR36, 0x1, UR17 ;  /* 0x0000000124117899 */ /* 0x000fc40008010211 */
[--C-:B------:R-:W-:Y:S01]  /*0930*/  IMAD.WIDE.U32 R110, R119, UR10, R2.reuse ;  /* 0x0000000a776e7c25 */ /* 0x100fe2000f8e0002 */
[----:B------:R-:W-:Y:S01]  /*0940*/  P2R R44, PR, RZ, 0x1 ;  /* 0x00000001ff2c7803 */ /* 0x000fe20000000000 */
[----:B------:R-:W-:Y:S02]  /*0950*/  USHF.L.U64.HI UR18, UR28, 0x1, UR18 ;  /* 0x000000011c127899 */ /* 0x000fe40008010212 */
[--C-:B------:R-:W-:Y:S01]  /*0960*/  IMAD.WIDE.U32 R108, R121, UR10, R2.reuse ;  /* 0x0000000a796c7c25 */ /* 0x100fe2000f8e0002 */
[----:B------:R-:W-:Y:S02]  /*0970*/  USHF.L.U64.HI UR20, UR22, 0x2, UR20 ;  /* 0x0000000216147899 */ /* 0x000fe40008010214 */
[----:B------:R-:W-:Y:S01]  /*0980*/  USHF.L.U64.HI UR19, UR24, 0x2, UR19 ;  /* 0x0000000218137899 */ /* 0x000fe20008010213 */
[----:B------:R-:W-:Y:S01]  /*0990*/  IMAD.WIDE.U32 R112, R117, UR10, R2 ;  /* 0x0000000a75707c25 */ /* 0x000fe2000f8e0002 */
[----:B------:R-:W-:-:S03]  /*09a0*/  USEL UR23, UR23, URZ, UP1 ;  /* 0x0000003f17177287 */ /* 0x000fc60008800000 */
[----:B------:R-:W-:-:S04]  /*09b0*/  IMAD.WIDE.U32 R142, R123, UR10, R2 ;  /* 0x0000000a7b8e7c25 */ /* 0x000fc8000f8e0002 */
[C---:B------:R-:W-:Y:S02]  /*09c0*/  IMAD R79, R117.reuse, UR9, R14 ;  /* 0x00000009754f7c24 */ /* 0x040fe4000f8e020e */
[----:B------:R-:W-:Y:S02]  /*09d0*/  IMAD R16, R6, UR8, RZ ;  /* 0x0000000806107c24 */ /* 0x000fe4000f8e02ff */
[----:B------:R-:W-:-:S04]  /*09e0*/  IMAD.WIDE.U32 R104, R117, UR8, R4 ;  /* 0x0000000875687c25 */ /* 0x000fc8000f8e0004 */
[C---:B------:R-:W-:Y:S02]  /*09f0*/  IMAD R67, R117.reuse, UR11, R12 ;  /* 0x0000000b75437c24 */ /* 0x040fe4000f8e020c */
[----:B------:R-:W-:-:S03]  /*0a00*/  IMAD.WIDE.U32 R106, R117, UR10, R4 ;  /* 0x0000000a756a7c25 */ /* 0x000fc6000f8e0004 */
[----:B------:R-:W-:Y:S01]  /*0a10*/  IADD3 R59, R67, R113, RZ ;  /* 0x00000071433b7210 */ /* 0x000fe20007ffe0ff */
[----:B------:R-:W-:Y:S01]  /*0a20*/  IMAD.WIDE.U32 R140, R117, UR10, R134 ;  /* 0x0000000a758c7c25 */ /* 0x000fe2000f8e0086 */
[----:B------:R-:W-:-:S03]  /*0a30*/  IADD3 R55, R107, R67, RZ ;  /* 0x000000436b377210 */ /* 0x000fc60007ffe0ff */
[----:B------:R-:W-:-:S04]  /*0a40*/  IMAD.WIDE.U32 R132, R117, UR10, R126 ;  /* 0x0000000a75847c25 */ /* 0x000fc8000f8e007e */
[C---:B------:R-:W-:Y:S02]  /*0a50*/  IMAD R3, R117.reuse, UR7, R8 ;  /* 0x0000000775037c24 */ /* 0x040fe4000f8e0208 */
[----:B------:R-:W-:Y:S02]  /*0a60*/  IMAD R14, R10, UR8, RZ ;  /* 0x000000080a0e7c24 */ /* 0x000fe4000f8e02ff */
[----:B------:R-:W-:-:S04]  /*0a70*/  IMAD.WIDE.U32 R116, R117, UR6, RZ ;  /* 0x0000000675747c25 */ /* 0x000fc8000f8e00ff */
[----:B------:R-:W-:Y:S01]  /*0a80*/  IMAD R18, R0, UR8, RZ ;  /* 0x0000000800127c24 */ /* 0x000fe2000f8e02ff */
[----:B------:R-:W-:Y:S01]  /*0a90*/  IADD3 R3, R117, R3, RZ ;  /* 0x0000000375037210 */ /* 0x000fe20007ffe0ff */
[----:B------:R-:W-:Y:S02]  /*0aa0*/  IMAD R81, R121, UR9, R16 ;  /* 0x0000000979517c24 */ /* 0x000fe4000f8e0210 */
[----:B------:R-:W-:Y:S01]  /*0ab0*/  IMAD R9, R123, UR9, R14 ;  /* 0x000000097b097c24 */ /* 0x000fe2000f8e020e */
[----:B------:R-:W-:Y:S01]  /*0ac0*/  SHF.L.U64.HI R74, R116, 0x1, R3 ;  /* 0x00000001744a7819 */ /* 0x000fe20000010203 */
[----:B------:R-:W-:-:S04]  /*0ad0*/  IMAD.WIDE.U32 R100, R119, UR8, R4 ;  /* 0x0000000877647c25 */ /* 0x000fc8000f8e0004 */
[----:B------:R-:W-:-:S04]  /*0ae0*/  IMAD.WIDE.U32 R94, R121, UR8, R4 ;  /* 0x00000008795e7c25 */ /* 0x000fc8000f8e0004 */
[----:B------:R-:W-:Y:S01]  /*0af0*/  IMAD.WIDE.U32 R92, R123, UR8, R4 ;  /* 0x000000087b5c7c25 */ /* 0x000fe2000f8e0004 */
[----:B------:R-:W-:Y:S01]  /*0b00*/  IADD3 R77, R95, R81, RZ ;  /* 0x000000515f4d7210 */ /* 0x000fe20007ffe0ff */
[----:B------:R-:W-:Y:S01]  /*0b10*/  USHF.L.U32 UR8, UR22, 0x2, URZ ;  /* 0x0000000216087899 */ /* 0x000fe2000800063f */
[----:B------:R-:W-:Y:S01]  /*0b20*/  IADD3 R81, R81, R87, RZ ;  /* 0x0000005751517210 */ /* 0x000fe20007ffe0ff */
[----:B------:R-:W-:Y:S01]  /*0b30*/  IMAD R16, R0, UR10, RZ ;  /* 0x0000000a00107c24 */ /* 0x000fe2000f8e02ff */
[----:B------:R-:W-:Y:S01]  /*0b40*/  SHF.L.U64.HI R77, R94, 0x2, R77 ;  /* 0x000000025e4d7819 */ /* 0x000fe2000001024d */
[----:B------:R-:W-:Y:S01]  /*0b50*/  IMAD.WIDE.U32 R102, R119, UR10, R4 ;  /* 0x0000000a77667c25 */ /* 0x000fe2000f8e0004 */
[----:B------:R-:W-:-:S03]  /*0b60*/  SHF.L.U64.HI R81, R86, 0x2, R81 ;  /* 0x0000000256517819 */ /* 0x000fc60000010251 */
[----:B------:R-:W-:-:S04]  /*0b70*/  IMAD.WIDE.U32 R96, R121, UR10, R4 ;  /* 0x0000000a79607c25 */ /* 0x000fc8000f8e0004 */
[----:B------:R-:W-:-:S04]  /*0b80*/  IMAD.WIDE.U32 R114, R123, UR10, R4 ;  /* 0x0000000a7b727c25 */ /* 0x000fc8000f8e0004 */
[----:B------:R-:W-:Y:S02]  /*0b90*/  IMAD R7, R119, UR9, R18 ;  /* 0x0000000977077c24 */ /* 0x000fe4000f8e0212 */
[----:B------:R-:W-:Y:S02]  /*0ba0*/  IMAD R14, R6, UR10, RZ ;  /* 0x0000000a060e7c24 */ /* 0x000fe4000f8e02ff */
[C---:B------:R-:W-:Y:S01]  /*0bb0*/  IMAD R12, R10.reuse, UR10, RZ ;  /* 0x0000000a0a0c7c24 */ /* 0x040fe2000f8e02ff */
[----:B------:R-:W-:Y:S01]  /*0bc0*/  IADD3 R3, R101, R7, RZ ;  /* 0x0000000765037210 */ /* 0x000fe20007ffe0ff */
[----:B------:R-:W-:Y:S02]  /*0bd0*/  IMAD R4, R10, UR6, RZ ;  /* 0x000000060a047c24 */ /* 0x000fe4000f8e02ff */
[----:B------:R-:W-:Y:S01]  /*0be0*/  IMAD R2, R6, UR6, RZ ;  /* 0x0000000606027c24 */ /* 0x000fe2000f8e02ff */
[----:B------:R-:W-:Y:S01]  /*0bf0*/  SHF.L.U64.HI R76, R100, 0x2, R3 ;  /* 0x00000002644c7819 */ /* 0x000fe20000010203 */
[----:B------:R-:W-:Y:S01]  /*0c00*/  IMAD R0, R0, UR6, RZ ;  /* 0x0000000600007c24 */ /* 0x000fe2000f8e02ff */
[----:B------:R-:W-:Y:S01]  /*0c10*/  IADD3 R3, R9, R85, RZ ;  /* 0x0000005509037210 */ /* 0x000fe20007ffe0ff */
[----:B------:R-:W-:-:S03]  /*0c20*/  IMAD.WIDE.U32 R138, R119, UR10, R134 ;  /* 0x0000000a778a7c25 */ /* 0x000fc6000f8e0086 */
[----:B------:R-:W-:Y:S01]  /*0c30*/  SHF.L.U64.HI R82, R84, 0x2, R3 ;  /* 0x0000000254527819 */ /* 0x000fe20000010203 */
[----:B------:R-:W-:-:S04]  /*0c40*/  IMAD.WIDE.U32 R136, R121, UR10, R134 ;  /* 0x0000000a79887c25 */ /* 0x000fc8000f8e0086 */
[----:B------:R-:W-:-:S04]  /*0c50*/  IMAD.WIDE.U32 R130, R119, UR10, R126 ;  /* 0x0000000a77827c25 */ /* 0x000fc8000f8e007e */
[----:B------:R-:W-:-:S04]  /*0c60*/  IMAD.WIDE.U32 R128, R121, UR10, R126 ;  /* 0x0000000a79807c25 */ /* 0x000fc8000f8e007e */
[----:B------:R-:W-:Y:S02]  /*0c70*/  IMAD R15, R119, UR11, R16 ;  /* 0x0000000b770f7c24 */ /* 0x000fe4000f8e0210 */
[----:B------:R-:W-:Y:S02]  /*0c80*/  IMAD R69, R121, UR11, R14 ;  /* 0x0000000b79457c24 */ /* 0x000fe4000f8e020e */
[----:B------:R-:W-:Y:S01]  /*0c90*/  IMAD R5, R123, UR11, R12 ;  /* 0x0000000b7b057c24 */ /* 0x000fe2000f8e020c */
[----:B------:R-:W-:Y:S01]  /*0ca0*/  IADD3 R60, R15, R111, RZ ;  /* 0x0000006f0f3c7210 */ /* 0x000fe20007ffe0ff */
[----:B------:R-:W-:Y:S01]  /*0cb0*/  IMAD.WIDE.U32 R134, R123, UR10, R134 ;  /* 0x0000000a7b867c25 */ /* 0x000fe2000f8e0086 */
[----:B------:R-:W-:Y:S02]  /*0cc0*/  IADD3 R57, R97, R69, RZ ;  /* 0x0000004561397210 */ /* 0x000fe40007ffe0ff */
[----:B------:R-:W-:Y:S01]  /*0cd0*/  IADD3 R61, R69, R109, RZ ;  /* 0x0000006d453d7210 */ /* 0x000fe20007ffe0ff */
[----:B------:R-:W-:Y:S01]  /*0ce0*/  IMAD.WIDE.U32 R126, R123, UR10, R126 ;  /* 0x0000000a7b7e7c25 */ /* 0x000fe2000f8e007e */
[----:B------:R-:W-:-:S02]  /*0cf0*/  IADD3 R58, R115, R5, RZ ;  /* 0x00000005733a7210 */ /* 0x000fc40007ffe0ff */
[----:B------:R-:W-:Y:S01]  /*0d00*/  IADD3 R68, R15, R131, RZ ;  /* 0x000000830f447210 */ /* 0x000fe20007ffe0ff */
[----:B------:R-:W-:Y:S01]  /*0d10*/  IMAD R71, R123, UR7, R4 ;  /* 0x000000077b477c24 */ /* 0x000fe2000f8e0204 */
[----:B------:R-:W-:Y:S01]  /*0d20*/  IADD3 R66, R5, R135, RZ ;  /* 0x0000008705427210 */ /* 0x000fe20007ffe0ff */
[----:B------:R-:W-:Y:S01]  /*0d30*/  IMAD R13, R121, UR7, R2 ;  /* 0x00000007790d7c24 */ /* 0x000fe2000f8e0202 */
[----:B------:R-:W-:Y:S01]  /*0d40*/  IADD3 R70, R5, R127, RZ ;  /* 0x0000007f05467210 */ /* 0x000fe20007ffe0ff */
[----:B------:R-:W-:Y:S02]  /*0d50*/  IMAD R73, R119, UR7, R0 ;  /* 0x0000000777497c24 */ /* 0x000fe4000f8e0200 */
[----:B------:R-:W-:-:S04]  /*0d60*/  IMAD.WIDE.U32 R122, R123, UR6, RZ ;  /* 0x000000067b7a7c25 */ /* 0x000fc8000f8e00ff */
[----:B------:R-:W-:-:S04]  /*0d70*/  IMAD.WIDE.U32 R120, R121, UR6, RZ ;  /* 0x0000000679787c25 */ /* 0x000fc8000f8e00ff */
[----:B------:R-:W-:Y:S01]  /*0d80*/  IMAD.WIDE.U32 R118, R119, UR6, RZ ;  /* 0x0000000677767c25 */ /* 0x000fe2000f8e00ff */
[----:B------:R-:W-:-:S03]  /*0d90*/  IADD3 R13, R121, R13, RZ ;  /* 0x0000000d790d7210 */ /* 0x000fc60007ffe0ff */
[----:B------:R-:W-:Y:S01]  /*0da0*/  IMAD.IADD R71, R123, 0x1, R71 ;  /* 0x000000017b477824 */ /* 0x000fe200078e0247 */
[----:B------:R-:W-:Y:S01]  /*0db0*/  IADD3 R73, R119, R73, RZ ;  /* 0x0000004977497210 */ /* 0x000fe20007ffe0ff */
[----:B------:R-:W-:Y:S01]  /*0dc0*/  IMAD.IADD R75, R105, 0x1, R79 ;  /* 0x00000001694b7824 */ /* 0x000fe200078e024f */
[----:B------:R-:W-:Y:S01]  /*0dd0*/  IADD3 R79, R79, R91, RZ ;  /* 0x0000005b4f4f7210 */ /* 0x000fe20007ffe0ff */
[----:B------:R-:W-:Y:S01]  /*0de0*/  IMAD.IADD R11, R93, 0x1, R9 ;  /* 0x000000015d0b7824 */ /* 0x000fe200078e0209 */
[----:B------:R-:W-:Y:S01]  /*0df0*/  SHF.L.U64.HI R71, R122, 0x1, R71 ;  /* 0x000000017a477819 */ /* 0x000fe20000010247 */
[----:B------:R-:W-:Y:S01]  /*0e00*/  IMAD.IADD R7, R7, 0x1, R89 ;  /* 0x0000000107077824 */ /* 0x000fe200078e0259 */
[----:B------:R-:W-:Y:S01]  /*0e10*/  SHF.L.U64.HI R72, R120, 0x1, R13 ;  /* 0x0000000178487819 */ /* 0x000fe2000001020d */
[C---:B------:R-:W-:Y:S01]  /*0e20*/  IMAD.IADD R65, R69.reuse, 0x1, R137 ;  /* 0x0000000145417824 */ /* 0x040fe200078e0289 */
[----:B------:R-:W-:Y:S01]  /*0e30*/  IADD3 R69, R69, R129, RZ ;  /* 0x0000008145457210 */ /* 0x000fe20007ffe0ff */
[C---:B------:R-:W-:Y:S01]  /*0e40*/  IMAD.IADD R63, R67.reuse, 0x1, R141 ;  /* 0x00000001433f7824 */ /* 0x040fe200078e028d */
[----:B------:R-:W-:Y:S01]  /*0e50*/  IADD3 R67, R67, R133, RZ ;  /* 0x0000008543437210 */ /* 0x000fe20007ffe0ff */
[----:B------:R-:W-:Y:S01]  /*0e60*/  IMAD.IADD R56, R103, 0x1, R15 ;  /* 0x0000000167387824 */ /* 0x000fe200078e020f */
[----:B------:R-:W-:Y:S01]  /*0e70*/  SHF.L.U64.HI R73, R118, 0x1, R73 ;  /* 0x0000000176497819 */ /* 0x000fe20000010249 */
[----:B------:R-:W-:Y:S01]  /*0e80*/  IMAD.IADD R64, R15, 0x1, R139 ;  /* 0x000000010f407824 */ /* 0x000fe200078e028b */
[----:B------:R-:W-:Y:S01]  /*0e90*/  SHF.L.U64.HI R75, R104, 0x2, R75 ;  /* 0x00000002684b7819 */ /* 0x000fe2000001024b */
[----:B------:R-:W-:Y:S01]  /*0ea0*/  IMAD.IADD R62, R5, 0x1, R143 ;  /* 0x00000001053e7824 */ /* 0x000fe200078e028f */
[----:B------:R-:W-:-:S02]  /*0eb0*/  SHF.L.U64.HI R78, R92, 0x2, R11 ;  /* 0x000000025c4e7819 */ /* 0x000fc4000001020b */
[----:B------:R-:W-:Y:S02]  /*0ec0*/  SHF.L.U64.HI R79, R90, 0x2, R79 ;  /* 0x000000025a4f7819 */ /* 0x000fe4000001024f */
[----:B------:R-:W-:-:S07]  /*0ed0*/  SHF.L.U64.HI R80, R88, 0x2, R7 ;  /* 0x0000000258507819 */ /* 0x000fce0000010207 */
.L_x_254:
[----:B0-----:R-:W0:Y:S01]  /*0ee0*/  LDC R17, c[0x0][0x218] ;  /* 0x00008600ff117b82 */ /* 0x001e220000000800 */
[----:B------:R-:W-:Y:S01]  /*0ef0*/  IMAD.U32 R16, RZ, RZ, UR27 ;  /* 0x0000001bff107e24 */ /* 0x000fe2000f8e00ff */
[----:B------:R-:W-:Y:S01]  /*0f00*/  MOV R14, UR27 ;  /* 0x0000001b000e7c02 */ /* 0x000fe20008000f00 */
[----:B--2---:R-:W-:Y:S01]  /*0f10*/  IMAD.U32 R15, RZ, RZ, UR27 ;  /* 0x0000001bff0f7e24 */ /* 0x004fe2000f8e00ff */
        /* <DEDUP_REMOVED lines=8> */
[----:B-1----:R-:W-:Y:S01]  /*0fa0*/  MOV R4, UR27 ;  /* 0x0000001b00047c02 */ /* 0x002fe20008000f00 */
        /* <DEDUP_REMOVED lines=26> */
[----:B------:R-:W-:Y:S01]  /*1150*/  UMOV UR9, URZ ;  /* 0x0000003f00097c82 */ /* 0x000fe20008000000 */
[----:B------:R-:W-:-:S02]  /*1160*/  UMOV UR7, UR31 ;  /* 0x0000001f00077c82 */ /* 0x000fc40008000000 */
[----:B------:R-:W-:Y:S01]  /*1170*/  IADD3.X R21, R74, UR14, RZ, P0, !PT ;  /* 0x0000000e4a157c10 */ /* 0x000fe200087fe4ff */
[----:B------:R-:W-:Y:S01]  /*1180*/  IMAD.U32 R4, RZ, RZ, UR27 ;  /* 0x0000001bff047e24 */ /* 0x000fe2000f8e00ff */
[----:B------:R-:W-:Y:S01]  /*1190*/  MOV R2, UR27 ;  /* 0x0000001b00027c02 */ /* 0x000fe20008000f00 */
[----:B------:R-:W-:Y:S01]  /*11a0*/  IMAD.U32 R3, RZ, RZ, UR27 ;  /* 0x0000001bff037e24 */ /* 0x000fe2000f8e00ff */
[----:B------:R-:W-:Y:S01]  /*11b0*/  MOV R0, UR27 ;  /* 0x0000001b00007c02 */ /* 0x000fe20008000f00 */
[----:B------:R-:W-:-:S06]  /*11c0*/  UMOV UR6, UR15 ;  /* 0x0000000f00067c82 */ /* 0x000fcc0008000000 */
.L_x_247:
[----:B------:R-:W2:Y:S01]  /*11d0*/  @P1 LDG.E.U16 R17, desc[UR4][R20.64] ;  /* 0x0000000414111981 */ /* 0x000ea2000c1e1500 */
[----:B------:R-:W-:Y:S01]  /*11e0*/  IADD3 R34, P0, R43, UR7, RZ ;  /* 0x000000072b227c10 */ /* 0x000fe2000ff1e0ff */
[----:B------:R-:W-:Y:S01]  /*11f0*/  UIADD3 UR9, UR9, 0x1, URZ ;  /* 0x0000000109097890 */ /* 0x000fe2000fffe03f */
[----:B------:R-:W-:Y:S02]  /*1200*/  MOV R29, R19 ;  /* 0x00000013001d7202 */ /* 0x000fe40000000f00 */
[----:B------:R-:W-:Y:S02]  /*1210*/  IADD3.X R35, R42, UR6, RZ, P0, !PT ;  /* 0x000000062a237c10 */ /* 0x000fe400087fe4ff */
[----:B------:R-:W-:Y:S02]  /*1220*/  IADD3 R32, P0, R41, UR7, RZ ;  /* 0x0000000729207c10 */ /* 0x000fe4000ff1e0ff */
[----:B------:R-:W-:Y:S01]  /*1230*/  P2R R98, PR, RZ, 0x4 ;  /* 0x00000004ff627803 */ /* 0x000fe20000000000 */
[----:B------:R-:W3:Y:S01]  /*1240*/  @P1 LDG.E.U16 R18, desc[UR4][R34.64] ;  /* 0x0000000422121981 */ /* 0x000ee2000c1e1500 */
[----:B------:R-:W-:Y:S02]  /*1250*/  IADD3.X R33, R40, UR6, RZ, P0, !PT ;  /* 0x0000000628217c10 */ /* 0x000fe400087fe4ff */
[----:B------:R-:W-:Y:S01]  /*1260*/  P2R R83, PR, RZ, 0x2 ;  /* 0x00000002ff537803 */ /* 0x000fe20000000000 */
[----:B------:R-:W4:Y:S01]  /*1270*/  @P2 LDG.E.U16 R28, desc[UR4][R34.64] ;  /* 0x00000004221c2981 */ /* 0x000f22000c1e1500 */
[----:B------:R-:W-:Y:S02]  /*1280*/  P2R R124, PR, RZ, 0x10 ;  /* 0x00000010ff7c7803 */ /* 0x000fe40000000000 */
[----:B------:R-:W-:Y:S01]  /*1290*/  P2R R144, PR, RZ, 0x40 ;  /* 0x00000040ff907803 */ /* 0x000fe20000000000 */
[----:B------:R-:W5:Y:S01]  /*12a0*/  @P3 LDG.E.U16 R30, desc[UR4][R34.64] ;  /* 0x00000004221e3981 */ /* 0x000f62000c1e1500 */
[----:B------:R-:W-:Y:S02]  /*12b0*/  P2R R125, PR, RZ, 0x20 ;  /* 0x00000020ff7d7803 */ /* 0x000fe40000000000 */
[----:B------:R-:W-:Y:S01]  /*12c0*/  P2R R99, PR, RZ, 0x8 ;  /* 0x00000008ff637803 */ /* 0x000fe20000000000 */
[----:B------:R1:W5:Y:S02]  /*12d0*/  @P4 LDG.E.U16 R23, desc[UR4][R34.64] ;  /* 0x0000000422174981 */ /* 0x000364000c1e1500 */
[----:B-1----:R-:W-:Y:S04]  /*12e0*/  IADD3 R34, P0, R39, UR7, RZ ;  /* 0x0000000727227c10 */ /* 0x002fe8000ff1e0ff */
[----:B------:R-:W-:Y:S02]  /*12f0*/  IADD3.X R35, R38, UR6, RZ, P0, !PT ;  /* 0x0000000626237c10 */ /* 0x000fe400087fe4ff */
[----:B------:R-:W-:Y:S01]  /*1300*/  ISETP.NE.AND P0, PT, R51, RZ, PT ;  /* 0x000000ff3300720c */ /* 0x000fe20003f05270 */
[----:B--2---:R-:W-:Y:S02]  /*1310*/  @P1 HADD2.F32 R17, -RZ, R17.H0_H0 ;  /* 0x20000011ff111230 */ /* 0x004fe40000004100 */
[----:B---3--:R-:W-:Y:S05]  /*1320*/  @P1 HADD2.F32 R18, -RZ, R18.H0_H0 ;  /* 0x20000012ff121230 */ /* 0x008fea0000004100 */
[----:B------:R-:W-:Y:S01]  /*1330*/  @P1 FFMA R0, R17, R18, R0 ;  /* 0x0000001211001223 */ /* 0x000fe20000000000 */
[----:B------:R-:W-:Y:S01]  /*1340*/  ISETP.NE.AND P1, PT, R52, RZ, PT ;  /* 0x000000ff3400720c */ /* 0x000fe20003f25270 */
[----:B------:R-:W2:Y:S01]  /*1350*/  @P2 LDG.E.U16 R18, desc[UR4][R24.64] ;  /* 0x0000000418122981 */ /* 0x000ea2000c1e1500 */
[----:B----4-:R-:W-:Y:S01]  /*1360*/  @P2 HADD2.F32 R17, -RZ, R28.H0_H0 ;  /* 0x2000001cff112230 */ /* 0x010fe20000004100 */
[----:B------:R-:W-:Y:S05]  /*1370*/  MOV R28, R22 ;  /* 0x00000016001c7202 */ /* 0x000fea0000000f00 */
[----:B------:R-:W3:Y:S01]  /*1380*/  @P4 LDG.E.U16 R19, desc[UR4][R28.64] ;  /* 0x000000041c134981 */ /* 0x000ee2000c1e1500 */
[----:B--2---:R-:W-:Y:S05]  /*1390*/  @P2 HADD2.F32 R18, -RZ, R18.H0_H0 ;  /* 0x20000012ff122230 */ /* 0x004fea0000004100 */
[----:B------:R-:W-:Y:S01]  /*13a0*/  @P2 FFMA R5, R18, R17, R5 ;  /* 0x0000001112052223 */ /* 0x000fe20000000005 */
[----:B-----5:R-:W-:Y:S01]  /*13b0*/  @P3 HADD2.F32 R17, -RZ, R30.H0_H0 ;  /* 0x2000001eff113230 */ /* 0x020fe20000004100 */
[----:B------:R-:W2:Y:S01]  /*13c0*/  @P3 LDG.E.U16 R18, desc[UR4][R26.64] ;  /* 0x000000041a123981 */ /* 0x000ea2000c1e1500 */
[----:B------:R-:W-:Y:S11]  /*13d0*/  ISETP.NE.AND P2, PT, R53, RZ, PT ;  /* 0x000000ff3500720c */ /* 0x000ff60003f45270 */
[----:B------:R-:W-:Y:S02]  /*13e0*/  @!UPT UIADD3 URZ, URZ, URZ, URZ ;  /* 0x0000003f3f3ff290 */ /* 0x000fe4000fffe03f */
[----:B------:R-:W4:Y:S01]  /*13f0*/  @P2 LDG.E.U16 R22, desc[UR4][R32.64] ;  /* 0x0000000420162981 */ /* 0x000f22000c1e1500 */
[----:B--2---:R-:W-:Y:S05]  /*1400*/  @P3 HADD2.F32 R18, -RZ, R18.H0_H0 ;  /* 0x20000012ff123230 */ /* 0x004fea0000004100 */
[----:B------:R-:W-:Y:S01]  /*1410*/  @P3 FFMA R9, R18, R17, R9 ;  /* 0x0000001112093223 */ /* 0x000fe20000000009 */
[----:B---3--:R-:W-:Y:S01]  /*1420*/  @P4 HADD2.F32 R18, -RZ, R19.H0_H0 ;  /* 0x20000013ff124230 */ /* 0x008fe20000004100 */
[----:B------:R-:W-:Y:S01]  /*1430*/  ISETP.NE.AND P3, PT, R46, RZ, PT ;  /* 0x000000ff2e00720c */ /* 0x000fe20003f65270 */
[----:B------:R-:W2:Y:S01]  /*1440*/  @P1 LDG.E.U16 R19, desc[UR4][R32.64] ;  /* 0x0000000420131981 */ /* 0x000ea2000c1e1500 */
[----:B------:R-:W-:Y:S03]  /*1450*/  @P4 HADD2.F32 R17, -RZ, R23.H0_H0 ;  /* 0x20000017ff114230 */ /* 0x000fe60000004100 */
[----:B------:R-:W3:Y:S02]  /*1460*/  @P6 LDG.E.U16 R23, desc[UR4][R32.64] ;  /* 0x0000000420176981 */ /* 0x000ee4000c1e1500 */
[----:B------:R-:W-:Y:S01]  /*1470*/  @P4 FFMA R13, R18, R17, R13 ;  /* 0x00000011120d4223 */ /* 0x000fe2000000000d */
[----:B------:R-:W-:Y:S01]  /*1480*/  ISETP.NE.AND P4, PT, R50, RZ, PT ;  /* 0x000000ff3200720c */ /* 0x000fe20003f85270 */
[----:B------:R-:W5:Y:S04]  /*1490*/  @P5 LDG.E.U16 R18, desc[UR4][R32.64] ;  /* 0x0000000420125981 */ /* 0x000f68000c1e1500 */
[----:B------:R-:W4:Y:S08]  /*14a0*/  @P5 LDG.E.U16 R17, desc[UR4][R20.64] ;  /* 0x0000000414115981 */ /* 0x000f30000c1e1500 */
[----:B------:R-:W2:Y:S04]  /*14b0*/  @P4 LDG.E.U16 R31, desc[UR4][R34.64] ;  /* 0x00000004221f4981 */ /* 0x000ea8000c1e1500 */
[----:B------:R-:W2:Y:S01]  /*14c0*/  @P3 LDG.E.U16 R33, desc[UR4][R24.64] ;  /* 0x0000000418213981 */ /* 0x000ea2000c1e1500 */
[----:B-----5:R-:W-:Y:S02]  /*14d0*/  @P5 HADD2.F32 R18, -RZ, R18.H0_H0 ;  /* 0x20000012ff125230 */ /* 0x020fe40000004100 */
[----:B----4-:R-:W-:Y:S05]  /*14e0*/  @P5 HADD2.F32 R17, -RZ, R17.H0_H0 ;  /* 0x20000011ff115230 */ /* 0x010fea0000004100 */
[----:B------:R-:W-:Y:S01]  /*14f0*/  @P5 FFMA R2, R17, R18, R2 ;  /* 0x0000001211025223 */ /* 0x000fe20000000002 */
[----:B---3--:R-:W-:Y:S01]  /*1500*/  @P6 HADD2.F32 R18, -RZ, R23.H0_H0 ;  /* 0x20000017ff126230 */ /* 0x008fe20000004100 */
[----:B------:R-:W3:Y:S01]  /*1510*/  @P6 LDG.E.U16 R17, desc[UR4][R24.64] ;  /* 0x0000000418116981 */ /* 0x000ee2000c1e1500 */
[----:B------:R-:W-:Y:S03]  /*1520*/  ISETP.NE.AND P5, PT, R48, RZ, PT ;  /* 0x000000ff3000720c */ /* 0x000fe60003fa5270 */
[----:B------:R-:W4:Y:S10]  /*1530*/  @P1 LDG.E.U16 R23, desc[UR4][R28.64] ;  /* 0x000000041c171981 */ /* 0x000f34000c1e1500 */
[----:B------:R-:W5:Y:S01]  /*1540*/  @P5 LDG.E.U16 R32, desc[UR4][R28.64] ;  /* 0x000000041c205981 */ /* 0x000f62000c1e1500 */
[----:B---3--:R-:W-:Y:S05]  /*1550*/  @P6 HADD2.F32 R17, -RZ, R17.H0_H0 ;  /* 0x20000011ff116230 */ /* 0x008fea0000004100 */
[----:B------:R-:W-:Y:S01]  /*1560*/  @P6 FFMA R6, R17, R18, R6 ;  /* 0x0000001211066223 */ /* 0x000fe20000000006 */
[----:B------:R-:W-:Y:S01]  /*1570*/  ISETP.NE.AND P6, PT, R49, RZ, PT ;  /* 0x000000ff3100720c */ /* 0x000fe20003fc5270 */
[----:B------:R-:W3:Y:S01]  /*1580*/  @P2 LDG.E.U16 R17, desc[UR4][R26.64] ;  /* 0x000000041a112981 */ /* 0x000ee2000c1e1500 */
[----:B------:R-:W-:Y:S11]  /*1590*/  @P2 HADD2.F32 R18, -RZ, R22.H0_H0 ;  /* 0x20000016ff122230 */ /* 0x000ff60000004100 */
[----:B------:R-:W5:Y:S01]  /*15a0*/  @P6 LDG.E.U16 R30, desc[UR4][R34.64] ;  /* 0x00000004221e6981 */ /* 0x000f62000c1e1500 */
[----:B---3--:R-:W-:Y:S05]  /*15b0*/  @P2 HADD2.F32 R17, -RZ, R17.H0_H0 ;  /* 0x20000011ff112230 */ /* 0x008fea0000004100 */
[----:B------:R-:W-:Y:S01]  /*15c0*/  @P2 FFMA R10, R17, R18, R10 ;  /* 0x00000012110a2223 */ /* 0x000fe2000000000a */
[----:B----4-:R-:W-:Y:S01]  /*15d0*/  @P1 HADD2.F32 R17, -RZ, R23.H0_H0 ;  /* 0x20000017ff111230 */ /* 0x010fe20000004100 */
[----:B------:R-:W-:Y:S01]  /*15e0*/  ISETP.NE.AND P2, PT, R45, RZ, PT ;  /* 0x000000ff2d00720c */ /* 0x000fe20003f45270 */
[----:B------:R-:W3:Y:S01]  /*15f0*/  @P5 LDG.E.U16 R23, desc[UR4][R34.64] ;  /* 0x0000000422175981 */ /* 0x000ee2000c1e1500 */
[----:B--2---:R-:W-:Y:S05]  /*1600*/  @P1 HADD2.F32 R18, -RZ, R19.H0_H0 ;  /* 0x20000013ff121230 */ /* 0x004fea0000004100 */
[----:B------:R-:W-:Y:S01]  /*1610*/  @P1 FFMA R14, R17, R18, R14 ;  /* 0x00000012110e1223 */ /* 0x000fe2000000000e */
[----:B------:R-:W-:Y:S01]  /*1620*/  ISETP.NE.AND P1, PT, R44, RZ, PT ;  /* 0x000000ff2c00720c */ /* 0x000fe20003f25270 */
[----:B------:R-:W2:Y:S01]  /*1630*/  @P0 LDG.E.U16 R17, desc[UR4][R34.64] ;  /* 0x0000000422110981 */ /* 0x000ea2000c1e1500 */
[----:B------:R-:W-:Y:S04]  /*1640*/  IADD3 R22, P0, R28, 0x2, RZ ;  /* 0x000000021c167810 */ /* 0x000fe80007f1e0ff */
[----:B------:R-:W-:Y:S02]  /*1650*/  IADD3.X R19, RZ, R29, RZ, P0, !PT ;  /* 0x0000001dff137210 */ /* 0x000fe400007fe4ff */
[----:B------:R-:W-:Y:S11]  /*1660*/  ISETP.NE.AND P0, PT, R51, RZ, PT ;  /* 0x000000ff3300720c */ /* 0x000ff60003f05270 */
[----:B------:R-:W-:Y:S02]  /*1670*/  @!UPT UIADD3 URZ, URZ, URZ, URZ ;  /* 0x0000003f3f3ff290 */ /* 0x000fe4000fffe03f */
[----:B------:R-:W4:Y:S01]  /*1680*/  @P0 LDG.E.U16 R18, desc[UR4][R20.64] ;  /* 0x0000000414120981 */ /* 0x000f22000c1e1500 */
[----:B--2---:R-:W-:Y:S02]  /*1690*/  @P0 HADD2.F32 R17, -RZ, R17.H0_H0 ;  /* 0x20000011ff110230 */ /* 0x004fe40000004100 */
[----:B----4-:R-:W-:Y:S05]  /*16a0*/  @P0 HADD2.F32 R18, -RZ, R18.H0_H0 ;  /* 0x20000012ff120230 */ /* 0x010fea0000004100 */
[----:B------:R-:W-:Y:S01]  /*16b0*/  @P0 FFMA R3, R18, R17, R3 ;  /* 0x0000001112030223 */ /* 0x000fe20000000003 */
[----:B------:R-:W-:Y:S01]  /*16c0*/  @P4 HADD2.F32 R17, -RZ, R31.H0_H0 ;  /* 0x2000001fff114230 */ /* 0x000fe20000004100 */
[----:B------:R-:W2:Y:S04]  /*16d0*/  @P4 LDG.E.U16 R18, desc[UR4][R24.64] ;  /* 0x0000000418124981 */ /* 0x000ea8000c1e1500 */
[----:B------:R-:W4:Y:S01]  /*16e0*/  @P2 LDG.E.U16 R31, desc[UR4][R26.64] ;  /* 0x000000041a1f2981 */ /* 0x000f22000c1e1500 */
[----:B--2---:R-:W-:Y:S05]  /*16f0*/  @P4 HADD2.F32 R18, -RZ, R18.H0_H0 ;  /* 0x20000012ff124230 */ /* 0x004fea0000004100 */
[----:B------:R-:W-:Y:S01]  /*1700*/  @P4 FFMA R7, R18, R17, R7 ;  /* 0x0000001112074223 */ /* 0x000fe20000000007 */
[----:B------:R-:W-:Y:S01]  /*1710*/  ISETP.NE.AND P4, PT, R47, RZ, PT ;  /* 0x000000ff2f00720c */ /* 0x000fe20003f85270 */
[----:B------:R1:W2:Y:S01]  /*1720*/  @P6 LDG.E.U16 R18, desc[UR4][R26.64] ;  /* 0x000000041a126981 */ /* 0x0002a2000c1e1500 */
[----:B-----5:R-:W-:Y:S03]  /*1730*/  @P6 HADD2.F32 R17, -RZ, R30.H0_H0 ;  /* 0x2000001eff116230 */ /* 0x020fe60000004100 */
[----:B------:R-:W5:Y:S01]  /*1740*/  @P1 LDG.E.U16 R30, desc[UR4][R28.64] ;  /* 0x000000041c1e1981 */ /* 0x000f62000c1e1500 */
[----:B-1----:R-:W-:Y:S04]  /*1750*/  IADD3 R26, P0, R26, 0x2, RZ ;  /* 0x000000021a1a7810 */ /* 0x002fe80007f1e0ff */
[----:B------:R-:W-:Y:S02]  /*1760*/  IADD3.X R27, RZ, R27, RZ, P0, !PT ;  /* 0x0000001bff1b7210 */ /* 0x000fe400007fe4ff */
[----:B------:R-:W-:Y:S04]  /*1770*/  IADD3 R24, P0, R24, 0x2, RZ ;  /* 0x0000000218187810 */ /* 0x000fe80007f1e0ff */
[----:B------:R-:W-:Y:S02]  /*1780*/  IADD3.X R25, RZ, R25, RZ, P0, !PT ;  /* 0x00000019ff197210 */ /* 0x000fe400007fe4ff */
[----:B------:R-:W-:Y:S01]  /*1790*/  IADD3 R34, P0, R37, UR7, RZ ;  /* 0x0000000725227c10 */ /* 0x000fe2000ff1e0ff */
[----:B------:R-:W-:Y:S03]  /*17a0*/  UIADD3 UR7, UP0, UR7, 0x2, URZ ;  /* 0x0000000207077890 */ /* 0x000fe6000ff1e03f */
[----:B------:R-:W-:Y:S01]  /*17b0*/  IADD3.X R35, R36, UR6, RZ, P0, !PT ;  /* 0x0000000624237c10 */ /* 0x000fe200087fe4ff */
[----:B------:R-:W-:Y:S01]  /*17c0*/  UIADD3.X UR6, URZ, UR6, URZ, UP0, !UPT ;  /* 0x000000063f067290 */ /* 0x000fe200087fe43f */
[----:B--2---:R-:W-:Y:S05]  /*17d0*/  @P6 HADD2.F32 R18, -RZ, R18.H0_H0 ;  /* 0x20000012ff126230 */ /* 0x004fea0000004100 */
[----:B------:R-:W-:Y:S01]  /*17e0*/  @P6 FFMA R11, R18, R17, R11 ;  /* 0x00000011120b6223 */ /* 0x000fe2000000000b */
[----:B------:R-:W-:Y:S01]  /*17f0*/  @P5 HADD2.F32 R18, -RZ, R32.H0_H0 ;  /* 0x20000020ff125230 */ /* 0x000fe20000004100 */
[----:B------:R-:W-:Y:S01]  /*1800*/  ISETP.NE.AND P6, PT, R144, RZ, PT ;  /* 0x000000ff9000720c */ /* 0x000fe20003fc5270 */
[----:B---3--:R-:W-:Y:S05]  /*1810*/  @P5 HADD2.F32 R17, -RZ, R23.H0_H0 ;  /* 0x20000017ff115230 */ /* 0x008fea0000004100 */
[----:B------:R-:W-:Y:S01]  /*1820*/  @P5 FFMA R15, R18, R17, R15 ;  /* 0x00000011120f5223 */ /* 0x000fe2000000000f */
[----:B------:R-:W-:Y:S01]  /*1830*/  ISETP.NE.AND P5, PT, R125, RZ, PT ;  /* 0x000000ff7d00720c */ /* 0x000fe20003fa5270 */
[----:B------:R1:W2:Y:S04]  /*1840*/  @P4 LDG.E.U16 R17, desc[UR4][R20.64] ;  /* 0x0000000414114981 */ /* 0x0002a8000c1e1500 */
[----:B------:R-:W3:Y:S01]  /*1850*/  @P4 LDG.E.U16 R18, desc[UR4][R34.64] ;  /* 0x0000000422124981 */ /* 0x000ee2000c1e1500 */
[----:B-1----:R-:W-:Y:S04]  /*1860*/  IADD3 R20, P0, R20, 0x2, RZ ;  /* 0x0000000214147810 */ /* 0x002fe80007f1e0ff */
[----:B------:R-:W-:Y:S02]  /*1870*/  IADD3.X R21, RZ, R21, RZ, P0, !PT ;  /* 0x00000015ff157210 */ /* 0x000fe400007fe4ff */
[----:B0-----:R-:W-:Y:S01]  /*1880*/  ISETP.LE.AND P0, PT, R54, UR9, PT ;  /* 0x0000000936007c0c */ /* 0x001fe2000bf03270 */
[----:B--2---:R-:W-:Y:S02]  /*1890*/  @P4 HADD2.F32 R17, -RZ, R17.H0_H0 ;  /* 0x20000011ff114230 */ /* 0x004fe40000004100 */
[----:B---3--:R-:W-:Y:S05]  /*18a0*/  @P4 HADD2.F32 R18, -RZ, R18.H0_H0 ;  /* 0x20000012ff124230 */ /* 0x008fea0000004100 */
[----:B------:R-:W-:Y:S01]  /*18b0*/  @P4 FFMA R4, R17, R18, R4 ;  /* 0x0000001211044223 */ /* 0x000fe20000000004 */
[----:B------:R-:W-:Y:S01]  /*18c0*/  @P3 HADD2.F32 R17, -RZ, R33.H0_H0 ;  /* 0x20000021ff113230 */ /* 0x000fe20000004100 */
[----:B------:R-:W2:Y:S01]  /*18d0*/  @P3 LDG.E.U16 R18, desc[UR4][R34.64] ;  /* 0x0000000422123981 */ /* 0x000ea2000c1e1500 */
[----:B------:R-:W-:Y:S01]  /*18e0*/  ISETP.NE.AND P4, PT, R124, RZ, PT ;  /* 0x000000ff7c00720c */ /* 0x000fe20003f85270 */
[----:B--2---:R-:W-:Y:S05]  /*18f0*/  @P3 HADD2.F32 R18, -RZ, R18.H0_H0 ;  /* 0x20000012ff123230 */ /* 0x004fea0000004100 */
[----:B------:R-:W-:Y:S01]  /*1900*/  @P3 FFMA R8, R17, R18, R8 ;  /* 0x0000001211083223 */ /* 0x000fe20000000008 */
[----:B----4-:R-:W-:Y:S01]  /*1910*/  @P2 HADD2.F32 R17, -RZ, R31.H0_H0 ;  /* 0x2000001fff112230 */ /* 0x010fe20000004100 */
[----:B------:R-:W2:Y:S01]  /*1920*/  @P2 LDG.E.U16 R18, desc[UR4][R34.64] ;  /* 0x0000000422122981 */ /* 0x000ea2000c1e1500 */
[----:B------:R-:W-:Y:S01]  /*1930*/  ISETP.NE.AND P3, PT, R99, RZ, PT ;  /* 0x000000ff6300720c */ /* 0x000fe20003f65270 */
[----:B--2---:R-:W-:Y:S05]  /*1940*/  @P2 HADD2.F32 R18, -RZ, R18.H0_H0 ;  /* 0x20000012ff122230 */ /* 0x004fea0000004100 */
[----:B------:R-:W-:Y:S01]  /*1950*/  @P2 FFMA R12, R17, R18, R12 ;  /* 0x00000012110c2223 */ /* 0x000fe2000000000c */
[----:B-----5:R-:W-:Y:S01]  /*1960*/  @P1 HADD2.F32 R17, -RZ, R30.H0_H0 ;  /* 0x2000001eff111230 */ /* 0x020fe20000004100 */
[----:B------:R-:W2:Y:S01]  /*1970*/  @P1 LDG.E.U16 R18, desc[UR4][R34.64] ;  /* 0x0000000422121981 */ /* 0x000ea2000c1e1500 */
[----:B------:R-:W-:Y:S01]  /*1980*/  ISETP.NE.AND P2, PT, R98, RZ, PT ;  /* 0x000000ff6200720c */ /* 0x000fe20003f45270 */
[----:B--2---:R-:W-:Y:S05]  /*1990*/  @P1 HADD2.F32 R18, -RZ, R18.H0_H0 ;  /* 0x20000012ff121230 */ /* 0x004fea0000004100 */
[----:B------:R-:W-:Y:S01]  /*19a0*/  @P1 FFMA R16, R17, R18, R16 ;  /* 0x0000001211101223 */ /* 0x000fe20000000010 */
[----:B------:R-:W-:Y:S01]  /*19b0*/  ISETP.NE.AND P1, PT, R83, RZ, PT ;  /* 0x000000ff5300720c */ /* 0x000fe20003f25270 */
[----:B------:R-:W-:Y:S04]  /*19c0*/  @!UPT UIADD3 URZ, URZ, URZ, URZ ;  /* 0x0000003f3f3ff290 */ /* 0x000fe8000fffe03f */
[----:B------:R-:W-:Y:S11]  /*19d0*/  @!P0 BRA `(.L_x_247) ;  /* 0xfffffff400fc8947 */ /* 0x000ff6000383ffff */
.L_x_246:
[----:B------:R-:W-:Y:S01]  /*19e0*/  UISETP.NE.U32.AND UP5, UPT, UR21, URZ, UPT ;  /* 0x0000003f1500728c */ /* 0x000fe2000bfa5070 */
[----:B------:R-:W-:Y:S03]  /*19f0*/  BSSY B1, `(.L_x_248) ;  /* 0x000013a000017945 */ /* 0x000fe60003800000 */
[----:B------:R-:W-:-:S06]  /*1a00*/  UISETP.NE.AND.EX UP5, UPT, UR23, URZ, UPT, UP5 ;  /* 0x0000003f1700728c */ /* 0x000fcc000bfa5350 */
[----:B------:R-:W-:-:S13]  /*1a10*/  PLOP3.LUT P0, PT, PT, PT, UP5, 0x40, 0x0 ;  /* 0x000000000000781c */ /* 0x000fda0003f0e858 */
[----:B------:R-:W-:Y:S05]  /*1a20*/  @P0 BRA `(.L_x_249) ;  /* 0x0000000800e00947 */ /* 0x000fea0003800000 */
[----:B------:R-:W-:Y:S01]  /*1a30*/  @P1 LEA R22, P0, R104, UR26, 0x2 ;  /* 0x0000001a68161c11 */ /* 0x000fe2000f8010ff */
[----:B------:R-:W0:Y:S03]  /*1a40*/  @P1 LDC R21, c[0x0][0x24c] ;  /* 0x00009300ff151b82 */ /* 0x000e260000000800 */
[----:B------:R-:W-:Y:S02]  /*1a50*/  @P1 IADD3.X R23, R75, UR33, RZ, P0, !PT ;  /* 0x000000214b171c10 */ /* 0x000fe400087fe4ff */
[----:B------:R-:W-:-:S03]  /*1a60*/  @P1 LEA R30, P0, R106, UR32, 0x2 ;  /* 0x000000206a1e1c11 */ /* 0x000fc6000f8010ff */
[----:B------:R1:W0:Y:S01]  /*1a70*/  @P1 LDG.E R18, desc[UR4][R22.64] ;  /* 0x0000000416121981 */ /* 0x000222000c1e1900 */
[----:B------:R-:W2:Y:S01]  /*1a80*/  @P1 LDC R19, c[0x0][0x21c] ;  /* 0x00008700ff131b82 */ /* 0x000ea20000000800 */
[----:B------:R-:W-:Y:S02]  /*1a90*/  @P1 LEA.HI.X R31, R106, UR16, R55, 0x2, P0 ;  /* 0x000000106a1f1c11 */ /* 0x000fe400080f1437 */
[----:B------:R-:W-:-:S04]  /*1aa0*/  @P2 LEA R34, P0, R100, UR26, 0x2 ;  /* 0x0000001a64222c11 */ /* 0x000fc8000f8010ff */
[----:B------:R-:W-:Y:S01]  /*1ab0*/  @P2 IADD3.X R35, R76, UR33, RZ, P0, !PT ;  /* 0x000000214c232c10 */ /* 0x000fe200087fe4ff */
[----:B------:R-:W3:Y:S01]  /*1ac0*/  @P2 LDC R24, c[0x0][0x24c] ;  /* 0x00009300ff182b82 */ /* 0x000ee20000000800 */
[----:B------:R-:W-:-:S04]  /*1ad0*/  @P2 LEA R32, P0, R102, UR32, 0x2 ;  /* 0x0000002066202c11 */ /* 0x000fc8000f8010ff */
[----:B------:R-:W-:Y:S02]  /*1ae0*/  @P2 LEA.HI.X R33, R102, UR16, R56, 0x2, P0 ;  /* 0x0000001066212c11 */ /* 0x000fe400080f1438 */
[----:B------:R-:W-:-:S04]  /*1af0*/  @P3 LEA R146, P0, R94, UR26, 0x2 ;  /* 0x0000001a5e923c11 */ /* 0x000fc8000f8010ff */
[----:B------:R-:W-:Y:S02]  /*1b00*/  @P3 IADD3.X R147, R77, UR33, RZ, P0, !PT ;  /* 0x000000214d933c10 */ /* 0x000fe400087fe4ff */
[C---:B------:R-:W-:Y:S01]  /*1b10*/  @P3 LEA R150, P0, R96.reuse, UR32, 0x2 ;  /* 0x0000002060963c11 */ /* 0x040fe2000f8010ff */
[----:B-1----:R-:W1:Y:S03]  /*1b20*/  @P2 LDC R22, c[0x0][0x21c] ;  /* 0x00008700ff162b82 */ /* 0x002e660000000800 */
[----:B------:R-:W-:Y:S01]  /*1b30*/  @P3 LEA.HI.X R151, R96, UR16, R57, 0x2, P0 ;  /* 0x0000001060973c11 */ /* 0x000fe200080f1439 */
[----:B0-----:R-:W-:-:S04]  /*1b40*/  @P1 FMUL R21, R18, R21 ;  /* 0x0000001512151220 */ /* 0x001fc80000400000 */
[----:B--2---:R-:W-:-:S05]  /*1b50*/  @P1 FFMA R0, R0, R19, R21 ;  /* 0x0000001300001223 */ /* 0x004fca0000000015 */
[----:B------:R0:W-:Y:S04]  /*1b60*/  @P1 STG.E desc[UR4][R30.64], R0 ;  /* 0x000000001e001986 */ /* 0x0001e8000c101904 */
[----:B------:R-:W3:Y:S01]  /*1b70*/  @P2 LDG.E R21, desc[UR4][R34.64] ;  /* 0x0000000422152981 */ /* 0x000ee2000c1e1900 */
[----:B------:R-:W-:-:S04]  /*1b80*/  @P4 LEA R144, P0, R92, UR26, 0x2 ;  /* 0x0000001a5c904c11 */ /* 0x000fc8000f8010ff */
[----:B------:R-:W-:Y:S02]  /*1b90*/  @P4 IADD3.X R145, R78, UR33, RZ, P0, !PT ;  /* 0x000000214e914c10 */ /* 0x000fe400087fe4ff */
[----:B------:R-:W-:-:S04]  /*1ba0*/  @P4 LEA R148, P0, R114, UR32, 0x2 ;  /* 0x0000002072944c11 */ /* 0x000fc8000f8010ff */
[----:B------:R-:W-:Y:S02]  /*1bb0*/  @P4 LEA.HI.X R149, R114, UR16, R58, 0x2, P0 ;  /* 0x0000001072954c11 */ /* 0x000fe400080f143a */
[----:B------:R-:W-:-:S04]  /*1bc0*/  LEA R26, P0, R90, UR26, 0x2 ;  /* 0x0000001a5a1a7c11 */ /* 0x000fc8000f8010ff */
[----:B------:R-:W-:Y:S01]  /*1bd0*/  IADD3.X R27, R79, UR33, RZ, P0, !PT ;  /* 0x000000214f1b7c10 */ /* 0x000fe200087fe4ff */
[----:B---3--:R-:W-:-:S04]  /*1be0*/  @P2 FMUL R24, R21, R24 ;  /* 0x0000001815182220 */ /* 0x008fc80000400000 */
[----:B-1----:R-:W-:Y:S01]  /*1bf0*/  @P2 FFMA R5, R5, R22, R24 ;  /* 0x0000001605052223 */ /* 0x002fe20000000018 */
[C---:B------:R-:W-:Y:S01]  /*1c00*/  @P5 LEA R124, P0, R112.reuse, UR32, 0x2 ;  /* 0x00000020707c5c11 */ /* 0x040fe2000f8010ff */
[----:B------:R-:W1:Y:S03]  /*1c10*/  @P3 LDC R24, c[0x0][0x24c] ;  /* 0x00009300ff183b82 */ /* 0x000e660000000800 */
[----:B------:R2:W-:Y:S04]  /*1c20*/  @P2 STG.E desc[UR4][R32.64], R5 ;  /* 0x0000000520002986 */ /* 0x0005e8000c101904 */
[----:B------:R-:W1:Y:S01]  /*1c30*/  @P3 LDG.E R21, desc[UR4][R146.64] ;  /* 0x0000000492153981 */ /* 0x000e62000c1e1900 */
[----:B------:R-:W-:Y:S01]  /*1c40*/  @P5 LEA.HI.X R125, R112, UR16, R59, 0x2, P0 ;  /* 0x00000010707d5c11 */ /* 0x000fe200080f143b */
[----:B------:R-:W3:Y:S01]  /*1c50*/  @P3 LDC R22, c[0x0][0x21c] ;  /* 0x00008700ff163b82 */ /* 0x000ee20000000800 */
[----:B------:R-:W-:-:S02]  /*1c60*/  LEA R28, P0, R88, UR26, 0x2 ;  /* 0x0000001a581c7c11 */ /* 0x000fc4000f8010ff */
[----:B------:R-:W-:Y:S02]  /*1c70*/  P2R R17, PR, RZ, 0x10 ;  /* 0x00000010ff117803 */ /* 0x000fe40000000000 */
[----:B------:R-:W-:Y:S02]  /*1c80*/  ISETP.NE.AND P4, PT, R53, RZ, PT ;  /* 0x000000ff3500720c */ /* 0x000fe40003f85270 */
[----:B------:R-:W-:Y:S02]  /*1c90*/  IADD3.X R29, R80, UR33, RZ, P0, !PT ;  /* 0x00000021501d7c10 */ /* 0x000fe400087fe4ff */
[----:B------:R-:W-:-:S04]  /*1ca0*/  @P6 LEA R98, P0, R110, UR32, 0x2 ;  /* 0x000000206e626c11 */ /* 0x000fc8000f8010ff */
[----:B------:R-:W-:Y:S02]  /*1cb0*/  @P6 LEA.HI.X R99, R110, UR16, R60, 0x2, P0 ;  /* 0x000000106e636c11 */ /* 0x000fe400080f143c */
[----:B0-----:R-:W-:-:S04]  /*1cc0*/  LEA R30, P0, R86, UR26, 0x2 ;  /* 0x0000001a561e7c11 */ /* 0x001fc8000f8010ff */
[----:B------:R-:W-:Y:S02]  /*1cd0*/  IADD3.X R31, R81, UR33, RZ, P0, !PT ;  /* 0x00000021511f7c10 */ /* 0x000fe400087fe4ff */
[----:B------:R-:W-:-:S04]  /*1ce0*/  @P4 LEA R34, P0, R108, UR32, 0x2 ;  /* 0x000000206c224c11 */ /* 0x000fc8000f8010ff */
[----:B------:R-:W-:Y:S02]  /*1cf0*/  @P4 LEA.HI.X R35, R108, UR16, R61, 0x2, P0 ;  /* 0x000000106c234c11 */ /* 0x000fe400080f143d */
[----:B------:R-:W-:Y:S01]  /*1d00*/  ISETP.NE.AND P4, PT, R17, RZ, PT ;  /* 0x000000ff1100720c */ /* 0x000fe20003f85270 */
[----:B-1----:R-:W-:-:S04]  /*1d10*/  @P3 FMUL R24, R21, R24 ;  /* 0x0000001815183220 */ /* 0x002fc80000400000 */
[----:B---3--:R-:W-:Y:S01]  /*1d20*/  @P3 FFMA R9, R9, R22, R24 ;  /* 0x0000001609093223 */ /* 0x008fe20000000018 */
[----:B------:R-:W-:-:S07]  /*1d30*/  P2R R0, PR, RZ, 0x2 ;  /* 0x00000002ff007803 */ /* 0x000fce0000000000 */
[----:B------:R-:W0:Y:S01]  /*1d40*/  @P4 LDC R24, c[0x0][0x24c] ;  /* 0x00009300ff184b82 */ /* 0x000e220000000800 */
[----:B------:R1:W-:Y:S04]  /*1d50*/  @P3 STG.E desc[UR4][R150.64], R9 ;  /* 0x0000000996003986 */ /* 0x0003e8000c101904 */
[----:B------:R-:W0:Y:S01]  /*1d60*/  @P4 LDG.E R17, desc[UR4][R144.64] ;  /* 0x0000000490114981 */ /* 0x000e22000c1e1900 */
[----:B------:R-:W-:Y:S02]  /*1d70*/  ISETP.NE.AND P1, PT, R46, RZ, PT ;  /* 0x000000ff2e00720c */ /* 0x000fe40003f25270 */
[----:B------:R-:W3:Y:S02]  /*1d80*/  @P4 LDC R22, c[0x0][0x21c] ;  /* 0x00008700ff164b82 */ /* 0x000ee40000000800 */
[----:B------:R-:W-:-:S02]  /*1d90*/  P2R R18, PR, RZ, 0x2 ;  /* 0x00000002ff127803 */ /* 0x000fc40000000000 */
[----:B------:R-:W-:-:S04]  /*1da0*/  ISETP.NE.AND P1, PT, R50, RZ, PT ;  /* 0x000000ff3200720c */ /* 0x000fc80003f25270 */
[----:B------:R-:W-:Y:S02]  /*1db0*/  P2R R19, PR, RZ, 0x2 ;  /* 0x00000002ff137803 */ /* 0x000fe40000000000 */
[----:B------:R-:W-:-:S04]  /*1dc0*/  ISETP.NE.AND P1, PT, R51, RZ, PT ;  /* 0x000000ff3300720c */ /* 0x000fc80003f25270 */
[----:B------:R-:W-:Y:S02]  /*1dd0*/  P2R R20, PR, RZ, 0x2 ;  /* 0x00000002ff147803 */ /* 0x000fe40000000000 */
[----:B------:R-:W-:Y:S02]  /*1de0*/  ISETP.NE.AND P1, PT, R52, RZ, PT ;  /* 0x000000ff3400720c */ /* 0x000fe40003f25270 */
[----:B--2---:R-:W-:-:S04]  /*1df0*/  LEA R32, P0, R84, UR26, 0x2 ;  /* 0x0000001a54207c11 */ /* 0x004fc8000f8010ff */
[----:B------:R-:W-:-:S07]  /*1e00*/  IADD3.X R33, R82, UR33, RZ, P0, !PT ;  /* 0x0000002152217c10 */ /* 0x000fce00087fe4ff */
[----:B------:R-:W-:-:S04]  /*1e10*/  @P1 LEA R146, P0, R142, UR32, 0x2 ;  /* 0x000000208e921c11 */ /* 0x000fc8000f8010ff */
[----:B------:R-:W-:Y:S02]  /*1e20*/  @P1 LEA.HI.X R147, R142, UR16, R62, 0x2, P0 ;  /* 0x000000108e931c11 */ /* 0x000fe400080f143e */
[----:B------:R-:W-:Y:S01]  /*1e30*/  ISETP.NE.AND P1, PT, R20, RZ, PT ;  /* 0x000000ff1400720c */ /* 0x000fe20003f25270 */
[----:B0-----:R-:W-:Y:S02]  /*1e40*/  @P4 FMUL R24, R17, R24 ;  /* 0x0000001811184220 */ /* 0x001fe40000400000 */
[----:B------:R-:W0:Y:S02]  /*1e50*/  @P5 LDC R17, c[0x0][0x21c] ;  /* 0x00008700ff115b82 */ /* 0x000e240000000800 */
[----:B---3--:R-:W-:-:S05]  /*1e60*/  @P4 FFMA R22, R13, R22, R24 ;  /* 0x000000160d164223 */ /* 0x008fca0000000018 */
[----:B------:R2:W-:Y:S04]  /*1e70*/  @P4 STG.E desc[UR4][R148.64], R22 ;  /* 0x0000001694004986 */ /* 0x0005e8000c101904 */
[----:B------:R-:W3:Y:S01]  /*1e80*/  @P5 LDG.E R20, desc[UR4][R26.64] ;  /* 0x000000041a145981 */ /* 0x000ee2000c1e1900 */
[----:B------:R-:W-:-:S04]  /*1e90*/  @P1 LEA R24, P0, R140, UR32, 0x2 ;  /* 0x000000208c181c11 */ /* 0x000fc8000f8010ff */
[----:B------:R-:W-:Y:S02]  /*1ea0*/  @P1 LEA.HI.X R25, R140, UR16, R63, 0x2, P0 ;  /* 0x000000108c191c11 */ /* 0x000fe400080f143f */
[----:B------:R-:W-:Y:S02]  /*1eb0*/  ISETP.NE.AND P1, PT, R19, RZ, PT ;  /* 0x000000ff1300720c */ /* 0x000fe40003f25270 */
[----:B------:R-:W3:Y:S01]  /*1ec0*/  @P5 LDC R19, c[0x0][0x24c] ;  /* 0x00009300ff135b82 */ /* 0x000ee20000000800 */
[----:B------:R-:W-:Y:S02]  /*1ed0*/  P2R R13, PR, RZ, 0x10 ;  /* 0x00000010ff0d7803 */ /* 0x000fe40000000000 */
[----:B------:R-:W-:Y:S01]  /*1ee0*/  ISETP.NE.AND P4, PT, R49, RZ, PT ;  /* 0x000000ff3100720c */ /* 0x000fe20003f85270 */
[----:B---3--:R-:W-:-:S04]  /*1ef0*/  @P5 FMUL R19, R20, R19 ;  /* 0x0000001314135220 */ /* 0x008fc80000400000 */
[----:B0-----:R-:W-:Y:S02]  /*1f00*/  @P5 FFMA R2, R2, R17, R19 ;  /* 0x0000001102025223 */ /* 0x001fe40000000013 */
[----:B------:R-:W0:Y:S03]  /*1f10*/  @P6 LDC R19, c[0x0][0x24c] ;  /* 0x00009300ff136b82 */ /* 0x000e260000000800 */
[----:B------:R3:W-:Y:S04]  /*1f20*/  @P5 STG.E desc[UR4][R124.64], R2 ;  /* 0x000000027c005986 */ /* 0x0007e8000c101904 */
[----:B------:R-:W0:Y:S01]  /*1f30*/  @P6 LDG.E R20, desc[UR4][R28.64] ;  /* 0x000000041c146981 */ /* 0x000e22000c1e1900 */
[----:B-1----:R-:W-:Y:S01]  /*1f40*/  P2R R9, PR, RZ, 0x8 ;  /* 0x00000008ff097803 */ /* 0x002fe20000000000 */
[----:B------:R-:W1:Y:S01]  /*1f50*/  @P6 LDC R17, c[0x0][0x21c] ;  /* 0x00008700ff116b82 */ /* 0x000e620000000800 */
[----:B------:R-:W-:-:S02]  /*1f60*/  ISETP.NE.AND P3, PT, R48, RZ, PT ;  /* 0x000000ff3000720c */ /* 0x000fc40003f65270 */
[----:B------:R-:W-:-:S04]  /*1f70*/  @P1 LEA R144, P0, R138, UR32, 0x2 ;  /* 0x000000208a901c11 */ /* 0x000fc8000f8010ff */
[----:B------:R-:W-:Y:S02]  /*1f80*/  @P1 LEA.HI.X R145, R138, UR16, R64, 0x2, P0 ;  /* 0x000000108a911c11 */ /* 0x000fe400080f1440 */
[----:B--2---:R-:W-:-:S04]  /*1f90*/  @P4 LEA R22, P0, R136, UR32, 0x2 ;  /* 0x0000002088164c11 */ /* 0x004fc8000f8010ff */
[----:B------:R-:W-:Y:S02]  /*1fa0*/  @P4 LEA.HI.X R23, R136, UR16, R65, 0x2, P0 ;  /* 0x0000001088174c11 */ /* 0x000fe400080f1441 */
[----:B------:R-:W-:-:S04]  /*1fb0*/  @P3 LEA R148, P0, R134, UR32, 0x2 ;  /* 0x0000002086943c11 */ /* 0x000fc8000f8010ff */
[----:B------:R-:W-:Y:S02]  /*1fc0*/  @P3 LEA.HI.X R149, R134, UR16, R66, 0x2, P0 ;  /* 0x0000001086953c11 */ /* 0x000fe400080f1442 */
[----:B------:R-:W-:Y:S01]  /*1fd0*/  ISETP.NE.AND P0, PT, R53, RZ, PT ;  /* 0x000000ff3500720c */ /* 0x000fe20003f05270 */
[----:B0-----:R-:W-:-:S04]  /*1fe0*/  @P6 FMUL R19, R20, R19 ;  /* 0x0000001314136220 */ /* 0x001fc80000400000 */
[----:B-1----:R-:W-:-:S08]  /*1ff0*/  @P6 FFMA R20, R6, R17, R19 ;  /* 0x0000001106146223 */ /* 0x002fd00000000013 */
[----:B------:R-:W0:Y:S01]  /*2000*/  @P0 LDC R19, c[0x0][0x24c] ;  /* 0x00009300ff130b82 */ /* 0x000e220000000800 */
[----:B------:R1:W-:Y:S04]  /*2010*/  @P6 STG.E desc[UR4][R98.64], R20 ;  /* 0x0000001462006986 */ /* 0x0003e8000c101904 */
[----:B------:R-:W0:Y:S03]  /*2020*/  @P0 LDG.E R6, desc[UR4][R30.64] ;  /* 0x000000041e060981 */ /* 0x000e26000c1e1900 */
[----:B------:R-:W2:Y:S01]  /*2030*/  @P0 LDC R17, c[0x0][0x21c] ;  /* 0x00008700ff110b82 */ /* 0x000ea20000000800 */
[----:B------:R-:W-:Y:S02]  /*2040*/  P2R R5, PR, RZ, 0x4 ;  /* 0x00000004ff057803 */ /* 0x000fe40000000000 */
[----:B------:R-:W-:-:S02]  /*2050*/  ISETP.NE.AND P2, PT, R47, RZ, PT ;  /* 0x000000ff2f00720c */ /* 0x000fc40003f45270 */
[----:B---3--:R-:W-:Y:S02]  /*2060*/  P2R R2, PR, RZ, 0x20 ;  /* 0x00000020ff027803 */ /* 0x008fe40000000000 */
[----:B------:R-:W-:Y:S02]  /*2070*/  ISETP.NE.AND P5, PT, R50, RZ, PT ;  /* 0x000000ff3200720c */ /* 0x000fe40003fa5270 */
[----:B------:R-:W-:Y:S02]  /*2080*/  ISETP.NE.AND P1, PT, R18, RZ, PT ;  /* 0x000000ff1200720c */ /* 0x000fe40003f25270 */
[----:B------:R-:W-:Y:S02]  /*2090*/  P2R R18, PR, RZ, 0x20 ;  /* 0x00000020ff127803 */ /* 0x000fe40000000000 */
[----:B------:R-:W-:Y:S01]  /*20a0*/  ISETP.NE.AND P5, PT, R52, RZ, PT ;  /* 0x000000ff3400720c */ /* 0x000fe20003fa5270 */
[----:B0-----:R-:W-:-:S04]  /*20b0*/  @P0 FMUL R19, R6, R19 ;  /* 0x0000001306130220 */ /* 0x001fc80000400000 */
[----:B--2---:R-:W-:Y:S01]  /*20c0*/  @P0 FFMA R10, R10, R17, R19 ;  /* 0x000000110a0a0223 */ /* 0x004fe20000000013 */
[----:B------:R-:W-:-:S07]  /*20d0*/  @P2 LEA R124, P0, R132, UR32, 0x2 ;  /* 0x00000020847c2c11 */ /* 0x000fce000f8010ff */
[----:B------:R-:W0:Y:S01]  /*20e0*/  @P5 LDC R19, c[0x0][0x24c] ;  /* 0x00009300ff135b82 */ /* 0x000e220000000800 */
[----:B------:R-:W-:Y:S02]  /*20f0*/  @P2 LEA.HI.X R125, R132, UR16, R67, 0x2, P0 ;  /* 0x00000010847d2c11 */ /* 0x000fe400080f1443 */
[----:B------:R-:W-:-:S05]  /*2100*/  ISETP.NE.AND P0, PT, R53, RZ, PT ;  /* 0x000000ff3500720c */ /* 0x000fca0003f05270 */
[----:B------:R-:W2:Y:S08]  /*2110*/  @P5 LDC R17, c[0x0][0x21c] ;  /* 0x00008700ff115b82 */ /* 0x000eb00000000800 */
[----:B------:R3:W-:Y:S04]  /*2120*/  @P0 STG.E desc[UR4][R34.64], R10 ;  /* 0x0000000a22000986 */ /* 0x0007e8000c101904 */
[----:B------:R-:W0:Y:S01]  /*2130*/  @P5 LDG.E R6, desc[UR4][R32.64] ;  /* 0x0000000420065981 */ /* 0x000e22000c1e1900 */
[----:B-1----:R-:W-:-:S04]  /*2140*/  @P1 LEA R20, P0, R130, UR32, 0x2 ;  /* 0x0000002082141c11 */ /* 0x002fc8000f8010ff */
[----:B------:R-:W-:Y:S02]  /*2150*/  @P1 LEA.HI.X R21, R130, UR16, R68, 0x2, P0 ;  /* 0x0000001082151c11 */ /* 0x000fe400080f1444 */
[----:B------:R-:W-:Y:S01]  /*2160*/  ISETP.NE.AND P0, PT, R51, RZ, PT ;  /* 0x000000ff3300720c */ /* 0x000fe20003f05270 */
[----:B0-----:R-:W-:-:S12]  /*2170*/  @P5 FMUL R19, R6, R19 ;  /* 0x0000001306135220 */ /* 0x001fd80000400000 */
[----:B------:R-:W3:Y:S01]  /*2180*/  @P0 LDC R6, c[0x0][0x24c] ;  /* 0x00009300ff060b82 */ /* 0x000ee20000000800 */
[----:B--2---:R-:W-:-:S05]  /*2190*/  @P5 FFMA R19, R14, R17, R19 ;  /* 0x000000110e135223 */ /* 0x004fca0000000013 */
[----:B------:R-:W-:Y:S04]  /*21a0*/  @P5 STG.E desc[UR4][R146.64], R19 ;  /* 0x0000001392005986 */ /* 0x000fe8000c101904 */
[----:B------:R-:W3:Y:S01]  /*21b0*/  @P0 LDG.E R17, desc[UR4][R26.64+0x4] ;  /* 0x000004041a110981 */ /* 0x000ee2000c1e1900 */
[----:B------:R-:W-:Y:S01]  /*21c0*/  ISETP.NE.AND P5, PT, R18, RZ, PT ;  /* 0x000000ff1200720c */ /* 0x000fe20003fa5270 */
[----:B---3--:R-:W-:Y:S02]  /*21d0*/  @P0 FMUL R10, R17, R6 ;  /* 0x00000006110a0220 */ /* 0x008fe40000400000 */
[----:B------:R-:W0:Y:S02]  /*21e0*/  @P0 LDC R6, c[0x0][0x21c] ;  /* 0x00008700ff060b82 */ /* 0x000e240000000800 */
[----:B0-----:R-:W-:-:S08]  /*21f0*/  @P0 FFMA R17, R3, R6, R10 ;  /* 0x0000000603110223 */ /* 0x001fd0000000000a */
[----:B------:R-:W0:Y:S01]  /*2200*/  @P5 LDC R3, c[0x0][0x24c] ;  /* 0x00009300ff035b82 */ /* 0x000e220000000800 */
[----:B------:R-:W-:Y:S04]  /*2210*/  @P0 STG.E desc[UR4][R24.64], R17 ;  /* 0x0000001118000986 */ /* 0x000fe8000c101904 */
[----:B------:R-:W0:Y:S03]  /*2220*/  @P5 LDG.E R10, desc[UR4][R28.64+0x4] ;  /* 0x000004041c0a5981 */ /* 0x000e26000c1e1900 */
[----:B------:R-:W1:Y:S01]  /*2230*/  @P5 LDC R6, c[0x0][0x21c] ;  /* 0x00008700ff065b82 */ /* 0x000e620000000800 */
[----:B0-----:R-:W-:-:S07]  /*2240*/  @P5 FMUL R10, R10, R3 ;  /* 0x000000030a0a5220 */ /* 0x001fce0000400000 */
[----:B------:R-:W0:Y:S01]  /*2250*/  @P4 LDC R3, c[0x0][0x24c] ;  /* 0x00009300ff034b82 */ /* 0x000e220000000800 */
[----:B-1----:R-:W-:-:S05]  /*2260*/  @P5 FFMA R7, R7, R6, R10 ;  /* 0x0000000607075223 */ /* 0x002fca000000000a */
[----:B------:R1:W-:Y:S04]  /*2270*/  @P5 STG.E desc[UR4][R144.64], R7 ;  /* 0x0000000790005986 */ /* 0x0003e8000c101904 */
[----:B------:R-:W0:Y:S01]  /*2280*/  @P4 LDG.E R6, desc[UR4][R30.64+0x4] ;  /* 0x000004041e064981 */ /* 0x000e22000c1e1900 */
[----:B------:R-:W-:Y:S02]  /*2290*/  ISETP.NE.AND P5, PT, R2, RZ, PT ;  /* 0x000000ff0200720c */ /* 0x000fe40003fa5270 */
[----:B------:R-:W2:Y:S01]  /*22a0*/  @P4 LDC R2, c[0x0][0x21c] ;  /* 0x00008700ff024b82 */ /* 0x000ea20000000800 */
[----:B0-----:R-:W-:-:S07]  /*22b0*/  @P4 FMUL R6, R6, R3 ;  /* 0x0000000306064220 */ /* 0x001fce0000400000 */
[----:B------:R-:W0:Y:S01]  /*22c0*/  @P3 LDC R3, c[0x0][0x24c] ;  /* 0x00009300ff033b82 */ /* 0x000e220000000800 */
[----:B--2---:R-:W-:-:S05]  /*22d0*/  @P4 FFMA R11, R11, R2, R6 ;  /* 0x000000020b0b4223 */ /* 0x004fca0000000006 */
[----:B------:R2:W-:Y:S02]  /*22e0*/  @P4 STG.E desc[UR4][R22.64], R11 ;  /* 0x0000000b16004986 */ /* 0x0005e4000c101904 */
[----:B------:R-:W3:Y:S02]  /*22f0*/  @P3 LDC R2, c[0x0][0x21c] ;  /* 0x00008700ff023b82 */ /* 0x000ee40000000800 */
[----:B------:R-:W0:Y:S02]  /*2300*/  @P3 LDG.E R6, desc[UR4][R32.64+0x4] ;  /* 0x0000040420063981 */ /* 0x000e24000c1e1900 */
[----:B0-----:R-:W-:-:S04]  /*2310*/  @P3 FMUL R6, R6, R3 ;  /* 0x0000000306063220 */ /* 0x001fc80000400000 */
[----:B------:R-:W0:Y:S01]  /*2320*/  @P2 LDC R3, c[0x0][0x21c] ;  /* 0x00008700ff032b82 */ /* 0x000e220000000800 */
[----:B---3--:R-:W-:-:S05]  /*2330*/  @P3 FFMA R15, R15, R2, R6 ;  /* 0x000000020f0f3223 */ /* 0x008fca0000000006 */
[----:B------:R2:W-:Y:S02]  /*2340*/  @P3 STG.E desc[UR4][R148.64], R15 ;  /* 0x0000000f94003986 */ /* 0x0005e4000c101904 */
[----:B------:R-:W1:Y:S02]  /*2350*/  @P2 LDC R2, c[0x0][0x24c] ;  /* 0x00009300ff022b82 */ /* 0x000e640000000800 */
[----:B------:R-:W1:Y:S02]  /*2360*/  @P2 LDG.E R27, desc[UR4][R26.64+0x8] ;  /* 0x000008041a1b2981 */ /* 0x000e64000c1e1900 */
[----:B-1----:R-:W-:-:S04]  /*2370*/  @P2 FMUL R7, R27, R2 ;  /* 0x000000021b072220 */ /* 0x002fc80000400000 */
[----:B------:R-:W1:Y:S01]  /*2380*/  @P1 LDC R2, c[0x0][0x24c] ;  /* 0x00009300ff021b82 */ /* 0x000e620000000800 */
[----:B0-----:R-:W-:-:S05]  /*2390*/  @P2 FFMA R3, R4, R3, R7 ;  /* 0x0000000304032223 */ /* 0x001fca0000000007 */
[----:B------:R2:W-:Y:S04]  /*23a0*/  @P2 STG.E desc[UR4][R124.64], R3 ;  /* 0x000000037c002986 */ /* 0x0005e8000c101904 */
[----:B------:R-:W1:Y:S01]  /*23b0*/  @P1 LDG.E R29, desc[UR4][R28.64+0x8] ;  /* 0x000008041c1d1981 */ /* 0x000e62000c1e1900 */
[----:B------:R-:W-:Y:S02]  /*23c0*/  ISETP.NE.AND P2, PT, R5, RZ, PT ;  /* 0x000000ff0500720c */ /* 0x000fe40003f45270 */
[----:B------:R-:W0:Y:S01]  /*23d0*/  @P1 LDC R5, c[0x0][0x21c] ;  /* 0x00008700ff051b82 */ /* 0x000e220000000800 */
[----:B------:R-:W-:Y:S01]  /*23e0*/  ISETP.NE.AND P0, PT, R45, RZ, PT ;  /* 0x000000ff2d00720c */ /* 0x000fe20003f05270 */
[----:B------:R-:W-:Y:S01]  /*23f0*/  BSSY B0, `(.L_x_250) ;  /* 0x0000010000007945 */ /* 0x000fe20003800000 */
[----:B------:R-:W-:-:S02]  /*2400*/  ISETP.NE.AND P4, PT, R13, RZ, PT ;  /* 0x000000ff0d00720c */ /* 0x000fc40003f85270 */
[----:B------:R-:W-:Y:S01]  /*2410*/  ISETP.NE.AND P3, PT, R9, RZ, PT ;  /* 0x000000ff0900720c */ /* 0x000fe20003f65270 */
[----:B-1----:R-:W-:-:S04]  /*2420*/  @P1 FMUL R7, R29, R2 ;  /* 0x000000021d071220 */ /* 0x002fc80000400000 */
[----:B0-----:R-:W-:-:S05]  /*2430*/  @P1 FFMA R5, R8, R5, R7 ;  /* 0x0000000508051223 */ /* 0x001fca0000000007 */
[----:B------:R2:W-:Y:S01]  /*2440*/  @P1 STG.E desc[UR4][R20.64], R5 ;  /* 0x0000000514001986 */ /* 0x0005e2000c101904 */
[----:B------:R-:W-:Y:S01]  /*2450*/  ISETP.NE.AND P1, PT, R0, RZ, PT ;  /* 0x000000ff0000720c */ /* 0x000fe20003f25270 */
[----:B------:R-:W-:-:S12]  /*2460*/  @!P0 BRA `(.L_x_251) ;  /* 0x0000000000208947 */ /* 0x000fd80003800000 */
[----:B--2---:R-:W2:Y:S01]  /*2470*/  LDG.E R3, desc[UR4][R30.64+0x8] ;  /* 0x000008041e037981 */ /* 0x004ea2000c1e1900 */
[----:B------:R-:W-:Y:S01]  /*2480*/  ULDC UR6, c[0x0][0x24c] ;  /* 0x0000930000067ab9 */ /* 0x000fe20000000800 */
[----:B------:R-:W-:-:S04]  /*2490*/  LEA R4, P0, R128, UR32, 0x2 ;  /* 0x0000002080047c11 */ /* 0x000fc8000f8010ff */
[----:B------:R-:W-:Y:S01]  /*24a0*/  LEA.HI.X R5, R128, UR16, R69, 0x2, P0 ;  /* 0x0000001080057c11 */ /* 0x000fe200080f1445 */
[----:B--2---:R-:W-:Y:S01]  /*24b0*/  FMUL R3, R3, UR6 ;  /* 0x0000000603037c20 */ /* 0x004fe20008400000 */
[----:B------:R-:W-:-:S03]  /*24c0*/  ULDC UR6, c[0x0][0x21c] ;  /* 0x0000870000067ab9 */ /* 0x000fc60000000800 */
[----:B------:R-:W-:-:S05]  /*24d0*/  FFMA R3, R12, UR6, R3 ;  /* 0x000000060c037c23 */ /* 0x000fca0008000003 */
[----:B------:R0:W-:Y:S02]  /*24e0*/  STG.E desc[UR4][R4.64], R3 ;  /* 0x0000000304007986 */ /* 0x0001e4000c101904 */
.L_x_251:
[----:B------:R-:W-:Y:S05]  /*24f0*/  BSYNC B0 ;  /* 0x0000000000007941 */ /* 0x000fea0003800000 */
.L_x_250:
[----:B------:R-:W-:-:S13]  /*2500*/  ISETP.NE.AND P0, PT, R44, RZ, PT ;  /* 0x000000ff2c00720c */ /* 0x000fda0003f05270 */
[----:B------:R-:W-:Y:S05]  /*2510*/  @!P0 BRA `(.L_x_252) ;  /* 0x00000008001c8947 */ /* 0x000fea0003800000 */
[----:B0-2---:R-:W2:Y:S01]  /*2520*/  LDG.E R3, desc[UR4][R32.64+0x8] ;  /* 0x0000080420037981 */ /* 0x005ea2000c1e1900 */
[----:B------:R-:W-:Y:S01]  /*2530*/  ULDC UR6, c[0x0][0x24c] ;  /* 0x0000930000067ab9 */ /* 0x000fe20000000800 */
[----:B------:R-:W-:-:S04]  /*2540*/  LEA R4, P0, R126, UR32, 0x2 ;  /* 0x000000207e047c11 */ /* 0x000fc8000f8010ff */
[----:B------:R-:W-:Y:S01]  /*2550*/  LEA.HI.X R5, R126, UR16, R70, 0x2, P0 ;  /* 0x000000107e057c11 */ /* 0x000fe200080f1446 */
[----:B--2---:R-:W-:Y:S01]  /*2560*/  FMUL R3, R3, UR6 ;  /* 0x0000000603037c20 */ /* 0x004fe20008400000 */
[----:B------:R-:W-:-:S03]  /*2570*/  ULDC UR6, c[0x0][0x21c] ;  /* 0x0000870000067ab9 */ /* 0x000fc60000000800 */
[----:B------:R-:W-:-:S05]  /*2580*/  FFMA R3, R16, UR6, R3 ;  /* 0x0000000610037c23 */ /* 0x000fca0008000003 */
[----:B------:R1:W-:Y:S01]  /*2590*/  STG.E desc[UR4][R4.64], R3 ;  /* 0x0000000304007986 */ /* 0x0003e2000c101904 */
[----:B------:R-:W-:Y:S05]  /*25a0*/  BRA `(.L_x_252) ;  /* 0x0000000400f87947 */ /* 0x000fea0003800000 */
.L_x_249:
[C---:B------:R-:W-:Y:S01]  /*25b0*/  @P1 LEA R98, P0, R106.reuse, UR32, 0x2 ;  /* 0x000000206a621c11 */ /* 0x040fe2000f8010ff */
[----:B------:R-:W0:Y:S01]  /*25c0*/  @P2 LDC R18, c[0x0][0x21c] ;  /* 0x00008700ff122b82 */ /* 0x000e220000000800 */
        /* <DEDUP_REMOVED lines=9> */
[----:B------:R-:W-:Y:S02]  /*2660*/  ISETP.NE.AND P3, PT, R51, RZ, PT ;  /* 0x000000ff3300720c */ /* 0x000fe40003f65270 */
[----:B------:R-:W-:-:S02]  /*2670*/  @P4 LEA.HI.X R151, R114, UR16, R58, 0x2, P0 ;  /* 0x0000001072974c11 */ /* 0x000fc400080f143a */
[----:B------:R-:W-:Y:S01]  /*2680*/  @P5 LEA R146, P0, R112, UR32, 0x2 ;  /* 0x0000002070925c11 */ /* 0x000fe2000f8010ff */
[----:B0-----:R-:W-:Y:S01]  /*2690*/  @P2 FMUL R18, R5, R18 ;  /* 0x0000001205122220 */ /* 0x001fe20000400000 */
[----:B------:R-:W-:Y:S02]  /*26a0*/  P2R R22, PR, RZ, 0x8 ;  /* 0x00000008ff167803 */ /* 0x000fe40000000000 */
[----:B------:R-:W-:Y:S02]  /*26b0*/  ISETP.NE.AND P3, PT, R52, RZ, PT ;  /* 0x000000ff3400720c */ /* 0x000fe40003f65270 */
[----:B------:R-:W-:Y:S02]  /*26c0*/  @P5 LEA.HI.X R147, R112, UR16, R59, 0x2, P0 ;  /* 0x0000001070935c11 */ /* 0x000fe400080f143b */
[----:B------:R-:W-:Y:S02]  /*26d0*/  @P6 LEA R34, P0, R110, UR32, 0x2 ;  /* 0x000000206e226c11 */ /* 0x000fe4000f8010ff */
[----:B------:R-:W-:-:S02]  /*26e0*/  P2R R17, PR, RZ, 0x20 ;  /* 0x00000020ff117803 */ /* 0x000fc40000000000 */
[----:B------:R-:W-:Y:S02]  /*26f0*/  @P6 LEA.HI.X R35, R110, UR16, R60, 0x2, P0 ;  /* 0x000000106e236c11 */ /* 0x000fe400080f143c */
[----:B------:R-:W-:Y:S02]  /*2700*/  @P1 LEA R28, P0, R108, UR32, 0x2 ;  /* 0x000000206c1c1c11 */ /* 0x000fe4000f8010ff */
[----:B------:R-:W-:Y:S02]  /*2710*/  ISETP.NE.AND P5, PT, R48, RZ, PT ;  /* 0x000000ff3000720c */ /* 0x000fe40003fa5270 */
[----:B------:R-:W-:Y:S02]  /*2720*/  @P1 LEA.HI.X R29, R108, UR16, R61, 0x2, P0 ;  /* 0x000000106c1d1c11 */ /* 0x000fe400080f143d */
[----:B------:R-:W-:Y:S02]  /*2730*/  @P3 LEA R26, P0, R142, UR32, 0x2 ;  /* 0x000000208e1a3c11 */ /* 0x000fe4000f8010ff */
[----:B------:R-:W-:-:S02]  /*2740*/  P2R R19, PR, RZ, 0x20 ;  /* 0x00000020ff137803 */ /* 0x000fc40000000000 */
[----:B------:R-:W-:Y:S02]  /*2750*/  @P3 LEA.HI.X R27, R142, UR16, R62, 0x2, P0 ;  /* 0x000000108e1b3c11 */ /* 0x000fe400080f143e */
[----:B------:R-:W-:Y:S02]  /*2760*/  ISETP.NE.AND P3, PT, R22, RZ, PT ;  /* 0x000000ff1600720c */ /* 0x000fe40003f65270 */
[----:B------:R-:W-:Y:S02]  /*2770*/  ISETP.NE.AND P5, PT, R49, RZ, PT ;  /* 0x000000ff3100720c */ /* 0x000fe40003fa5270 */
[----:B------:R-:W-:Y:S02]  /*2780*/  ISETP.NE.AND P1, PT, R23, RZ, PT ;  /* 0x000000ff1700720c */ /* 0x000fe40003f25270 */
[----:B------:R-:W-:Y:S02]  /*2790*/  P2R R20, PR, RZ, 0x20 ;  /* 0x00000020ff147803 */ /* 0x000fe40000000000 */
[----:B------:R-:W-:-:S05]  /*27a0*/  ISETP.NE.AND P5, PT, R50, RZ, PT ;  /* 0x000000ff3200720c */ /* 0x000fca0003fa5270 */
[----:B------:R-:W-:-:S04]  /*27b0*/  @P3 LEA R32, P0, R140, UR32, 0x2 ;  /* 0x000000208c203c11 */ /* 0x000fc8000f8010ff */
[----:B------:R-:W-:Y:S01]  /*27c0*/  @P3 LEA.HI.X R33, R140, UR16, R63, 0x2, P0 ;  /* 0x000000108c213c11 */ /* 0x000fe200080f143f */
[----:B------:R-:W0:Y:S01]  /*27d0*/  @P1 LDC R5, c[0x0][0x21c] ;  /* 0x00008700ff051b82 */ /* 0x000e220000000800 */
[----:B------:R-:W-:Y:S02]  /*27e0*/  ISETP.NE.AND P3, PT, R21, RZ, PT ;  /* 0x000000ff1500720c */ /* 0x000fe40003f65270 */
[----:B------:R-:W-:-:S04]  /*27f0*/  @P5 LEA R24, P0, R138, UR32, 0x2 ;  /* 0x000000208a185c11 */ /* 0x000fc8000f8010ff */
[----:B------:R-:W-:Y:S01]  /*2800*/  @P5 LEA.HI.X R25, R138, UR16, R64, 0x2, P0 ;  /* 0x000000108a195c11 */ /* 0x000fe200080f1440 */
[----:B------:R-:W1:Y:S01]  /*2810*/  @P6 LDC R21, c[0x0][0x21c] ;  /* 0x00008700ff156b82 */ /* 0x000e620000000800 */
[----:B------:R-:W-:-:S07]  /*2820*/  ISETP.NE.AND P5, PT, R20, RZ, PT ;  /* 0x000000ff1400720c */ /* 0x000fce0003fa5270 */
[----:B------:R-:W2:Y:S06]  /*2830*/  @P3 LDC R22, c[0x0][0x21c] ;  /* 0x00008700ff163b82 */ /* 0x000eac0000000800 */
[----:B------:R-:W-:Y:S01]  /*2840*/  @P5 LEA R30, P0, R136, UR32, 0x2 ;  /* 0x00000020881e5c11 */ /* 0x000fe2000f8010ff */
[----:B0-----:R-:W-:Y:S01]  /*2850*/  @P1 FMUL R5, R0, R5 ;  /* 0x0000000500051220 */ /* 0x001fe20000400000 */
[----:B------:R-:W-:Y:S02]  /*2860*/  P2R R0, PR, RZ, 0x2 ;  /* 0x00000002ff007803 */ /* 0x000fe40000000000 */
[----:B------:R-:W-:-:S02]  /*2870*/  @P5 LEA.HI.X R31, R136, UR16, R65, 0x2, P0 ;  /* 0x00000010881f5c11 */ /* 0x000fc400080f1441 */
[----:B------:R-:W-:Y:S01]  /*2880*/  ISETP.NE.AND P5, PT, R19, RZ, PT ;  /* 0x000000ff1300720c */ /* 0x000fe20003fa5270 */
[----:B------:R0:W-:Y:S01]  /*2890*/  @P1 STG.E desc[UR4][R98.64], R5 ;  /* 0x0000000562001986 */ /* 0x0001e2000c101904 */
[----:B------:R-:W-:Y:S01]  /*28a0*/  ISETP.NE.AND P1, PT, R44, RZ, PT ;  /* 0x000000ff2c00720c */ /* 0x000fe20003f25270 */
[----:B-1----:R-:W-:Y:S02]  /*28b0*/  @P6 FMUL R6, R6, R21 ;  /* 0x0000001506066220 */ /* 0x002fe40000400000 */
[----:B------:R-:W-:Y:S01]  /*28c0*/  @P2 STG.E desc[UR4][R124.64], R18 ;  /* 0x000000127c002986 */ /* 0x000fe2000c101904 */
[----:B--2---:R-:W-:Y:S02]  /*28d0*/  @P3 FMUL R9, R9, R22 ;  /* 0x0000001609093220 */ /* 0x004fe40000400000 */
[----:B------:R-:W1:Y:S03]  /*28e0*/  @P4 LDC R22, c[0x0][0x21c] ;  /* 0x00008700ff164b82 */ /* 0x000e660000000800 */
[----:B------:R2:W-:Y:S02]  /*28f0*/  @P3 STG.E desc[UR4][R148.64], R9 ;  /* 0x0000000994003986 */ /* 0x0005e4000c101904 */
[----:B0-----:R-:W-:-:S02]  /*2900*/  @P5 LEA R98, P0, R134, UR32, 0x2 ;  /* 0x0000002086625c11 */ /* 0x001fc4000f8010ff */
[----:B------:R-:W-:Y:S02]  /*2910*/  P2R R5, PR, RZ, 0x4 ;  /* 0x00000004ff057803 */ /* 0x000fe40000000000 */
[----:B------:R-:W-:Y:S02]  /*2920*/  @P5 LEA.HI.X R99, R134, UR16, R66, 0x2, P0 ;  /* 0x0000001086635c11 */ /* 0x000fe400080f1442 */
[----:B------:R-:W-:Y:S02]  /*2930*/  ISETP.NE.AND P5, PT, R17, RZ, PT ;  /* 0x000000ff1100720c */ /* 0x000fe40003fa5270 */
[----:B------:R-:W-:Y:S01]  /*2940*/  ISETP.NE.AND P2, PT, R45, RZ, PT ;  /* 0x000000ff2d00720c */ /* 0x000fe20003f45270 */
[----:B-1----:R-:W-:Y:S01]  /*2950*/  @P4 FMUL R22, R13, R22 ;  /* 0x000000160d164220 */ /* 0x002fe20000400000 */
[----:B------:R-:W-:-:S04]  /*2960*/  P2R R13, PR, RZ, 0x10 ;  /* 0x00000010ff0d7803 */ /* 0x000fc80000000000 */
[----:B------:R0:W-:Y:S01]  /*2970*/  @P4 STG.E desc[UR4][R150.64], R22 ;  /* 0x0000001696004986 */ /* 0x0001e2000c101904 */
[----:B------:R-:W-:Y:S02]  /*2980*/  ISETP.NE.AND P4, PT, R47, RZ, PT ;  /* 0x000000ff2f00720c */ /* 0x000fe40003f85270 */
[----:B--2---:R-:W-:Y:S02]  /*2990*/  P2R R9, PR, RZ, 0x8 ;  /* 0x00000008ff097803 */ /* 0x004fe40000000000 */
[----:B------:R-:W1:Y:S01]  /*29a0*/  @P5 LDC R17, c[0x0][0x21c] ;  /* 0x00008700ff115b82 */ /* 0x000e620000000800 */
[----:B------:R-:W-:-:S04]  /*29b0*/  ISETP.NE.AND P3, PT, R46, RZ, PT ;  /* 0x000000ff2e00720c */ /* 0x000fc80003f65270 */
[----:B------:R-:W-:-:S04]  /*29c0*/  P2R R18, PR, RZ, 0x8 ;  /* 0x00000008ff127803 */ /* 0x000fc80000000000 */
[----:B------:R-:W-:-:S04]  /*29d0*/  @P4 LEA R144, P0, R132, UR32, 0x2 ;  /* 0x0000002084904c11 */ /* 0x000fc8000f8010ff */
[----:B------:R-:W-:Y:S02]  /*29e0*/  @P4 LEA.HI.X R145, R132, UR16, R67, 0x2, P0 ;  /* 0x0000001084914c11 */ /* 0x000fe400080f1443 */
[----:B------:R-:W-:-:S04]  /*29f0*/  @P3 LEA R124, P0, R130, UR32, 0x2 ;  /* 0x00000020827c3c11 */ /* 0x000fc8000f8010ff */
[----:B------:R-:W-:Y:S02]  /*2a00*/  @P3 LEA.HI.X R125, R130, UR16, R68, 0x2, P0 ;  /* 0x00000010827d3c11 */ /* 0x000fe400080f1444 */
[----:B------:R-:W-:Y:S02]  /*2a10*/  ISETP.NE.AND P3, PT, R52, RZ, PT ;  /* 0x000000ff3400720c */ /* 0x000fe40003f65270 */
[----:B------:R-:W-:Y:S01]  /*2a20*/  @P2 LEA R148, P0, R128, UR32, 0x2 ;  /* 0x0000002080942c11 */ /* 0x000fe2000f8010ff */
[----:B-1----:R-:W-:Y:S01]  /*2a30*/  @P5 FMUL R2, R2, R17 ;  /* 0x0000001102025220 */ /* 0x002fe20000400000 */
[----:B------:R-:W-:Y:S02]  /*2a40*/  P2R R17, PR, RZ, 0x10 ;  /* 0x00000010ff117803 */ /* 0x000fe40000000000 */
[----:B------:R-:W-:Y:S02]  /*2a50*/  ISETP.NE.AND P4, PT, R51, RZ, PT ;  /* 0x000000ff3300720c */ /* 0x000fe40003f85270 */
[----:B------:R1:W-:Y:S01]  /*2a60*/  @P5 STG.E desc[UR4][R146.64], R2 ;  /* 0x0000000292005986 */ /* 0x0003e2000c101904 */
[----:B------:R-:W-:-:S02]  /*2a70*/  @P2 LEA.HI.X R149, R128, UR16, R69, 0x2, P0 ;  /* 0x0000001080952c11 */ /* 0x000fc400080f1445 */
[----:B------:R-:W-:Y:S01]  /*2a80*/  P2R R19, PR, RZ, 0x10 ;  /* 0x00000010ff137803 */ /* 0x000fe20000000000 */
[----:B------:R2:W-:Y:S01]  /*2a90*/  @P6 STG.E desc[UR4][R34.64], R6 ;  /* 0x0000000622006986 */ /* 0x0005e2000c101904 */
[----:B------:R-:W-:Y:S02]  /*2aa0*/  ISETP.NE.AND P4, PT, R53, RZ, PT ;  /* 0x000000ff3500720c */ /* 0x000fe40003f85270 */
[----:B0-----:R-:W-:-:S04]  /*2ab0*/  @P1 LEA R150, P0, R126, UR32, 0x2 ;  /* 0x000000207e961c11 */ /* 0x001fc8000f8010ff */
[----:B------:R-:W-:Y:S02]  /*2ac0*/  @P1 LEA.HI.X R151, R126, UR16, R70, 0x2, P0 ;  /* 0x000000107e971c11 */ /* 0x000fe400080f1446 */
[----:B------:R-:W-:-:S05]  /*2ad0*/  ISETP.NE.AND P0, PT, R48, RZ, PT ;  /* 0x000000ff3000720c */ /* 0x000fca0003f05270 */
[----:B------:R-:W0:Y:S01]  /*2ae0*/  @P4 LDC R21, c[0x0][0x21c] ;  /* 0x00008700ff154b82 */ /* 0x000e220000000800 */
[----:B-1----:R-:W-:Y:S02]  /*2af0*/  P2R R2, PR, RZ, 0x20 ;  /* 0x00000020ff027803 */ /* 0x002fe40000000000 */
[----:B------:R-:W-:Y:S02]  /*2b00*/  ISETP.NE.AND P5, PT, R49, RZ, PT ;  /* 0x000000ff3100720c */ /* 0x000fe40003fa5270 */
[----:B--2---:R-:W-:Y:S02]  /*2b10*/  P2R R6, PR, RZ, 0x40 ;  /* 0x00000040ff067803 */ /* 0x004fe40000000000 */
[----:B------:R-:W-:Y:S01]  /*2b20*/  ISETP.NE.AND P6, PT, R50, RZ, PT ;  /* 0x000000ff3200720c */ /* 0x000fe20003fc5270 */
[----:B0-----:R-:W-:-:S05]  /*2b30*/  @P4 FMUL R20, R10, R21 ;  /* 0x000000150a144220 */ /* 0x001fca0000400000 */
[----:B------:R0:W-:Y:S01]  /*2b40*/  @P4 STG.E desc[UR4][R28.64], R20 ;  /* 0x000000141c004986 */ /* 0x0001e2000c101904 */
[----:B------:R-:W-:Y:S02]  /*2b50*/  ISETP.NE.AND P4, PT, R19, RZ, PT ;  /* 0x000000ff1300720c */ /* 0x000fe40003f85270 */
[----:B------:R-:W1:Y:S11]  /*2b60*/  @P3 LDC R19, c[0x0][0x21c] ;  /* 0x00008700ff133b82 */ /* 0x000e760000000800 */
[----:B------:R-:W2:Y:S01]  /*2b70*/  @P4 LDC R10, c[0x0][0x21c] ;  /* 0x00008700ff0a4b82 */ /* 0x000ea20000000800 */
[----:B-1----:R-:W-:-:S07]  /*2b80*/  @P3 FMUL R22, R14, R19 ;  /* 0x000000130e163220 */ /* 0x002fce0000400000 */
[----:B------:R-:W1:Y:S01]  /*2b90*/  @P5 LDC R14, c[0x0][0x21c] ;  /* 0x00008700ff0e5b82 */ /* 0x000e620000000800 */
[----:B------:R0:W-:Y:S01]  /*2ba0*/  @P3 STG.E desc[UR4][R26.64], R22 ;  /* 0x000000161a003986 */ /* 0x0001e2000c101904 */
[----:B------:R-:W-:-:S06]  /*2bb0*/  ISETP.NE.AND P3, PT, R18, RZ, PT ;  /* 0x000000ff1200720c */ /* 0x000fcc0003f65270 */
[----:B------:R-:W3:Y:S01]  /*2bc0*/  @P6 LDC R18, c[0x0][0x21c] ;  /* 0x00008700ff126b82 */ /* 0x000ee20000000800 */
[----:B--2---:R-:W-:-:S05]  /*2bd0*/  @P4 FMUL R23, R3, R10 ;  /* 0x0000000a03174220 */ /* 0x004fca0000400000 */
[----:B------:R0:W-:Y:S01]  /*2be0*/  @P4 STG.E desc[UR4][R32.64], R23 ;  /* 0x0000001720004986 */ /* 0x0001e2000c101904 */
[----:B------:R-:W-:Y:S01]  /*2bf0*/  ISETP.NE.AND P4, PT, R17, RZ, PT ;  /* 0x000000ff1100720c */ /* 0x000fe20003f85270 */
[----:B------:R-:W2:Y:S08]  /*2c00*/  @P0 LDC R10, c[0x0][0x21c] ;  /* 0x00008700ff0a0b82 */ /* 0x000eb00000000800 */
[----:B------:R-:W4:Y:S01]  /*2c10*/  @P3 LDC R19, c[0x0][0x21c] ;  /* 0x00008700ff133b82 */ /* 0x000f220000000800 */
[----:B-1----:R-:W-:-:S07]  /*2c20*/  @P5 FMUL R11, R11, R14 ;  /* 0x0000000e0b0b5220 */ /* 0x002fce0000400000 */
[----:B------:R-:W1:Y:S01]  /*2c30*/  @P4 LDC R21, c[0x0][0x21c] ;  /* 0x00008700ff154b82 */ /* 0x000e620000000800 */
[----:B---3--:R-:W-:-:S05]  /*2c40*/  @P6 FMUL R18, R7, R18 ;  /* 0x0000001207126220 */ /* 0x008fca0000400000 */
[----:B------:R0:W-:Y:S01]  /*2c50*/  @P6 STG.E desc[UR4][R24.64], R18 ;  /* 0x0000001218006986 */ /* 0x0001e2000c101904 */
[----:B------:R-:W-:Y:S01]  /*2c60*/  ISETP.NE.AND P6, PT, R6, RZ, PT ;  /* 0x000000ff0600720c */ /* 0x000fe20003fc5270 */
[----:B------:R-:W3:Y:S01]  /*2c70*/  @P2 LDC R17, c[0x0][0x21c] ;  /* 0x00008700ff112b82 */ /* 0x000ee20000000800 */
[----:B--2---:R-:W-:Y:S01]  /*2c80*/  @P0 FMUL R15, R15, R10 ;  /* 0x0000000a0f0f0220 */ /* 0x004fe20000400000 */
[----:B------:R0:W-:Y:S01]  /*2c90*/  @P5 STG.E desc[UR4][R30.64], R11 ;  /* 0x0000000b1e005986 */ /* 0x0001e2000c101904 */
[----:B------:R-:W-:-:S03]  /*2ca0*/  ISETP.NE.AND P5, PT, R2, RZ, PT ;  /* 0x000000ff0200720c */ /* 0x000fc60003fa5270 */
[----:B------:R0:W-:Y:S02]  /*2cb0*/  @P0 STG.E desc[UR4][R98.64], R15 ;  /* 0x0000000f62000986 */ /* 0x0001e4000c101904 */
[----:B------:R-:W2:Y:S01]  /*2cc0*/  @P1 LDC R3, c[0x0][0x21c] ;  /* 0x00008700ff031b82 */ /* 0x000ea20000000800 */
[----:B----4-:R-:W-:Y:S01]  /*2cd0*/  @P3 FMUL R19, R8, R19 ;  /* 0x0000001308133220 */ /* 0x010fe20000400000 */
[----:B-1----:R-:W-:-:S05]  /*2ce0*/  @P4 FMUL R21, R4, R21 ;  /* 0x0000001504154220 */ /* 0x002fca0000400000 */
[----:B------:R0:W-:Y:S01]  /*2cf0*/  @P4 STG.E desc[UR4][R144.64], R21 ;  /* 0x0000001590004986 */ /* 0x0001e2000c101904 */
[----:B------:R-:W-:Y:S01]  /*2d00*/  ISETP.NE.AND P4, PT, R13, RZ, PT ;  /* 0x000000ff0d00720c */ /* 0x000fe20003f85270 */
[----:B---3--:R-:W-:Y:S02]  /*2d10*/  @P2 FMUL R17, R12, R17 ;  /* 0x000000110c112220 */ /* 0x008fe40000400000 */
[----:B------:R0:W-:Y:S01]  /*2d20*/  @P3 STG.E desc[UR4][R124.64], R19 ;  /* 0x000000137c003986 */ /* 0x0001e2000c101904 */
[----:B------:R-:W-:-:S03]  /*2d30*/  ISETP.NE.AND P3, PT, R9, RZ, PT ;  /* 0x000000ff0900720c */ /* 0x000fc60003f65270 */
[----:B------:R0:W-:Y:S01]  /*2d40*/  @P2 STG.E desc[UR4][R148.64], R17 ;  /* 0x0000001194002986 */ /* 0x0001e2000c101904 */
[----:B------:R-:W-:Y:S01]  /*2d50*/  ISETP.NE.AND P2, PT, R5, RZ, PT ;  /* 0x000000ff0500720c */ /* 0x000fe20003f45270 */
[----:B--2---:R-:W-:-:S05]  /*2d60*/  @P1 FMUL R3, R16, R3 ;  /* 0x0000000310031220 */ /* 0x004fca0000400000 */
[----:B------:R0:W-:Y:S01]  /*2d70*/  @P1 STG.E desc[UR4][R150.64], R3 ;  /* 0x0000000396001986 */ /* 0x0001e2000c101904 */
[----:B------:R-:W-:-:S13]  /*2d80*/  ISETP.NE.AND P1, PT, R0, RZ, PT ;  /* 0x000000ff0000720c */ /* 0x000fda0003f25270 */
.L_x_252:
[----:B------:R-:W-:Y:S05]  /*2d90*/  BSYNC B1 ;  /* 0x0000000000017941 */ /* 0x000fea0003800000 */
.L_x_248:
[----:B------:R-:W3:Y:S01]  /*2da0*/  LDC R0, c[0x0][0x274] ;  /* 0x00009d00ff007b82 */ /* 0x000ee20000000800 */
        /* <DEDUP_REMOVED lines=12> */
[----:B---3--:R-:W-:Y:S01]  /*2e70*/  ISETP.LE.AND P0, PT, R0, UR34, PT ;  /* 0x0000002200007c0c */ /* 0x008fe2000bf03270 */
[----:B------:R-:W-:-:S02]  /*2e80*/  USEL UR21, UR21, URZ, UP5 ;  /* 0x0000003f15157287 */ /* 0x000fc4000a800000 */
[----:B------:R-:W-:Y:S02]  /*2e90*/  UIADD3.X UR16, UR16, UR19, URZ, UP0, !UPT ;  /* 0x0000001310107290 */ /* 0x000fe400087fe43f */
[----:B------:R-:W-:Y:S02]  /*2ea0*/  USEL UR33, UR33, UR6, !UP5 ;  /* 0x0000000621217287 */ /* 0x000fe4000e800000 */
[----:B------:R-:W-:-:S06]  /*2eb0*/  USEL UR23, UR23, URZ, UP5 ;  /* 0x0000003f17177287 */ /* 0x000fcc000a800000 */
[----:B------:R-:W-:Y:S06]  /*2ec0*/  @P0 BRA `(.L_x_253) ;  /* 0x0000000000040947 */ /* 0x000fec0003800000 */
[----:B------:R-:W-:Y:S05]  /*2ed0*/  BRA `(.L_x_254) ;  /* 0xffffffe000007947 */ /* 0x000fea000383ffff */
.L_x_253:
[----:B------:R-:W-:Y:S05]  /*2ee0*/  EXIT ;  /* 0x000000000000794d */ /* 0x000fea0003800000 */
.L_x_255:
        /* <DEDUP_REMOVED lines=9> */
.L_x_673:


//--------------------- .text._ZN7cutlass9reference6device6kernel13TensorForEachINS1_6detail22TensorFillDiagonalFuncINS_6half_tENS_6layout8RowMajorEEELi2ENS9_6ParamsEEEvNS_5CoordIXT0_EilEET1_ --------------------------
	.section	.text._ZN7cutlass9reference6device6kernel13TensorForEachINS1_6detail22TensorFillDiagonalFuncINS_6half_tENS_6layout8RowMajorEEELi2ENS9_6ParamsEEEvNS_5CoordIXT0_EilEET1_,"ax",@progbits
	.align	128
        .global         _ZN7cutlass9reference6device6kernel13TensorForEachINS1_6detail22TensorFillDiagonalFuncINS_6half_tENS_6layout8RowMajorEEELi2ENS9_6ParamsEEEvNS_5CoordIXT0_EilEET1_
        .type           _ZN7cutlass9reference6device6kernel13TensorForEachINS1_6detail22TensorFillDiagonalFuncINS_6half_tENS_6layout8RowMajorEEELi2ENS9_6ParamsEEEvNS_5CoordIXT0_EilEET1_,@function
        .size           _ZN7cutlass9reference6device6kernel13TensorForEachINS1_6detail22TensorFillDiagonalFuncINS_6half_tENS_6layout8RowMajorEEELi2ENS9_6ParamsEEEvNS_5CoordIXT0_EilEET1_,(.L_x_656 - _ZN7cutlass9reference6device6kernel13TensorForEachINS1_6detail22TensorFillDiagonalFuncINS_6half_tENS_6layout8RowMajorEEELi2ENS9_6ParamsEEEvNS_5CoordIXT0_EilEET1_)
        .other          _ZN7cutlass9reference6device6kernel13TensorForEachINS1_6detail22TensorFillDiagonalFuncINS_6half_tENS_6layout8RowMajorEEELi2ENS9_6ParamsEEEvNS_5CoordIXT0_EilEET1_,@"STO_CUDA_ENTRY STV_DEFAULT"
_ZN7cutlass9reference6device6kernel13TensorForEachINS1_6detail22TensorFillDiagonalFuncINS_6half_tENS_6layout8RowMajorEEELi2ENS9_6ParamsEEEvNS_5CoordIXT0_EilEET1_:
.text._ZN7cutlass9reference6device6kernel13TensorForEachINS1_6detail22TensorFillDiagonalFuncINS_6half_tENS_6layout8RowMajorEEELi2ENS9_6ParamsEEEvNS_5CoordIXT0_EilEET1_:
[----:B------:R-:W-:Y:S01]  /*0000*/  LDC R1, c[0x0][0x28] ;  /* 0x00000a00ff017b82 */ /* 0x000fe20000000800 */
[----:B------:R-:W0:Y:S01]  /*0010*/  S2R R0, SR_CTAID.X ;  /* 0x0000000000007919 */ /* 0x000e220000002500 */
[----:B------:R-:W-:Y:S01]  /*0020*/  ULDC.64 UR6, c[0x0][0x210] ;  /* 0x0000840000067ab9 */ /* 0x000fe20000000a00 */
[----:B------:R-:W-:Y:S01]  /*0030*/  ULDC UR8, c[0x0][0x0] ;  /* 0x0000000000087ab9 */ /* 0x000fe20000000800 */
[----:B------:R-:W-:Y:S01]  /*0040*/  UIMAD.WIDE UR4, UR6, UR7, URZ ;  /* 0x00000007060472a5 */ /* 0x000fe2000f8e023f */
[----:B------:R-:W0:Y:S05]  /*0050*/  S2R R3, SR_TID.X ;  /* 0x0000000000037919 */ /* 0x000e2a0000002100 */
[----:B------:R-:W-:-:S02]  /*0060*/  IMAD.U32 R2, RZ, RZ, UR5 ;  /* 0x00000005ff027e24 */ /* 0x000fc4000f8e00ff */
[----:B0-----:R-:W-:-:S05]  /*0070*/  IMAD R0, R0, UR8, R3 ;  /* 0x0000000800007c24 */ /* 0x001fca000f8e0203 */
[----:B------:R-:W-:-:S04]  /*0080*/  ISETP.LT.U32.AND P0, PT, R0, UR4, PT ;  /* 0x0000000400007c0c */ /* 0x000fc8000bf01070 */
[----:B------:R-:W-:-:S13]  /*0090*/  ISETP.GT.AND.EX P0, PT, R2, RZ, PT, P0 ;  /* 0x000000ff0200720c */ /* 0x000fda0003f04300 */
[----:B------:R-:W-:Y:S05]  /*00a0*/  @!P0 EXIT ;  /* 0x000000000000894d */ /* 0x000fea0003800000 */
[----:B------:R-:W0:Y:S01]  /*00b0*/  LDC.U16 R3, c[0x0][0x230] ;  /* 0x00008c00ff037b82 */ /* 0x000e220000000400 */
[----:B------:R-:W-:Y:S01]  /*00c0*/  BSSY B0, `(.L_x_256) ;  /* 0x0000041000007945 */ /* 0x000fe20003800000 */
[----:B------:R-:W-:Y:S01]  /*00d0*/  IMAD.MOV.U32 R2, RZ, RZ, RZ ;  /* 0x000000ffff027224 */ /* 0x000fe200078e00ff */
[----:B------:R-:W-:Y:S01]  /*00e0*/  ULDC UR6, c[0x0][0xc] ;  /* 0x0000030000067ab9 */ /* 0x000fe20000000800 */
[----:B------:R-:W-:Y:S02]  /*00f0*/  USHF.R.S32.HI UR9, URZ, 0x1f, UR7 ;  /* 0x0000001f3f097899 */ /* 0x000fe40008011407 */
[----:B------:R-:W-:Y:S01]  /*0100*/  UIMAD UR8, UR8, UR6, URZ ;  /* 0x00000006080872a4 */ /* 0x000fe2000f8e023f */
[----:B------:R-:W-:Y:S01]  /*0110*/  ULDC.U16 UR10, c[0x0][0x232] ;  /* 0x00008c80000a7ab9 */ /* 0x000fe20000000400 */
[----:B------:R-:W-:Y:S01]  /*0120*/  ULDC.64 UR12, c[0x0][0x208] ;  /* 0x00008200000c7ab9 */ /* 0x000fe20000000a00 */
[----:B------:R-:W-:Y:S01]  /*0130*/  ULDC UR19, c[0x0][0x214] ;  /* 0x0000850000137ab9 */ /* 0x000fe20000000800 */
[----:B------:R-:W-:Y:S01]  /*0140*/  ULDC UR18, c[0x0][0x210] ;  /* 0x0000840000127ab9 */ /* 0x000fe20000000800 */
[----:B------:R-:W-:Y:S01]  /*0150*/  ULDC.64 UR14, c[0x0][0x220] ;  /* 0x00008800000e7ab9 */ /* 0x000fe20000000a00 */
[----:B------:R-:W-:-:S06]  /*0160*/  ULDC.64 UR16, c[0x0][0x218] ;  /* 0x0000860000107ab9 */ /* 0x000fcc0000000a00 */
.L_x_262:
[----:B------:R-:W-:Y:S01]  /*0170*/  LOP3.LUT R4, R2, UR9, RZ, 0xfc, !PT ;  /* 0x0000000902047c12 */ /* 0x000fe2000f8efcff */
[----:B------:R-:W-:Y:S03]  /*0180*/  BSSY B1, `(.L_x_257) ;  /* 0x000001e000017945 */ /* 0x000fe60003800000 */
[----:B------:R-:W-:-:S13]  /*0190*/  ISETP.NE.U32.AND P0, PT, R4, RZ, PT ;  /* 0x000000ff0400720c */ /* 0x000fda0003f05070 */
[----:B-1----:R-:W-:Y:S05]  /*01a0*/  @!P0 BRA `(.L_x_258) ;  /* 0x0000000000188947 */ /* 0x002fea0003800000 */
[----:B------:R-:W-:-:S07]  /*01b0*/  MOV R4, 0x1d0 ;  /* 0x000001d000047802 */ /* 0x000fce0000000f00 */
[----:B0-----:R-:W-:Y:S05]  /*01c0*/  CALL.REL.NOINC `($__internal_0_$__cuda_sm20_div_s64) ;  /* 0x0000000000c87944 */ /* 0x001fea0003c00000 */
[----:B------:R-:W-:Y:S01]  /*01d0*/  MOV R10, UR19 ;  /* 0x00000013000a7c02 */ /* 0x000fe20008000f00 */
[----:B------:R-:W-:-:S04]  /*01e0*/  IMAD.MOV R5, RZ, RZ, -R7 ;  /* 0x000000ffff057224 */ /* 0x000fc800078e0a07 */
[----:B------:R-:W-:Y:S01]  /*01f0*/  IMAD R8, R5, R10, R0 ;  /* 0x0000000a05087224 */ /* 0x000fe200078e0200 */
[----:B------:R-:W-:Y:S06]  /*0200*/  BRA `(.L_x_259) ;  /* 0x0000000000547947 */ /* 0x000fec0003800000 */
.L_x_258:
[----:B------:R-:W-:-:S04]  /*0210*/  IMAD.U32 R10, RZ, RZ, UR19 ;  /* 0x00000013ff0a7e24 */ /* 0x000fc8000f8e00ff */
[----:B------:R-:W1:Y:S01]  /*0220*/  I2F.U32.RP R6, R10 ;  /* 0x0000000a00067306 */ /* 0x000e620000209000 */
[----:B------:R-:W-:-:S07]  /*0230*/  ISETP.NE.U32.AND P2, PT, R10, RZ, PT ;  /* 0x000000ff0a00720c */ /* 0x000fce0003f45070 */
[----:B-1----:R-:W1:Y:S02]  /*0240*/  MUFU.RCP R6, R6 ;  /* 0x0000000600067308 */ /* 0x002e640000001000 */
[----:B-1----:R-:W-:-:S06]  /*0250*/  VIADD R4, R6, 0xffffffe ;  /* 0x0ffffffe06047836 */ /* 0x002fcc0000000000 */
[----:B------:R1:W2:Y:S02]  /*0260*/  F2I.FTZ.U32.TRUNC.NTZ R5, R4 ;  /* 0x0000000400057305 */ /* 0x0002a4000021f000 */
[----:B-1----:R-:W-:Y:S02]  /*0270*/  IMAD.MOV.U32 R4, RZ, RZ, RZ ;  /* 0x000000ffff047224 */ /* 0x002fe400078e00ff */
[----:B--2---:R-:W-:-:S05]  /*0280*/  IMAD R7, R5, R10, RZ ;  /* 0x0000000a05077224 */ /* 0x004fca00078e02ff */
[----:B------:R-:W-:-:S05]  /*0290*/  IADD3 R7, -R7, RZ, RZ ;  /* 0x000000ff07077210 */ /* 0x000fca0007ffe1ff */
[----:B------:R-:W-:-:S06]  /*02a0*/  IMAD.HI.U32 R5, R5, R7, R4 ;  /* 0x0000000705057227 */ /* 0x000fcc00078e0004 */
[----:B------:R-:W-:-:S04]  /*02b0*/  IMAD.HI.U32 R7, R5, R0, RZ ;  /* 0x0000000005077227 */ /* 0x000fc800078e00ff */
[----:B------:R-:W-:-:S04]  /*02c0*/  IMAD.MOV R5, RZ, RZ, -R7 ;  /* 0x000000ffff057224 */ /* 0x000fc800078e0a07 */
[----:B------:R-:W-:-:S05]  /*02d0*/  IMAD R5, R10, R5, R0 ;  /* 0x000000050a057224 */ /* 0x000fca00078e0200 */
[----:B------:R-:W-:-:S13]  /*02e0*/  ISETP.GE.U32.AND P0, PT, R5, R10, PT ;  /* 0x0000000a0500720c */ /* 0x000fda0003f06070 */
[----:B------:R-:W-:Y:S01]  /*02f0*/  @P0 IADD3 R5, R5, -R10, RZ ;  /* 0x8000000a05050210 */ /* 0x000fe20007ffe0ff */
[----:B------:R-:W-:-:S03]  /*0300*/  @P0 VIADD R7, R7, 0x1 ;  /* 0x0000000107070836 */ /* 0x000fc60000000000 */
[----:B------:R-:W-:-:S13]  /*0310*/  ISETP.GE.U32.AND P1, PT, R5, R10, PT ;  /* 0x0000000a0500720c */ /* 0x000fda0003f26070 */
[----:B------:R-:W-:Y:S01]  /*0320*/  @P1 VIADD R7, R7, 0x1 ;  /* 0x0000000107071836 */ /* 0x000fe20000000000 */
[----:B------:R-:W-:-:S04]  /*0330*/  @!P2 LOP3.LUT R7, RZ, R10, RZ, 0x33, !PT ;  /* 0x0000000aff07a212 */ /* 0x000fc800078e33ff */
[----:B------:R-:W-:-:S05]  /*0340*/  IADD3 R5, -R7, RZ, RZ ;  /* 0x000000ff07057210 */ /* 0x000fca0007ffe1ff */
[----:B------:R-:W-:-:S07]  /*0350*/  IMAD R8, R10, R5, R0 ;  /* 0x000000050a087224 */ /* 0x000fce00078e0200 */
.L_x_259:
[----:B------:R-:W-:Y:S05]  /*0360*/  BSYNC B1 ;  /* 0x0000000000017941 */ /* 0x000fea0003800000 */
.L_x_257:
[----:B------:R-:W-:Y:S01]  /*0370*/  ISETP.LT.AND P0, PT, R8, R10, PT ;  /* 0x0000000a0800720c */ /* 0x000fe20003f01270 */
[----:B------:R-:W-:Y:S03]  /*0380*/  BSSY B1, `(.L_x_260) ;  /* 0x000000f000017945 */ /* 0x000fe60003800000 */
[----:B------:R-:W-:-:S13]  /*0390*/  ISETP.GE.OR P0, PT, R7, UR18, !P0 ;  /* 0x0000001207007c0c */ /* 0x000fda000c706670 */
[----:B------:R-:W-:Y:S05]  /*03a0*/  @P0 BRA `(.L_x_261) ;  /* 0x0000000000300947 */ /* 0x000fea0003800000 */
[----:B------:R-:W-:Y:S02]  /*03b0*/  SHF.R.S32.HI R4, RZ, 0x1f, R7 ;  /* 0x0000001fff047819 */ /* 0x000fe40000011407 */
[--C-:B------:R-:W-:Y:S02]  /*03c0*/  SHF.R.S32.HI R5, RZ, 0x1f, R8.reuse ;  /* 0x0000001fff057819 */ /* 0x100fe40000011408 */
[----:B------:R-:W-:Y:S01]  /*03d0*/  ISETP.NE.AND P0, PT, R8, R7, PT ;  /* 0x000000070800720c */ /* 0x000fe20003f05270 */
[----:B------:R-:W-:Y:S02]  /*03e0*/  IMAD R6, R4, UR14, RZ ;  /* 0x0000000e04067c24 */ /* 0x000fe4000f8e02ff */
[----:B------:R-:W-:Y:S02]  /*03f0*/  IMAD.MOV.U32 R4, RZ, RZ, R8 ;  /* 0x000000ffff047224 */ /* 0x000fe400078e0008 */
[C---:B------:R-:W-:Y:S02]  /*0400*/  IMAD R9, R7.reuse, UR15, R6 ;  /* 0x0000000f07097c24 */ /* 0x040fe4000f8e0206 */
[----:B------:R-:W-:-:S04]  /*0410*/  IMAD.WIDE.U32 R4, R7, UR14, R4 ;  /* 0x0000000e07047c25 */ /* 0x000fc8000f8e0004 */
[----:B------:R-:W-:Y:S01]  /*0420*/  IMAD.IADD R5, R5, 0x1, R9 ;  /* 0x0000000105057824 */ /* 0x000fe200078e0209 */
[----:B------:R-:W-:-:S04]  /*0430*/  LEA R6, P1, R4, UR16, 0x1 ;  /* 0x0000001004067c11 */ /* 0x000fc8000f8208ff */
[----:B------:R-:W-:Y:S02]  /*0440*/  LEA.HI.X R7, R4, UR17, R5, 0x1, P1 ;  /* 0x0000001104077c11 */ /* 0x000fe400088f0c05 */
[----:B0-----:R-:W-:-:S05]  /*0450*/  SEL R5, R3, UR10, !P0 ;  /* 0x0000000a03057c07 */ /* 0x001fca000c000000 */
[----:B------:R1:W-:Y:S02]  /*0460*/  STG.E.U16 desc[UR12][R6.64], R5 ;  /* 0x0000000506007986 */ /* 0x0003e4000c10150c */
.L_x_261:
[----:B------:R-:W-:Y:S05]  /*0470*/  BSYNC B1 ;  /* 0x0000000000017941 */ /* 0x000fea0003800000 */
.L_x_260:
[----:B------:R-:W-:-:S04]  /*0480*/  IADD3 R0, P0, R0, UR8, RZ ;  /* 0x0000000800007c10 */ /* 0x000fc8000ff1e0ff */
[----:B------:R-:W-:Y:S02]  /*0490*/  IADD3.X R2, RZ, R2, RZ, P0, !PT ;  /* 0x00000002ff027210 */ /* 0x000fe400007fe4ff */
[----:B------:R-:W-:-:S04]  /*04a0*/  ISETP.GE.U32.AND P0, PT, R0, UR4, PT ;  /* 0x0000000400007c0c */ /* 0x000fc8000bf06070 */
[----:B------:R-:W-:-:S13]  /*04b0*/  ISETP.GE.AND.EX P0, PT, R2, UR5, PT, P0 ;  /* 0x0000000502007c0c */ /* 0x000fda000bf06300 */
[----:B------:R-:W-:Y:S05]  /*04c0*/  @!P0 BRA `(.L_x_262) ;  /* 0xfffffffc00288947 */ /* 0x000fea000383ffff */
[----:B------:R-:W-:Y:S05]  /*04d0*/  BSYNC B0 ;  /* 0x0000000000007941 */ /* 0x000fea0003800000 */
.L_x_256:
[----:B------:R-:W-:Y:S05]  /*04e0*/  EXIT ;  /* 0x000000000000794d */ /* 0x000fea0003800000 */
        .weak           $__internal_0_$__cuda_sm20_div_s64
        .type           $__internal_0_$__cuda_sm20_div_s64,@function
        .size           $__internal_0_$__cuda_sm20_div_s64,(.L_x_656 - $__internal_0_$__cuda_sm20_div_s64)
$__internal_0_$__cuda_sm20_div_s64:
[----:B------:R-:W-:Y:S01]  /*04f0*/  ULDC UR11, c[0x0][0x214] ;  /* 0x00008500000b7ab9 */ /* 0x000fe20000000800 */
[----:B------:R-:W-:Y:S01]  /*0500*/  UISETP.GE.AND UP0, UPT, UR9, URZ, UPT ;  /* 0x0000003f0900728c */ /* 0x000fe2000bf06270 */
[----:B------:R-:W-:Y:S01]  /*0510*/  ISETP.GE.AND P3, PT, R2, RZ, PT ;  /* 0x000000ff0200720c */ /* 0x000fe20003f66270 */
[----:B------:R-:W-:-:S04]  /*0520*/  UIADD3 UR6, UP1, URZ, -UR11, URZ ;  /* 0x8000000b3f067290 */ /* 0x000fc8000ff3e03f */
[----:B------:R-:W-:Y:S02]  /*0530*/  UIADD3.X UR7, URZ, ~UR9, URZ, UP1, !UPT ;  /* 0x800000093f077290 */ /* 0x000fe40008ffe43f */
[----:B------:R-:W-:Y:S02]  /*0540*/  USEL UR6, UR6, UR11, !UP0 ;  /* 0x0000000b06067287 */ /* 0x000fe4000c000000 */
[----:B------:R-:W-:-:S09]  /*0550*/  USEL UR7, UR7, UR9, !UP0 ;  /* 0x0000000907077287 */ /* 0x000fd2000c000000 */
[----:B------:R-:W0:Y:S08]  /*0560*/  I2F.U64.RP R5, UR6 ;  /* 0x0000000600057d12 */ /* 0x000e300008309000 */
[----:B0-----:R-:W0:Y:S02]  /*0570*/  MUFU.RCP R5, R5 ;  /* 0x0000000500057308 */ /* 0x001e240000001000 */
[----:B0-----:R-:W-:-:S06]  /*0580*/  VIADD R6, R5, 0x1ffffffe ;  /* 0x1ffffffe05067836 */ /* 0x001fcc0000000000 */
[----:B------:R-:W0:Y:S02]  /*0590*/  F2I.U64.TRUNC R6, R6 ;  /* 0x0000000600067311 */ /* 0x000e24000020d800 */
[----:B0-----:R-:W-:-:S04]  /*05a0*/  IMAD.WIDE.U32 R8, R6, UR6, RZ ;  /* 0x0000000606087c25 */ /* 0x001fc8000f8e00ff */
[----:B------:R-:W-:Y:S01]  /*05b0*/  IMAD R9, R6, UR7, R9 ;  /* 0x0000000706097c24 */ /* 0x000fe2000f8e0209 */
[----:B------:R-:W-:-:S03]  /*05c0*/  IADD3 R11, P0, RZ, -R8, RZ ;  /* 0x80000008ff0b7210 */ /* 0x000fc60007f1e0ff */
[----:B------:R-:W-:Y:S02]  /*05d0*/  IMAD R9, R7, UR6, R9 ;  /* 0x0000000607097c24 */ /* 0x000fe4000f8e0209 */
[----:B------:R-:W-:-:S04]  /*05e0*/  IMAD.HI.U32 R8, R6, R11, RZ ;  /* 0x0000000b06087227 */ /* 0x000fc800078e00ff */
[----:B------:R-:W-:Y:S01]  /*05f0*/  IMAD.X R13, RZ, RZ, ~R9, P0 ;  /* 0x000000ffff0d7224 */ /* 0x000fe200000e0e09 */
[----:B------:R-:W-:-:S03]  /*0600*/  MOV R9, R6 ;  /* 0x0000000600097202 */ /* 0x000fc60000000f00 */
[-C--:B------:R-:W-:Y:S02]  /*0610*/  IMAD R15, R7, R13.reuse, RZ ;  /* 0x0000000d070f7224 */ /* 0x080fe400078e02ff */
[----:B------:R-:W-:-:S04]  /*0620*/  IMAD.WIDE.U32 R8, P0, R6, R13, R8 ;  /* 0x0000000d06087225 */ /* 0x000fc80007800008 */
[----:B------:R-:W-:-:S04]  /*0630*/  IMAD.HI.U32 R5, R7, R13, RZ ;  /* 0x0000000d07057227 */ /* 0x000fc800078e00ff */
[----:B------:R-:W-:-:S04]  /*0640*/  IMAD.HI.U32 R8, P1, R7, R11, R8 ;  /* 0x0000000b07087227 */ /* 0x000fc80007820008 */
[----:B------:R-:W-:Y:S01]  /*0650*/  IMAD.X R5, R5, 0x1, R7, P0 ;  /* 0x0000000105057824 */ /* 0x000fe200000e0607 */
[----:B------:R-:W-:-:S04]  /*0660*/  IADD3 R9, P2, R15, R8, RZ ;  /* 0x000000080f097210 */ /* 0x000fc80007f5e0ff */
[----:B------:R-:W-:Y:S01]  /*0670*/  IADD3.X R5, RZ, RZ, R5, P2, P1 ;  /* 0x000000ffff057210 */ /* 0x000fe200017e2405 */
[----:B------:R-:W-:-:S04]  /*0680*/  IMAD.WIDE.U32 R6, R9, UR6, RZ ;  /* 0x0000000609067c25 */ /* 0x000fc8000f8e00ff */
[----:B------:R-:W-:Y:S01]  /*0690*/  IMAD R8, R9, UR7, R7 ;  /* 0x0000000709087c24 */ /* 0x000fe2000f8e0207 */
[----:B------:R-:W-:Y:S02]  /*06a0*/  IADD3 R11, P0, RZ, -R6, RZ ;  /* 0x80000006ff0b7210 */ /* 0x000fe40007f1e0ff */
[-C--:B------:R-:W-:Y:S01]  /*06b0*/  IADD3 R7, P4, RZ, -R0.reuse, RZ ;  /* 0x80000000ff077210 */ /* 0x080fe20007f9e0ff */
[----:B------:R-:W-:Y:S02]  /*06c0*/  IMAD R6, R5, UR6, R8 ;  /* 0x0000000605067c24 */ /* 0x000fe4000f8e0208 */
[----:B------:R-:W-:Y:S01]  /*06d0*/  IMAD.HI.U32 R8, R9, R11, RZ ;  /* 0x0000000b09087227 */ /* 0x000fe200078e00ff */
[----:B------:R-:W-:Y:S02]  /*06e0*/  SEL R10, R7, R0, !P3 ;  /* 0x00000000070a7207 */ /* 0x000fe40005800000 */
[----:B------:R-:W-:Y:S01]  /*06f0*/  IADD3.X R7, RZ, ~R2, RZ, P4, !PT ;  /* 0x80000002ff077210 */ /* 0x000fe200027fe4ff */
[----:B------:R-:W-:-:S03]  /*0700*/  IMAD.X R6, RZ, RZ, ~R6, P0 ;  /* 0x000000ffff067224 */ /* 0x000fc600000e0e06 */
[----:B------:R-:W-:Y:S01]  /*0710*/  SEL R12, R7, R2, !P3 ;  /* 0x00000002070c7207 */ /* 0x000fe20005800000 */
[----:B------:R-:W-:-:S04]  /*0720*/  IMAD.WIDE.U32 R8, P0, R9, R6, R8 ;  /* 0x0000000609087225 */ /* 0x000fc80007800008 */
[----:B------:R-:W-:Y:S02]  /*0730*/  IMAD.MOV.U32 R7, RZ, RZ, RZ ;  /* 0x000000ffff077224 */ /* 0x000fe400078e00ff */
[----:B------:R-:W-:-:S04]  /*0740*/  IMAD.HI.U32 R9, P1, R5, R11, R8 ;  /* 0x0000000b05097227 */ /* 0x000fc80007820008 */
[CC--:B------:R-:W-:Y:S02]  /*0750*/  IMAD R8, R5.reuse, R6.reuse, RZ ;  /* 0x0000000605087224 */ /* 0x0c0fe400078e02ff */
[----:B------:R-:W-:-:S03]  /*0760*/  IMAD.HI.U32 R6, R5, R6, RZ ;  /* 0x0000000605067227 */ /* 0x000fc600078e00ff */
[----:B------:R-:W-:Y:S01]  /*0770*/  IADD3 R9, P2, R8, R9, RZ ;  /* 0x0000000908097210 */ /* 0x000fe20007f5e0ff */
[----:B------:R-:W-:-:S04]  /*0780*/  IMAD.X R5, R6, 0x1, R5, P0 ;  /* 0x0000000106057824 */ /* 0x000fc800000e0605 */
[----:B------:R-:W-:Y:S01]  /*0790*/  IMAD.HI.U32 R6, R9, R10, RZ ;  /* 0x0000000a09067227 */ /* 0x000fe200078e00ff */
[----:B------:R-:W-:-:S03]  /*07a0*/  IADD3.X R5, RZ, RZ, R5, P2, P1 ;  /* 0x000000ffff057210 */ /* 0x000fc600017e2405 */
[----:B------:R-:W-:-:S04]  /*07b0*/  IMAD.WIDE.U32 R6, R9, R12, R6 ;  /* 0x0000000c09067225 */ /* 0x000fc800078e0006 */
[C---:B------:R-:W-:Y:S02]  /*07c0*/  IMAD R9, R5.reuse, R12, RZ ;  /* 0x0000000c05097224 */ /* 0x040fe400078e02ff */
[----:B------:R-:W-:-:S04]  /*07d0*/  IMAD.HI.U32 R6, P0, R5, R10, R6 ;  /* 0x0000000a05067227 */ /* 0x000fc80007800006 */
[----:B------:R-:W-:Y:S01]  /*07e0*/  IMAD.HI.U32 R5, R5, R12, RZ ;  /* 0x0000000c05057227 */ /* 0x000fe200078e00ff */
[----:B------:R-:W-:-:S04]  /*07f0*/  IADD3 R9, P1, R9, R6, RZ ;  /* 0x0000000609097210 */ /* 0x000fc80007f3e0ff */
[----:B------:R-:W-:Y:S01]  /*0800*/  IADD3.X R5, R5, RZ, RZ, P0, !PT ;  /* 0x000000ff05057210 */ /* 0x000fe200007fe4ff */
[----:B------:R-:W-:-:S04]  /*0810*/  IMAD.WIDE.U32 R6, R9, UR6, RZ ;  /* 0x0000000609067c25 */ /* 0x000fc8000f8e00ff */
[----:B------:R-:W-:Y:S01]  /*0820*/  IMAD.X R5, RZ, RZ, R5, P1 ;  /* 0x000000ffff057224 */ /* 0x000fe200008e0605 */
[----:B------:R-:W-:Y:S01]  /*0830*/  IADD3 R10, P1, -R6, R10, RZ ;  /* 0x0000000a060a7210 */ /* 0x000fe20007f3e1ff */
[C---:B------:R-:W-:Y:S01]  /*0840*/  IMAD R8, R9.reuse, UR7, R7 ;  /* 0x0000000709087c24 */ /* 0x040fe2000f8e0207 */
[----:B------:R-:W-:Y:S02]  /*0850*/  IADD3 R6, R9, 0x1, RZ ;  /* 0x0000000109067810 */ /* 0x000fe40007ffe0ff */
[----:B------:R-:W-:Y:S01]  /*0860*/  ISETP.GE.U32.AND P0, PT, R10, UR6, PT ;  /* 0x000000060a007c0c */ /* 0x000fe2000bf06070 */
[----:B------:R-:W-:-:S04]  /*0870*/  IMAD R5, R5, UR6, R8 ;  /* 0x0000000605057c24 */ /* 0x000fc8000f8e0208 */
[----:B------:R-:W-:Y:S01]  /*0880*/  IMAD.X R7, R12, 0x1, ~R5, P1 ;  /* 0x000000010c077824 */ /* 0x000fe200008e0e05 */
[----:B------:R-:W-:-:S04]  /*0890*/  IADD3 R5, P1, R10, -UR6, RZ ;  /* 0x800000060a057c10 */ /* 0x000fc8000ff3e0ff */
[C---:B------:R-:W-:Y:S02]  /*08a0*/  ISETP.GE.U32.AND.EX P0, PT, R7.reuse, UR7, PT, P0 ;  /* 0x0000000707007c0c */ /* 0x040fe4000bf06100 */
[----:B------:R-:W-:Y:S02]  /*08b0*/  IADD3.X R8, R7, ~UR7, RZ, P1, !PT ;  /* 0x8000000707087c10 */ /* 0x000fe40008ffe4ff */
[----:B------:R-:W-:Y:S02]  /*08c0*/  SEL R5, R5, R10, P0 ;  /* 0x0000000a05057207 */ /* 0x000fe40000000000 */
[----:B------:R-:W-:Y:S02]  /*08d0*/  SEL R6, R6, R9, P0 ;  /* 0x0000000906067207 */ /* 0x000fe40000000000 */
[----:B------:R-:W-:Y:S02]  /*08e0*/  SEL R8, R8, R7, P0 ;  /* 0x0000000708087207 */ /* 0x000fe40000000000 */
[----:B------:R-:W-:Y:S01]  /*08f0*/  ISETP.GE.U32.AND P0, PT, R5, UR6, PT ;  /* 0x0000000605007c0c */ /* 0x000fe2000bf06070 */
[----:B------:R-:W-:Y:S01]  /*0900*/  VIADD R7, R6, 0x1 ;  /* 0x0000000106077836 */ /* 0x000fe20000000000 */
[----:B------:R-:W-:-:S02]  /*0910*/  LOP3.LUT R5, R2, UR9, RZ, 0x3c, !PT ;  /* 0x0000000902057c12 */ /* 0x000fc4000f8e3cff */
[----:B------:R-:W-:Y:S02]  /*0920*/  ISETP.GE.U32.AND.EX P0, PT, R8, UR7, PT, P0 ;  /* 0x0000000708007c0c */ /* 0x000fe4000bf06100 */
[----:B------:R-:W-:Y:S01]  /*0930*/  ISETP.GE.AND P1, PT, R5, RZ, PT ;  /* 0x000000ff0500720c */ /* 0x000fe20003f26270 */
[----:B------:R-:W-:Y:S01]  /*0940*/  HFMA2.MMA R5, -RZ, RZ, 0, 0 ;  /* 0x00000000ff057435 */ /* 0x000fe200000001ff */
[----:B------:R-:W-:Y:S02]  /*0950*/  SEL R7, R7, R6, P0 ;  /* 0x0000000607077207 */ /* 0x000fe40000000000 */
[----:B------:R-:W-:-:S03]  /*0960*/  ISETP.NE.U32.AND P0, PT, RZ, UR11, PT ;  /* 0x0000000bff007c0c */ /* 0x000fc6000bf05070 */
[----:B------:R-:W-:Y:S01]  /*0970*/  IMAD.MOV R6, RZ, RZ, -R7 ;  /* 0x000000ffff067224 */ /* 0x000fe200078e0a07 */
[----:B------:R-:W-:-:S04]  /*0980*/  ISETP.NE.AND.EX P0, PT, RZ, UR9, PT, P0 ;  /* 0x00000009ff007c0c */ /* 0x000fc8000bf05300 */
[----:B------:R-:W-:-:S04]  /*0990*/  SEL R7, R6, R7, !P1 ;  /* 0x0000000706077207 */ /* 0x000fc80004800000 */
[----:B------:R-:W-:Y:S01]  /*09a0*/  SEL R7, R7, 0xffffffff, P0 ;  /* 0xffffffff07077807 */ /* 0x000fe20000000000 */
[----:B------:R-:W-:Y:S06]  /*09b0*/  RET.REL.NODEC R4 `(_ZN7cutlass9reference6device6kernel13TensorForEachINS1_6detail22TensorFillDiagonalFuncINS_6half_tENS_6layout8RowMajorEEELi2ENS9_6ParamsEEEvNS_5CoordIXT0_EilEET1_) ;  /* 0xfffffff404907950 */ /* 0x000fec0003c3ffff */
.L_x_263:
        /* <DEDUP_REMOVED lines=12> */
.L_x_656:


//--------------------- .text._ZN7cutlass9reference6device6kernel13TensorForEachINS1_6detail20TensorFillLinearFuncINS_6half_tENS_6layout18PackedVectorLayoutEEELi1ENS9_6ParamsEEEvNS_5CoordIXT0_EilEET1_ --------------------------
	.section	.text._ZN7cutlass9reference6device6kernel13TensorForEachINS1_6detail20TensorFillLinearFuncINS_6half_tENS_6layout18PackedVectorLayoutEEELi1ENS9_6ParamsEEEvNS_5CoordIXT0_EilEET1_,"ax",@progbits
	.align	128
        .global         _ZN7cutlass9reference6device6kernel13TensorForEachINS1_6detail20TensorFillLinearFuncINS_6half_tENS_6layout18PackedVectorLayoutEEELi1ENS9_6ParamsEEEvNS_5CoordIXT0_EilEET1_
        .type           _ZN7cutlass9reference6device6kernel13TensorForEachINS1_6detail20TensorFillLinearFuncINS_6half_tENS_6layout18PackedVectorLayoutEEELi1ENS9_6ParamsEEEvNS_5CoordIXT0_EilEET1_,@function
        .size           _ZN7cutlass9reference6device6kernel13TensorForEachINS1_6detail20TensorFillLinearFuncINS_6half_tENS_6layout18PackedVectorLayoutEEELi1ENS9_6ParamsEEEvNS_5CoordIXT0_EilEET1_,(.L_x_675 - _ZN7cutlass9reference6device6kernel13TensorForEachINS1_6detail20TensorFillLinearFuncINS_6half_tENS_6layout18PackedVectorLayoutEEELi1ENS9_6ParamsEEEvNS_5CoordIXT0_EilEET1_)
        .other          _ZN7cutlass9reference6device6kernel13TensorForEachINS1_6detail20TensorFillLinearFuncINS_6half_tENS_6layout18PackedVectorLayoutEEELi1ENS9_6ParamsEEEvNS_5CoordIXT0_EilEET1_,@"STO_CUDA_ENTRY STV_DEFAULT"
_ZN7cutlass9reference6device6kernel13TensorForEachINS1_6detail20TensorFillLinearFuncINS_6half_tENS_6layout18PackedVectorLayoutEEELi1ENS9_6ParamsEEEvNS_5CoordIXT0_EilEET1_:
.text._ZN7cutlass9reference6device6kernel13TensorForEachINS1_6detail20TensorFillLinearFuncINS_6half_tENS_6layout18PackedVectorLayoutEEELi1ENS9_6ParamsEEEvNS_5CoordIXT0_EilEET1_:
[----:B------:R-:W-:Y:S01]  /*0000*/  LDC R1, c[0x0][0x28] ;  /* 0x00000a00ff017b82 */ /* 0x000fe20000000800 */
[----:B------:R-:W0:Y:S01]  /*0010*/  S2R R3, SR_CTAID.X ;  /* 0x0000000000037919 */ /* 0x000e220000002500 */
[----:B------:R-:W-:Y:S01]  /*0020*/  ULDC UR4, c[0x0][0x210] ;  /* 0x0000840000047ab9 */ /* 0x000fe20000000800 */
[----:B------:R-:W-:Y:S01]  /*0030*/  ULDC UR6, c[0x0][0x0] ;  /* 0x0000000000067ab9 */ /* 0x000fe20000000800 */
[----:B------:R-:W-:Y:S01]  /*0040*/  USHF.R.S32.HI UR5, URZ, 0x1f, UR4 ;  /* 0x0000001f3f057899 */ /* 0x000fe20008011404 */
[----:B------:R-:W0:Y:S05]  /*0050*/  S2R R2, SR_TID.X ;  /* 0x0000000000027919 */ /* 0x000e2a0000002100 */
[----:B------:R-:W-:Y:S01]  /*0060*/  MOV R0, UR5 ;  /* 0x0000000500007c02 */ /* 0x000fe20008000f00 */
[----:B0-----:R-:W-:-:S05]  /*0070*/  IMAD R2, R3, UR6, R2 ;  /* 0x0000000603027c24 */ /* 0x001fca000f8e0202 */
[----:B------:R-:W-:-:S04]  /*0080*/  ISETP.LT.U32.AND P0, PT, R2, UR4, PT ;  /* 0x0000000402007c0c */ /* 0x000fc8000bf01070 */
[----:B------:R-:W-:-:S13]  /*0090*/  ISETP.GT.AND.EX P0, PT, R0, RZ, PT, P0 ;  /* 0x000000ff0000720c */ /* 0x000fda0003f04300 */
[----:B------:R-:W-:Y:S05]  /*00a0*/  @!P0 EXIT ;  /* 0x000000000000894d */ /* 0x000fea0003800000 */
[----:B------:R-:W0:Y:S01]  /*00b0*/  LDC.U16 R0, c[0x0][0x22a] ;  /* 0x00008a80ff007b82 */ /* 0x000e220000000400 */
[----:B------:R-:W-:Y:S01]  /*00c0*/  HFMA2.MMA R8, -RZ, RZ, 0, 0 ;  /* 0x00000000ff087435 */ /* 0x000fe200000001ff */
[----:B------:R-:W-:Y:S01]  /*00d0*/  ULDC UR4, c[0x0][0xc] ;  /* 0x0000030000047ab9 */ /* 0x000fe20000000800 */
[----:B------:R-:W-:Y:S01]  /*00e0*/  ULDC.64 UR8, c[0x0][0x208] ;  /* 0x0000820000087ab9 */ /* 0x000fe20000000a00 */
[----:B------:R-:W-:-:S03]  /*00f0*/  UIMAD UR6, UR6, UR4, URZ ;  /* 0x00000004060672a4 */ /* 0x000fc6000f8e023f */
[----:B------:R-:W-:Y:S01]  /*0100*/  ULDC UR4, c[0x0][0x210] ;  /* 0x0000840000047ab9 */ /* 0x000fe20000000800 */
[----:B------:R-:W1:Y:S01]  /*0110*/  LDC.U16 R5, c[0x0][0x228] ;  /* 0x00008a00ff057b82 */ /* 0x000e620000000400 */
[----:B0-----:R-:W-:Y:S02]  /*0120*/  HADD2.F32 R0, -RZ, R0.H0_H0 ;  /* 0x20000000ff007230 */ /* 0x001fe40000004100 */
[----:B-1----:R-:W-:-:S07]  /*0130*/  HADD2.F32 R5, -RZ, R5.H0_H0 ;  /* 0x20000005ff057230 */ /* 0x002fce0000004100 */
.L_x_264:
[C---:B------:R-:W-:Y:S11]  /*0140*/  ISETP.LT.AND P0, PT, R2.reuse, UR4, PT ;  /* 0x0000000402007c0c */ /* 0x040ff6000bf01270 */
[----:B------:R-:W-:Y:S02]  /*0150*/  @!UPT UIADD3 URZ, URZ, URZ, URZ ;  /* 0x0000003f3f3ff290 */ /* 0x000fe4000fffe03f */
[----:B------:R-:W-:Y:S01]  /*0160*/  @P0 I2FP.F32.S32 R4, R2 ;  /* 0x0000000200040245 */ /* 0x000fe20000201400 */
[----:B0-----:R-:W0:Y:S01]  /*0170*/  @P0 LDC.64 R6, c[0x0][0x218] ;  /* 0x00008600ff060b82 */ /* 0x001e220000000a00 */
[----:B------:R-:W-:Y:S03]  /*0180*/  @P0 SHF.R.S64 R9, RZ, 0x1f, R2 ;  /* 0x0000001fff090819 */ /* 0x000fe60000001002 */
[----:B------:R-:W-:Y:S01]  /*0190*/  @P0 FFMA R3, R5, R4, R0 ;  /* 0x0000000405030223 */ /* 0x000fe20000000000 */
[----:B0-----:R-:W-:Y:S04]  /*01a0*/  @P0 IADD3 R10, P1, R9, R6, RZ ;  /* 0x00000006090a0210 */ /* 0x001fe80007f3e0ff */
[----:B------:R-:W-:Y:S02]  /*01b0*/  @P0 F2FP.F16.F32.PACK_AB R6, RZ, R3 ;  /* 0x00000003ff06023e */ /* 0x000fe400000000ff */
[C---:B------:R-:W-:Y:S05]  /*01c0*/  @P0 LEA.HI.X.SX32 R11, R2.reuse, R7, 0x1, P1 ;  /* 0x00000007020b0211 */ /* 0x040fea00008f0eff */
[----:B------:R0:W-:Y:S01]  /*01d0*/  @P0 STG.E.U16 desc[UR8][R10.64], R6 ;  /* 0x000000060a000986 */ /* 0x0001e2000c101508 */
[----:B------:R-:W-:Y:S05]  /*01e0*/  IADD3 R2, P0, R2, UR6, RZ ;  /* 0x0000000602027c10 */ /* 0x000fea000ff1e0ff */
[----:B------:R-:W-:Y:S01]  /*01f0*/  IMAD.X R8, RZ, RZ, R8, P0 ;  /* 0x000000ffff087224 */ /* 0x000fe200000e0608 */
[----:B------:R-:W-:Y:S04]  /*0200*/  ISETP.GE.U32.AND P0, PT, R2, UR4, PT ;  /* 0x0000000402007c0c */ /* 0x000fe8000bf06070 */
[----:B------:R-:W-:Y:S11]  /*0210*/  ISETP.GE.AND.EX P0, PT, R8, UR5, PT, P0 ;  /* 0x0000000508007c0c */ /* 0x000ff6000bf06300 */
[----:B------:R-:W-:Y:S02]  /*0220*/  @!UPT UIADD3 URZ, URZ, URZ, URZ ;  /* 0x0000003f3f3ff290 */ /* 0x000fe4000fffe03f */
[----:B------:R-:W-:Y:S08]  /*0230*/  @!P0 BRA `(.L_x_264) ;  /* 0xfffffffc00c08947 */ /* 0x000ff0000383ffff */
[----:B------:R-:W-:Y:S05]  /*0240*/  EXIT ;  /* 0x000000000000794d */ /* 0x000fea0003800000 */
.L_x_265:
        /* <DEDUP_REMOVED lines=11> */
.L_x_675:


//--------------------- .text._ZN7cutlass9reference6device6kernel12BlockForEachINS_6half_tENS1_6detail18RandomGaussianFuncIS4_EEEEvPT_mNT0_6ParamsE --------------------------
	.section	.text._ZN7cutlass9reference6device6kernel12BlockForEachINS_6half_tENS1_6detail18RandomGaussianFuncIS4_EEEEvPT_mNT0_6ParamsE,"ax",@progbits
	.align	128
        .global         _ZN7cutlass9reference6device6kernel12BlockForEachINS_6half_tENS1_6detail18RandomGaussianFuncIS4_EEEEvPT_mNT0_6ParamsE
        .type           _ZN7cutlass9reference6device6kernel12BlockForEachINS_6half_tENS1_6detail18RandomGaussianFuncIS4_EEEEvPT_mNT0_6ParamsE,@function
        .size           _ZN7cutlass9reference6device6kernel12BlockForEachINS_6half_tENS1_6detail18RandomGaussianFuncIS4_EEEEvPT_mNT0_6ParamsE,(.L_x_657 - _ZN7cutlass9reference6device6kernel12BlockForEachINS_6half_tENS1_6detail18RandomGaussianFuncIS4_EEEEvPT_mNT0_6ParamsE)
        .other          _ZN7cutlass9reference6device6kernel12BlockForEachINS_6half_tENS1_6detail18RandomGaussianFuncIS4_EEEEvPT_mNT0_6ParamsE,@"STO_CUDA_ENTRY STV_DEFAULT"
_ZN7cutlass9reference6device6kernel12BlockForEachINS_6half_tENS1_6detail18RandomGaussianFuncIS4_EEEEvPT_mNT0_6ParamsE:
.text._ZN7cutlass9reference6device6kernel12BlockForEachINS_6half_tENS1_6detail18RandomGaussianFuncIS4_EEEEvPT_mNT0_6ParamsE:
[----:B------:R-:W0:Y:S08]  /*0000*/  LDC R1, c[0x0][0x28] ;  /* 0x00000a00ff017b82 */ /* 0x000e300000000800 */
[----:B------:R-:W1:Y:S01]  /*0010*/  LDC.64 R6, c[0x0][0x220] ;  /* 0x00008800ff067b82 */ /* 0x000e620000000a00 */
[----:B------:R-:W2:Y:S01]  /*0020*/  S2R R0, SR_CTAID.X ;  /* 0x0000000000007919 */ /* 0x000ea20000002500 */
[----:B0-----:R-:W-:Y:S01]  /*0030*/  VIADD R1, R1, 0xffffffb0 ;  /* 0xffffffb001017836 */ /* 0x001fe20000000000 */
[----:B------:R-:W-:Y:S01]  /*0040*/  ULDC UR4, c[0x0][0x0] ;  /* 0x0000000000047ab9 */ /* 0x000fe20000000800 */
[----:B------:R-:W-:Y:S01]  /*0050*/  ULDC.64 UR14, c[0x0][0x208] ;  /* 0x00008200000e7ab9 */ /* 0x000fe20000000a00 */
[----:B------:R-:W2:Y:S01]  /*0060*/  S2R R25, SR_TID.X ;  /* 0x0000000000197919 */ /* 0x000ea20000002100 */
[----:B------:R-:W-:Y:S01]  /*0070*/  BSSY B1, `(.L_x_266) ;  /* 0x0000118000017945 */ /* 0x000fe20003800000 */
[----:B------:R-:W-:Y:S01]  /*0080*/  HFMA2.MMA R14, -RZ, RZ, 0, 0 ;  /* 0x00000000ff0e7435 */ /* 0x000fe200000001ff */
[----:B------:R-:W0:Y:S08]  /*0090*/  LDC.64 R12, c[0x0][0x220] ;  /* 0x00008800ff0c7b82 */ /* 0x000e300000000a00 */
[----:B------:R-:W3:Y:S08]  /*00a0*/  LDC.64 R8, c[0x0][0x228] ;  /* 0x00008a00ff087b82 */ /* 0x000ef00000000a00 */
[----:B------:R-:W4:Y:S01]  /*00b0*/  LDC.64 R4, c[0x0][0x230] ;  /* 0x00008c00ff047b82 */ /* 0x000f220000000a00 */
[----:B-1----:R-:W-:-:S02]  /*00c0*/  LOP3.LUT R6, R6, 0xaad26b49, RZ, 0x3c, !PT ;  /* 0xaad26b4906067812 */ /* 0x002fc400078e3cff */
[----:B------:R-:W-:-:S03]  /*00d0*/  LOP3.LUT R7, R7, 0xf7dcefdd, RZ, 0x3c, !PT ;  /* 0xf7dcefdd07077812 */ /* 0x000fc600078e3cff */
[----:B------:R-:W-:Y:S02]  /*00e0*/  IMAD R23, R6, 0x4182bed5, RZ ;  /* 0x4182bed506177824 */ /* 0x000fe400078e02ff */
[----:B------:R-:W1:Y:S01]  /*00f0*/  LDC.64 R2, c[0x0][0x238] ;  /* 0x00008e00ff027b82 */ /* 0x000e620000000a00 */
[----:B------:R-:W-:Y:S01]  /*0100*/  IMAD R22, R7, -0x658354e5, RZ ;  /* 0x9a7cab1b07167824 */ /* 0x000fe200078e02ff */
[----:B0-----:R0:W-:Y:S01]  /*0110*/  STL.64 [R1], R12 ;  /* 0x0000000c01007387 */ /* 0x0011e20000100a00 */
[C---:B------:R-:W-:Y:S02]  /*0120*/  IADD3 R11, R23.reuse, 0x75bcd15, RZ ;  /* 0x075bcd15170b7810 */ /* 0x040fe40007ffe0ff */
[----:B------:R-:W-:Y:S01]  /*0130*/  VIADD R17, R22, 0x1f123bb5 ;  /* 0x1f123bb516117836 */ /* 0x000fe20000000000 */
[C---:B------:R-:W-:Y:S01]  /*0140*/  IADD3 R10, R23.reuse, 0x64f0c9, R22 ;  /* 0x0064f0c9170a7810 */ /* 0x040fe20007ffe016 */
[----:B--2---:R-:W-:Y:S01]  /*0150*/  IMAD R25, R0, UR4, R25 ;  /* 0x0000000400197c24 */ /* 0x004fe2000f8e0219 */
[C---:B------:R-:W-:Y:S01]  /*0160*/  LOP3.LUT R16, R23.reuse, 0x159a55e5, RZ, 0x3c, !PT ;  /* 0x159a55e517107812 */ /* 0x040fe200078e3cff */
[----:B------:R-:W-:Y:S01]  /*0170*/  VIADD R23, R23, 0x583f19 ;  /* 0x00583f1917177836 */ /* 0x000fe20000000000 */
[----:B------:R-:W-:Y:S01]  /*0180*/  LOP3.LUT R22, R22, 0x5491333, RZ, 0x3c, !PT ;  /* 0x0549133316167812 */ /* 0x000fe200078e3cff */
[----:B---3--:R0:W-:Y:S01]  /*0190*/  STL.64 [R1+0x8], R8 ;  /* 0x0000080801007387 */ /* 0x0081e20000100a00 */
[----:B------:R-:W-:-:S03]  /*01a0*/  ISETP.NE.AND P0, PT, R25, RZ, PT ;  /* 0x000000ff1900720c */ /* 0x000fc60003f05270 */
[----:B------:R0:W-:Y:S04]  /*01b0*/  STL.64 [R1+0x20], R10 ;  /* 0x0000200a01007387 */ /* 0x0001e80000100a00 */
[----:B----4-:R0:W-:Y:S04]  /*01c0*/  STL.64 [R1+0x10], R4 ;  /* 0x0000100401007387 */ /* 0x0101e80000100a00 */
[----:B------:R0:W-:Y:S04]  /*01d0*/  STL.64 [R1+0x28], R16 ;  /* 0x0000281001007387 */ /* 0x0001e80000100a00 */
[----:B-1----:R0:W-:Y:S04]  /*01e0*/  STL.64 [R1+0x18], R2 ;  /* 0x0000180201007387 */ /* 0x0021e80000100a00 */
[----:B------:R0:W-:Y:S01]  /*01f0*/  STL.64 [R1+0x30], R22 ;  /* 0x0000301601007387 */ /* 0x0001e20000100a00 */
[----:B------:R-:W-:Y:S05]  /*0200*/  @!P0 BRA `(.L_x_267) ;  /* 0x0000000c00f88947 */ /* 0x000fea0003800000 */
[----:B------:R-:W-:Y:S02]  /*0210*/  MOV R15, RZ ;  /* 0x000000ff000f7202 */ /* 0x000fe40000000f00 */
[----:B0-----:R-:W-:Y:S02]  /*0220*/  MOV R5, R25 ;  /* 0x0000001900057202 */ /* 0x001fe40000000f00 */
[----:B------:R-:W-:-:S07]  /*0230*/  MOV R2, R14 ;  /* 0x0000000e00027202 */ /* 0x000fce0000000f00 */
.L_x_273:
[----:B------:R-:W-:Y:S01]  /*0240*/  LOP3.LUT P0, RZ, R5, 0x3, RZ, 0xc0, !PT ;  /* 0x0000000305ff7812 */ /* 0x000fe2000780c0ff */
[----:B------:R-:W-:-:S12]  /*0250*/  BSSY B0, `(.L_x_268) ;  /* 0x00000f2000007945 */ /* 0x000fd80003800000 */
[----:B0-----:R-:W-:Y:S05]  /*0260*/  @!P0 BRA `(.L_x_269) ;  /* 0x0000000c00c08947 */ /* 0x001fea0003800000 */
[----:B------:R-:W-:Y:S02]  /*0270*/  MOV R13, RZ ;  /* 0x000000ff000d7202 */ /* 0x000fe40000000f00 */
.L_x_272:
[----:B------:R-:W-:Y:S01]  /*0280*/  IMAD.MOV.U32 R18, RZ, RZ, RZ ;  /* 0x000000ffff127224 */ /* 0x000fe200078e00ff */
[----:B0-----:R-:W-:Y:S02]  /*0290*/  CS2R R22, SRZ ;  /* 0x0000000000167805 */ /* 0x001fe4000001ff00 */
[----:B------:R-:W-:Y:S01]  /*02a0*/  CS2R R16, SRZ ;  /* 0x0000000000107805 */ /* 0x000fe2000001ff00 */
[----:B------:R-:W-:-:S07]  /*02b0*/  IMAD.MOV.U32 R11, RZ, RZ, RZ ;  /* 0x000000ffff0b7224 */ /* 0x000fce00078e00ff */
.L_x_271:
[----:B------:R-:W-:Y:S01]  /*02c0*/  LEA R0, R18, R1, 0x2 ;  /* 0x0000000112007211 */ /* 0x000fe200078e10ff */
[----:B------:R-:W0:Y:S05]  /*02d0*/  LDC.64 R26, c[0x4][RZ] ;  /* 0x01000000ff1a7b82 */ /* 0x000e2a0000000a00 */
[----:B------:R-:W5:Y:S01]  /*02e0*/  LDL R0, [R0+0x24] ;  /* 0x0000240000007983 */ /* 0x000f620000100800 */
[----:B------:R-:W-:Y:S01]  /*02f0*/  SHF.R.S32.HI R3, RZ, 0x1f, R15 ;  /* 0x0000001fff037819 */ /* 0x000fe2000001140f */
[----:B------:R-:W-:-:S04]  /*0300*/  HFMA2.MMA R9, -RZ, RZ, 0, 0 ;  /* 0x00000000ff097435 */ /* 0x000fc800000001ff */
[----:B------:R-:W-:Y:S02]  /*0310*/  IMAD R3, R3, 0xc80, RZ ;  /* 0x00000c8003037824 */ /* 0x000fe400078e02ff */
[----:B0-----:R-:W-:-:S05]  /*0320*/  IMAD.WIDE.U32 R26, R15, 0xc80, R26 ;  /* 0x00000c800f1a7825 */ /* 0x001fca00078e001a */
[----:B------:R-:W-:-:S07]  /*0330*/  IADD3 R3, R27, R3, RZ ;  /* 0x000000031b037210 */ /* 0x000fce0007ffe0ff */
.L_x_270:
[----:B------:R-:W-:Y:S02]  /*0340*/  IMAD.MOV.U32 R4, RZ, RZ, 0x1 ;  /* 0x00000001ff047424 */ /* 0x000fe400078e00ff */
[----:B------:R-:W-:-:S03]  /*0350*/  IMAD.MOV.U32 R6, RZ, RZ, R26 ;  /* 0x000000ffff067224 */ /* 0x000fc600078e001a */
[----:B------:R-:W-:Y:S01]  /*0360*/  SHF.L.U32 R7, R4, R9, RZ ;  /* 0x0000000904077219 */ /* 0x000fe200000006ff */
[----:B------:R-:W-:-:S03]  /*0370*/  IMAD R4, R18, 0x20, R9 ;  /* 0x0000002012047824 */ /* 0x000fc600078e0209 */
[----:B-----5:R-:W-:Y:S01]  /*0380*/  LOP3.LUT P0, RZ, R0, R7, RZ, 0xc0, !PT ;  /* 0x0000000700ff7212 */ /* 0x020fe2000780c0ff */
[----:B------:R-:W-:Y:S02]  /*0390*/  IMAD R4, R4, 0x5, RZ ;  /* 0x0000000504047824 */ /* 0x000fe400078e02ff */
[----:B------:R-:W-:Y:S02]  /*03a0*/  IMAD.MOV.U32 R7, RZ, RZ, R3 ;  /* 0x000000ffff077224 */ /* 0x000fe400078e0003 */
[----:B------:R-:W-:-:S08]  /*03b0*/  IMAD.WIDE R20, R4, 0x4, R6 ;  /* 0x0000000404147825 */ /* 0x000fd000078e0206 */
[----:B------:R-:W2:Y:S04]  /*03c0*/  @P0 LDG.E R8, desc[UR14][R20.64] ;  /* 0x0000000e14080981 */ /* 0x000ea8000c1e1900 */
[----:B------:R-:W3:Y:S04]  /*03d0*/  @P0 LDG.E R4, desc[UR14][R20.64+0x8] ;  /* 0x0000080e14040981 */ /* 0x000ee8000c1e1900 */
[----:B------:R-:W4:Y:S01]  /*03e0*/  @P0 LDG.E R7, desc[UR14][R20.64+0xc] ;  /* 0x00000c0e14070981 */ /* 0x000f22000c1e1900 */
[----:B------:R-:W-:-:S03]  /*03f0*/  IMAD.MOV.U32 R6, RZ, RZ, 0x2 ;  /* 0x00000002ff067424 */ /* 0x000fc600078e00ff */
[----:B------:R-:W4:Y:S02]  /*0400*/  @P0 LDG.E R19, desc[UR14][R20.64+0x4] ;  /* 0x0000040e14130981 */ /* 0x000f24000c1e1900 */
[----:B------:R-:W-:Y:S02]  /*0410*/  SHF.L.U32 R29, R6, R9, RZ ;  /* 0x00000009061d7219 */ /* 0x000fe400000006ff */
[----:B------:R-:W4:Y:S02]  /*0420*/  @P0 LDG.E R6, desc[UR14][R20.64+0x10] ;  /* 0x0000100e14060981 */ /* 0x000f24000c1e1900 */
[----:B------:R-:W-:Y:S02]  /*0430*/  LOP3.LUT P1, RZ, R0, R29, RZ, 0xc0, !PT ;  /* 0x0000001d00ff7212 */ /* 0x000fe4000782c0ff */
[----:B--2---:R-:W-:-:S11]  /*0440*/  @P0 LOP3.LUT R11, R11, R8, RZ, 0x3c, !PT ;  /* 0x000000080b0b0212 */ /* 0x004fd600078e3cff */
[----:B------:R-:W2:Y:S01]  /*0450*/  @P1 LDG.E R8, desc[UR14][R20.64+0x14] ;  /* 0x0000140e14081981 */ /* 0x000ea2000c1e1900 */
[----:B---3--:R-:W-:-:S03]  /*0460*/  @P0 LOP3.LUT R17, R17, R4, RZ, 0x3c, !PT ;  /* 0x0000000411110212 */ /* 0x008fc600078e3cff */
[----:B------:R-:W3:Y:S01]  /*0470*/  @P1 LDG.E R4, desc[UR14][R20.64+0x1c] ;  /* 0x00001c0e14041981 */ /* 0x000ee2000c1e1900 */
[----:B----4-:R-:W-:-:S03]  /*0480*/  @P0 LOP3.LUT R22, R22, R7, RZ, 0x3c, !PT ;  /* 0x0000000716160212 */ /* 0x010fc600078e3cff */
[----:B------:R-:W4:Y:S01]  /*0490*/  @P1 LDG.E R7, desc[UR14][R20.64+0x20] ;  /* 0x0000200e14071981 */ /* 0x000f22000c1e1900 */
[----:B------:R-:W-:Y:S01]  /*04a0*/  @P0 LOP3.LUT R23, R23, R6, RZ, 0x3c, !PT ;  /* 0x0000000617170212 */ /* 0x000fe200078e3cff */
[----:B------:R-:W-:-:S05]  /*04b0*/  IMAD.MOV.U32 R6, RZ, RZ, 0x4 ;  /* 0x00000004ff067424 */ /* 0x000fca00078e00ff */
[----:B------:R-:W-:Y:S02]  /*04c0*/  SHF.L.U32 R29, R6, R9, RZ ;  /* 0x00000009061d7219 */ /* 0x000fe400000006ff */
[----:B------:R-:W4:Y:S01]  /*04d0*/  @P1 LDG.E R6, desc[UR14][R20.64+0x24] ;  /* 0x0000240e14061981 */ /* 0x000f22000c1e1900 */
[----:B------:R-:W-:-:S03]  /*04e0*/  @P0 LOP3.LUT R16, R16, R19, RZ, 0x3c, !PT ;  /* 0x0000001310100212 */ /* 0x000fc600078e3cff */
[----:B------:R-:W4:Y:S01]  /*04f0*/  @P1 LDG.E R19, desc[UR14][R20.64+0x18] ;  /* 0x0000180e14131981 */ /* 0x000f22000c1e1900 */
        /* <DEDUP_REMOVED lines=143> */
[----:B------:R-:W-:-:S13]  /*0df0*/  LOP3.LUT P1, RZ, R0, R29, RZ, 0xc0, !PT ;  /* 0x0000001d00ff7212 */ /* 0x000fda000782c0ff */
[----:B------:R-:W4:Y:S01]  /*0e00*/  @P1 LDG.E R29, desc[UR14][R20.64+0x108] ;  /* 0x0001080e141d1981 */ /* 0x000f22000c1e1900 */
[----:B--2---:R-:W-:-:S03]  /*0e10*/  @P0 LOP3.LUT R11, R11, R8, RZ, 0x3c, !PT ;  /* 0x000000080b0b0212 */ /* 0x004fc600078e3cff */
[----:B------:R-:W2:Y:S01]  /*0e20*/  @P1 LDG.E R8, desc[UR14][R20.64+0x104] ;  /* 0x0001040e14081981 */ /* 0x000ea2000c1e1900 */
[----:B---3--:R-:W-:-:S03]  /*0e30*/  @P0 LOP3.LUT R17, R17, R4, RZ, 0x3c, !PT ;  /* 0x0000000411110212 */ /* 0x008fc600078e3cff */
[----:B------:R-:W3:Y:S01]  /*0e40*/  @P1 LDG.E R4, desc[UR14][R20.64+0x10c] ;  /* 0x00010c0e14041981 */ /* 0x000ee2000c1e1900 */
[----:B----4-:R-:W-:-:S03]  /*0e50*/  @P0 LOP3.LUT R22, R22, R7, RZ, 0x3c, !PT ;  /* 0x0000000716160212 */ /* 0x010fc600078e3cff */
[----:B------:R-:W4:Y:S01]  /*0e60*/  @P1 LDG.E R7, desc[UR14][R20.64+0x110] ;  /* 0x0001100e14071981 */ /* 0x000f22000c1e1900 */
[----:B------:R-:W-:Y:S01]  /*0e70*/  @P0 LOP3.LUT R23, R23, R6, RZ, 0x3c, !PT ;  /* 0x0000000617170212 */ /* 0x000fe200078e3cff */
[----:B------:R-:W-:Y:S01]  /*0e80*/  IMAD.MOV.U32 R6, RZ, RZ, 0x4000 ;  /* 0x00004000ff067424 */ /* 0x000fe200078e00ff */
[----:B------:R-:W-:-:S04]  /*0e90*/  @P0 LOP3.LUT R16, R16, R19, RZ, 0x3c, !PT ;  /* 0x0000001310100212 */ /* 0x000fc800078e3cff */
[----:B------:R-:W-:Y:S02]  /*0ea0*/  SHF.L.U32 R19, R6, R9, RZ ;  /* 0x0000000906137219 */ /* 0x000fe400000006ff */
[----:B------:R-:W4:Y:S02]  /*0eb0*/  @P1 LDG.E R6, desc[UR14][R20.64+0x114] ;  /* 0x0001140e14061981 */ /* 0x000f24000c1e1900 */
[----:B------:R-:W-:-:S13]  /*0ec0*/  LOP3.LUT P0, RZ, R0, R19, RZ, 0xc0, !PT ;  /* 0x0000001300ff7212 */ /* 0x000fda000780c0ff */
[----:B------:R-:W4:Y:S01]  /*0ed0*/  @P0 LDG.E R19, desc[UR14][R20.64+0x11c] ;  /* 0x00011c0e14130981 */ /* 0x000f22000c1e1900 */
[----:B--2---:R-:W-:-:S03]  /*0ee0*/  @P1 LOP3.LUT R11, R11, R8, RZ, 0x3c, !PT ;  /* 0x000000080b0b1212 */ /* 0x004fc600078e3cff */
[----:B------:R-:W2:Y:S01]  /*0ef0*/  @P0 LDG.E R12, desc[UR14][R20.64+0x128] ;  /* 0x0001280e140c0981 */ /* 0x000ea2000c1e1900 */
[----:B---3--:R-:W-:-:S03]  /*0f00*/  @P1 LOP3.LUT R17, R17, R4, RZ, 0x3c, !PT ;  /* 0x0000000411111212 */ /* 0x008fc600078e3cff */
[----:B------:R-:W3:Y:S01]  /*0f10*/  @P0 LDG.E R8, desc[UR14][R20.64+0x118] ;  /* 0x0001180e14080981 */ /* 0x000ee2000c1e1900 */
[----:B----4-:R-:W-:-:S03]  /*0f20*/  @P1 LOP3.LUT R22, R22, R7, RZ, 0x3c, !PT ;  /* 0x0000000716161212 */ /* 0x010fc600078e3cff */
[----:B------:R-:W4:Y:S04]  /*0f30*/  @P0 LDG.E R4, desc[UR14][R20.64+0x120] ;  /* 0x0001200e14040981 */ /* 0x000f28000c1e1900 */
[----:B------:R-:W2:Y:S01]  /*0f40*/  @P0 LDG.E R7, desc[UR14][R20.64+0x124] ;  /* 0x0001240e14070981 */ /* 0x000ea2000c1e1900 */
[----:B------:R-:W-:Y:S02]  /*0f50*/  @P1 LOP3.LUT R16, R16, R29, RZ, 0x3c, !PT ;  /* 0x0000001d10101212 */ /* 0x000fe400078e3cff */
[----:B------:R-:W-:Y:S01]  /*0f60*/  @P1 LOP3.LUT R23, R23, R6, RZ, 0x3c, !PT ;  /* 0x0000000617171212 */ /* 0x000fe200078e3cff */
[----:B------:R-:W-:-:S05]  /*0f70*/  IMAD.MOV.U32 R6, RZ, RZ, 0x8000 ;  /* 0x00008000ff067424 */ /* 0x000fca00078e00ff */
[----:B------:R-:W-:-:S04]  /*0f80*/  SHF.L.U32 R29, R6, R9, RZ ;  /* 0x00000009061d7219 */ /* 0x000fc800000006ff */
[----:B------:R-:W-:Y:S02]  /*0f90*/  LOP3.LUT P1, RZ, R0, R29, RZ, 0xc0, !PT ;  /* 0x0000001d00ff7212 */ /* 0x000fe4000782c0ff */
[----:B------:R-:W-:-:S11]  /*0fa0*/  @P0 LOP3.LUT R16, R16, R19, RZ, 0x3c, !PT ;  /* 0x0000001310100212 */ /* 0x000fd600078e3cff */
[----:B------:R-:W2:Y:S04]  /*0fb0*/  @P1 LDG.E R6, desc[UR14][R20.64+0x134] ;  /* 0x0001340e14061981 */ /* 0x000ea8000c1e1900 */
[----:B------:R-:W2:Y:S01]  /*0fc0*/  @P1 LDG.E R19, desc[UR14][R20.64+0x138] ;  /* 0x0001380e14131981 */ /* 0x000ea2000c1e1900 */
[----:B---3--:R-:W-:-:S03]  /*0fd0*/  @P0 LOP3.LUT R11, R11, R8, RZ, 0x3c, !PT ;  /* 0x000000080b0b0212 */ /* 0x008fc600078e3cff */
[----:B------:R-:W3:Y:S01]  /*0fe0*/  @P1 LDG.E R8, desc[UR14][R20.64+0x12c] ;  /* 0x00012c0e14081981 */ /* 0x000ee2000c1e1900 */
[----:B----4-:R-:W-:-:S03]  /*0ff0*/  @P0 LOP3.LUT R17, R17, R4, RZ, 0x3c, !PT ;  /* 0x0000000411110212 */ /* 0x010fc600078e3cff */
[----:B------:R-:W4:Y:S01]  /*1000*/  @P1 LDG.E R4, desc[UR14][R20.64+0x13c] ;  /* 0x00013c0e14041981 */ /* 0x000f22000c1e1900 */
[----:B--2---:R-:W-:-:S03]  /*1010*/  @P0 LOP3.LUT R22, R22, R7, RZ, 0x3c, !PT ;  /* 0x0000000716160212 */ /* 0x004fc600078e3cff */
[----:B------:R-:W2:Y:S01]  /*1020*/  @P1 LDG.E R7, desc[UR14][R20.64+0x130] ;  /* 0x0001300e14071981 */ /* 0x000ea2000c1e1900 */
[----:B------:R-:W-:Y:S01]  /*1030*/  VIADD R9, R9, 0x10 ;  /* 0x0000001009097836 */ /* 0x000fe20000000000 */
[----:B------:R-:W-:-:S04]  /*1040*/  @P0 LOP3.LUT R23, R23, R12, RZ, 0x3c, !PT ;  /* 0x0000000c17170212 */ /* 0x000fc800078e3cff */
[----:B------:R-:W-:Y:S02]  /*1050*/  ISETP.NE.AND P0, PT, R9, 0x20, PT ;  /* 0x000000200900780c */ /* 0x000fe40003f05270 */
[----:B------:R-:W-:Y:S02]  /*1060*/  @P1 LOP3.LUT R17, R17, R6, RZ, 0x3c, !PT ;  /* 0x0000000611111212 */ /* 0x000fe400078e3cff */
[----:B------:R-:W-:Y:S02]  /*1070*/  @P1 LOP3.LUT R22, R22, R19, RZ, 0x3c, !PT ;  /* 0x0000001316161212 */ /* 0x000fe400078e3cff */
[----:B---3--:R-:W-:Y:S02]  /*1080*/  @P1 LOP3.LUT R11, R11, R8, RZ, 0x3c, !PT ;  /* 0x000000080b0b1212 */ /* 0x008fe400078e3cff */
[----:B----4-:R-:W-:Y:S02]  /*1090*/  @P1 LOP3.LUT R23, R23, R4, RZ, 0x3c, !PT ;  /* 0x0000000417171212 */ /* 0x010fe400078e3cff */
[----:B--2---:R-:W-:-:S03]  /*10a0*/  @P1 LOP3.LUT R16, R16, R7, RZ, 0x3c, !PT ;  /* 0x0000000710101212 */ /* 0x004fc600078e3cff */
[----:B------:R-:W-:Y:S05]  /*10b0*/  @P0 BRA `(.L_x_270) ;  /* 0xfffffff000a00947 */ /* 0x000fea000383ffff */
[----:B------:R-:W-:-:S04]  /*10c0*/  IADD3 R18, R18, 0x1, RZ ;  /* 0x0000000112127810 */ /* 0x000fc80007ffe0ff */
[----:B------:R-:W-:-:S13]  /*10d0*/  ISETP.GE.U32.AND P0, PT, R18, 0x5, PT ;  /* 0x000000051200780c */ /* 0x000fda0003f06070 */
[----:B------:R-:W-:Y:S05]  /*10e0*/  @!P0 BRA `(.L_x_271) ;  /* 0xfffffff000748947 */ /* 0x000fea000383ffff */
[----:B------:R-:W-:Y:S01]  /*10f0*/  VIADD R13, R13, 0x1 ;  /* 0x000000010d0d7836 */ /* 0x000fe20000000000 */
[----:B------:R-:W-:Y:S01]  /*1100*/  LOP3.LUT R0, R5, 0x3, RZ, 0xc0, !PT ;  /* 0x0000000305007812 */ /* 0x000fe200078ec0ff */
[----:B------:R0:W-:Y:S03]  /*1110*/  STL [R1+0x24], R11 ;  /* 0x0000240b01007387 */ /* 0x0001e60000100800 */
[----:B------:R-:W-:Y:S01]  /*1120*/  ISETP.GT.U32.AND P0, PT, R0, R13, PT ;  /* 0x0000000d0000720c */ /* 0x000fe20003f04070 */
[----:B------:R0:W-:Y:S03]  /*1130*/  STL.64 [R1+0x28], R16 ;  /* 0x0000281001007387 */ /* 0x0001e60000100a00 */
[----:B------:R-:W-:Y:S01]  /*1140*/  ISETP.GT.U32.AND.EX P0, PT, RZ, RZ, PT, P0 ;  /* 0x000000ffff00720c */ /* 0x000fe20003f04100 */
[----:B------:R0:W-:-:S12]  /*1150*/  STL.64 [R1+0x30], R22 ;  /* 0x0000301601007387 */ /* 0x0001d80000100a00 */
[----:B------:R-:W-:Y:S05]  /*1160*/  @P0 BRA `(.L_x_272) ;  /* 0xfffffff000440947 */ /* 0x000fea000383ffff */
.L_x_269:
[----:B------:R-:W-:Y:S05]  /*1170*/  BSYNC B0 ;  /* 0x0000000000007941 */ /* 0x000fea0003800000 */
.L_x_268:
[--C-:B------:R-:W-:Y:S01]  /*1180*/  SHF.R.U64 R5, R5, 0x2, R2.reuse ;  /* 0x0000000205057819 */ /* 0x100fe20000001202 */
[----:B------:R-:W-:Y:S01]  /*1190*/  VIADD R15, R15, 0x1 ;  /* 0x000000010f0f7836 */ /* 0x000fe20000000000 */
[----:B------:R-:W-:Y:S02]  /*11a0*/  SHF.R.U32.HI R2, RZ, 0x2, R2 ;  /* 0x00000002ff027819 */ /* 0x000fe40000011602 */
[----:B------:R-:W-:-:S04]  /*11b0*/  ISETP.NE.U32.AND P0, PT, R5, RZ, PT ;  /* 0x000000ff0500720c */ /* 0x000fc80003f05070 */
[----:B------:R-:W-:-:S13]  /*11c0*/  ISETP.NE.AND.EX P0, PT, R2, RZ, PT, P0 ;  /* 0x000000ff0200720c */ /* 0x000fda0003f05300 */
[----:B------:R-:W-:Y:S05]  /*11d0*/  @!P0 BRA `(.L_x_267) ;  /* 0x0000000000048947 */ /* 0x000fea0003800000 */
[----:B------:R-:W-:Y:S05]  /*11e0*/  BRA `(.L_x_273) ;  /* 0xfffffff000147947 */ /* 0x000fea000383ffff */
.L_x_267:
[----:B------:R-:W-:Y:S05]  /*11f0*/  BSYNC B1 ;  /* 0x0000000000017941 */ /* 0x000fea0003800000 */
.L_x_266:
[----:B------:R-:W-:Y:S01]  /*1200*/  ULDC.64 UR4, c[0x0][0x218] ;  /* 0x0000860000047ab9 */ /* 0x000fe20000000a00 */
[----:B------:R1:W-:Y:S01]  /*1210*/  STL.64 [R1+0x38], RZ ;  /* 0x000038ff01007387 */ /* 0x0003e20000100a00 */
[----:B------:R-:W-:-:S03]  /*1220*/  ISETP.GE.U32.AND P0, PT, R25, UR4, PT ;  /* 0x0000000419007c0c */ /* 0x000fc6000bf06070 */
[----:B------:R1:W-:Y:S01]  /*1230*/  STL [R1+0x40], RZ ;  /* 0x000040ff01007387 */ /* 0x0003e20000100800 */
[----:B------:R-:W-:-:S03]  /*1240*/  ISETP.GE.U32.AND.EX P0, PT, R14, UR5, PT, P0 ;  /* 0x000000050e007c0c */ /* 0x000fc6000bf06100 */
[----:B------:R1:W-:Y:S10]  /*1250*/  STL.64 [R1+0x48], RZ ;  /* 0x000048ff01007387 */ /* 0x0003f40000100a00 */
[----:B------:R-:W-:Y:S05]  /*1260*/  @P0 EXIT ;  /* 0x000000000000094d */ /* 0x000fea0003800000 */
[----:B0-----:R-:W0:Y:S01]  /*1270*/  LDC R12, c[0x0][0x230] ;  /* 0x00008c00ff0c7b82 */ /* 0x001e220000000800 */
[----:B------:R-:W-:Y:S01]  /*1280*/  HFMA2.MMA R6, -RZ, RZ, 0, 0 ;  /* 0x00000000ff067435 */ /* 0x000fe200000001ff */
[----:B------:R-:W-:Y:S01]  /*1290*/  BSSY B2, `(.L_x_274) ;  /* 0x000009e000027945 */ /* 0x000fe20003800000 */
[----:B------:R-:W-:Y:S01]  /*12a0*/  ULDC UR4, c[0x0][0x0] ;  /* 0x0000000000047ab9 */ /* 0x000fe20000000800 */
[----:B------:R-:W-:Y:S01]  /*12b0*/  ULDC UR12, c[0x0][0xc] ;  /* 0x00000300000c7ab9 */ /* 0x000fe20000000800 */
[----:B------:R-:W-:Y:S01]  /*12c0*/  MOV R8, RZ ;  /* 0x000000ff00087202 */ /* 0x000fe20000000f00 */
[----:B------:R-:W-:Y:S02]  /*12d0*/  UIMAD UR12, UR4, UR12, URZ ;  /* 0x0000000c040c72a4 */ /* 0x000fe4000f8e023f */
[----:B------:R-:W2:Y:S01]  /*12e0*/  LDC.64 R4, c[0x0][0x228] ;  /* 0x00008a00ff047b82 */ /* 0x000ea20000000a00 */
[----:B------:R-:W-:Y:S01]  /*12f0*/  ULDC UR10, c[0x0][0x234] ;  /* 0x00008d00000a7ab9 */ /* 0x000fe20000000800 */
[----:B------:R-:W-:Y:S01]  /*1300*/  ULDC UR9, c[0x0][0x238] ;  /* 0x00008e0000097ab9 */ /* 0x000fe20000000800 */
[----:B------:R-:W-:Y:S01]  /*1310*/  ULDC UR8, c[0x0][0x23c] ;  /* 0x00008f0000087ab9 */ /* 0x000fe20000000800 */
[----:B------:R-:W-:Y:S01]  /*1320*/  ULDC.64 UR4, c[0x0][0x218] ;  /* 0x0000860000047ab9 */ /* 0x000fe20000000a00 */
[----:B------:R-:W-:-:S05]  /*1330*/  ULDC.64 UR6, c[0x0][0x210] ;  /* 0x0000840000067ab9 */ /* 0x000fca0000000a00 */
.L_x_283:
[----:B------:R-:W-:Y:S01]  /*1340*/  ISETP.NE.AND P0, PT, R8, 0x1, PT ;  /* 0x000000010800780c */ /* 0x000fe20003f05270 */
[----:B------:R-:W-:Y:S01]  /*1350*/  BSSY B1, `(.L_x_275) ;  /* 0x000004d000017945 */ /* 0x000fe20003800000 */
[----:B------:R-:W-:Y:S01]  /*1360*/  MOV R8, RZ ;  /* 0x000000ff00087202 */ /* 0x000fe20000000f00 */
[----:B------:R-:W-:Y:S10]  /*1370*/  IMAD.MOV.U32 R3, RZ, RZ, R6 ;  /* 0x000000ffff037224 */ /* 0x000ff400078e0006 */
[----:B---3--:R-:W-:Y:S05]  /*1380*/  @!P0 BRA `(.L_x_276) ;  /* 0x0000000400248947 */ /* 0x008fea0003800000 */
[----:B------:R-:W-:Y:S01]  /*1390*/  SHF.R.U32.HI R8, RZ, 0x2, R11 ;  /* 0x00000002ff087819 */ /* 0x000fe2000001160b */
[----:B------:R-:W-:Y:S01]  /*13a0*/  IMAD.MOV.U32 R15, RZ, RZ, 0x3e055027 ;  /* 0x3e055027ff0f7424 */ /* 0x000fe200078e00ff */
[----:B------:R-:W-:Y:S01]  /*13b0*/  SHF.L.U32 R19, R23, 0x4, RZ ;  /* 0x0000000417137819 */ /* 0x000fe200000006ff */
[----:B------:R-:W-:Y:S01]  /*13c0*/  BSSY B0, `(.L_x_277) ;  /* 0x000003a000007945 */ /* 0x000fe20003800000 */
[----:B------:R-:W-:Y:S02]  /*13d0*/  LOP3.LUT R11, R8, R11, RZ, 0x3c, !PT ;  /* 0x0000000b080b7212 */ /* 0x000fe400078e3cff */
[----:B------:R-:W-:Y:S03]  /*13e0*/  SHF.R.U32.HI R21, RZ, 0x2, R16 ;  /* 0x00000002ff157819 */ /* 0x000fe60000011610 */
[----:B------:R-:W-:Y:S01]  /*13f0*/  IMAD.SHL.U32 R8, R11, 0x2, RZ ;  /* 0x000000020b087824 */ /* 0x000fe200078e00ff */
[----:B------:R-:W-:Y:S04]  /*1400*/  LOP3.LUT R21, R21, R16, RZ, 0x3c, !PT ;  /* 0x0000001015157212 */ /* 0x000fe800078e3cff */
[----:B------:R-:W-:Y:S01]  /*1410*/  LOP3.LUT R8, R23, R8, R11, 0x96, !PT ;  /* 0x0000000817087212 */ /* 0x000fe200078e960b */
[----:B------:R-:W-:Y:S03]  /*1420*/  IMAD.MOV.U32 R11, RZ, RZ, 0x2f800000 ;  /* 0x2f800000ff0b7424 */ /* 0x000fe600078e00ff */
[----:B------:R-:W-:Y:S04]  /*1430*/  LOP3.LUT R19, R8, R19, RZ, 0x3c, !PT ;  /* 0x0000001308137212 */ /* 0x000fe800078e3cff */
[C---:B------:R-:W-:Y:S01]  /*1440*/  IADD3 R8, R10.reuse, 0x587c5, R19 ;  /* 0x000587c50a087810 */ /* 0x040fe20007ffe013 */
[----:B------:R-:W-:Y:S03]  /*1450*/  VIADD R10, R10, 0xb0f8a ;  /* 0x000b0f8a0a0a7836 */ /* 0x000fe60000000000 */
[----:B------:R-:W-:Y:S05]  /*1460*/  I2FP.F32.U32 R8, R8 ;  /* 0x0000000800087245 */ /* 0x000fea0000201000 */
[----:B------:R-:W-:Y:S01]  /*1470*/  FFMA R3, R8, R11, 1.1641532182693481445e-10 ;  /* 0x2f00000008037423 */ /* 0x000fe2000000000b */
[----:B------:R-:W-:Y:S01]  /*1480*/  SHF.L.U32 R8, R21, 0x1, RZ ;  /* 0x0000000115087819 */ /* 0x000fe200000006ff */
[----:B------:R-:W-:Y:S03]  /*1490*/  IMAD.MOV.U32 R11, RZ, RZ, 0x30c90fdb ;  /* 0x30c90fdbff0b7424 */ /* 0x000fe600078e00ff */
[----:B------:R-:W-:Y:S02]  /*14a0*/  FSETP.GEU.AND P0, PT, R3, 1.175494350822287508e-38, PT ;  /* 0x008000000300780b */ /* 0x000fe40003f0e000 */
[C---:B------:R-:W-:Y:S01]  /*14b0*/  LOP3.LUT R21, R19.reuse, R8, R21, 0x96, !PT ;  /* 0x0000000813157212 */ /* 0x040fe200078e9615 */
[----:B------:R-:W-:Y:S01]  /*14c0*/  IMAD.SHL.U32 R8, R19, 0x10, RZ ;  /* 0x0000001013087824 */ /* 0x000fe200078e00ff */
[----:B------:R-:W-:Y:S04]  /*14d0*/  FSEL R0, RZ, -23, P0 ;  /* 0xc1b80000ff007808 */ /* 0x000fe80000000000 */
[----:B------:R-:W-:Y:S04]  /*14e0*/  LOP3.LUT R21, R21, R8, RZ, 0x3c, !PT ;  /* 0x0000000815157212 */ /* 0x000fe800078e3cff */
[----:B------:R-:W-:Y:S01]  /*14f0*/  IADD3 R8, R21, R10, RZ ;  /* 0x0000000a15087210 */ /* 0x000fe20007ffe0ff */
[----:B------:R-:W-:Y:S03]  /*1500*/  @!P0 FMUL R3, R3, 8388608 ;  /* 0x4b00000003038820 */ /* 0x000fe60000400000 */
[----:B------:R-:W-:Y:S02]  /*1510*/  I2FP.F32.U32 R8, R8 ;  /* 0x0000000800087245 */ /* 0x000fe40000201000 */
[C---:B------:R-:W-:Y:S02]  /*1520*/  IADD3 R6, R3.reuse, -0x3f2aaaab, RZ ;  /* 0xc0d5555503067810 */ /* 0x040fe40007ffe0ff */
[C---:B------:R-:W-:Y:S01]  /*1530*/  ISETP.GE.U32.AND P0, PT, R3.reuse, 0x7f800000, PT ;  /* 0x7f8000000300780c */ /* 0x040fe20003f06070 */
[----:B------:R-:W-:Y:S01]  /*1540*/  FFMA R7, R8, R11, 7.314590599882819788e-10 ;  /* 0x30490fdb08077423 */ /* 0x000fe2000000000b */
[----:B------:R-:W-:Y:S04]  /*1550*/  LOP3.LUT R6, R6, 0xff800000, RZ, 0xc0, !PT ;  /* 0xff80000006067812 */ /* 0x000fe800078ec0ff */
[-C--:B------:R-:W-:Y:S02]  /*1560*/  IADD3 R2, R3, -R6.reuse, RZ ;  /* 0x8000000603027210 */ /* 0x080fe40007ffe0ff */
[----:B------:R-:W-:Y:S03]  /*1570*/  I2FP.F32.S32 R13, R6 ;  /* 0x00000006000d7245 */ /* 0x000fe60000201400 */
[----:B------:R-:W-:Y:S02]  /*1580*/  FADD R2, R2, -1 ;  /* 0xbf80000002027421 */ /* 0x000fe40000000000 */
[----:B------:R-:W-:Y:S01]  /*1590*/  FFMA R0, R13, 1.1920928955078125e-07, R0 ;  /* 0x340000000d007823 */ /* 0x000fe20000000000 */
[----:B------:R-:W-:Y:S01]  /*15a0*/  @P0 MOV R8, 0x7f800000 ;  /* 0x7f80000000080802 */ /* 0x000fe20000000f00 */
[C---:B------:R-:W-:Y:S04]  /*15b0*/  FFMA R9, R2.reuse, -R15, 0.14084610342979431152 ;  /* 0x3e1039f602097423 */ /* 0x040fe8000000080f */
[-C--:B------:R-:W-:Y:S04]  /*15c0*/  FFMA R9, R9, R2.reuse, -0.12148627638816833496 ;  /* 0xbdf8cdcc09097423 */ /* 0x080fe80000000002 */
[-C--:B------:R-:W-:Y:S04]  /*15d0*/  FFMA R9, R9, R2.reuse, 0.13980610668659210205 ;  /* 0x3e0f295509097423 */ /* 0x080fe80000000002 */
[-C--:B------:R-:W-:Y:S04]  /*15e0*/  FFMA R9, R9, R2.reuse, -0.16684235632419586182 ;  /* 0xbe2ad8b909097423 */ /* 0x080fe80000000002 */
[-C--:B------:R-:W-:Y:S04]  /*15f0*/  FFMA R9, R9, R2.reuse, 0.20012299716472625732 ;  /* 0x3e4ced0b09097423 */ /* 0x080fe80000000002 */
[-C--:B------:R-:W-:Y:S04]  /*1600*/  FFMA R9, R9, R2.reuse, -0.24999669194221496582 ;  /* 0xbe7fff2209097423 */ /* 0x080fe80000000002 */
[-C--:B------:R-:W-:Y:S04]  /*1610*/  FFMA R9, R9, R2.reuse, 0.33333182334899902344 ;  /* 0x3eaaaa7809097423 */ /* 0x080fe80000000002 */
[-C--:B------:R-:W-:Y:S04]  /*1620*/  FFMA R9, R9, R2.reuse, -0.5 ;  /* 0xbf00000009097423 */ /* 0x080fe80000000002 */
[----:B------:R-:W-:Y:S04]  /*1630*/  FMUL R11, R2, R9 ;  /* 0x00000009020b7220 */ /* 0x000fe80000400000 */
[----:B------:R-:W-:Y:S04]  /*1640*/  FFMA R2, R11, R2, R2 ;  /* 0x000000020b027223 */ /* 0x000fe80000000002 */
[----:B------:R-:W-:Y:S01]  /*1650*/  FFMA R2, R0, 0.69314718246459960938, R2 ;  /* 0x3f31721800027823 */ /* 0x000fe20000000002 */
[C---:B------:R-:W-:Y:S01]  /*1660*/  @P0 FFMA R2, R3.reuse, R8, +INF ;  /* 0x7f80000003020423 */ /* 0x040fe20000000008 */
[----:B------:R-:W-:Y:S03]  /*1670*/  FSETP.NEU.AND P0, PT, R3, RZ, PT ;  /* 0x000000ff0300720b */ /* 0x000fe60003f0d000 */
[----:B------:R-:W-:Y:S05]  /*1680*/  FMUL R2, R2, -2 ;  /* 0xc000000002027820 */ /* 0x000fea0000400000 */
[----:B------:R-:W-:Y:S04]  /*1690*/  FSEL R3, R2, +INF , P0 ;  /* 0x7f80000002037808 */ /* 0x000fe80000000000 */
[----:B------:R3:W4:Y:S01]  /*16a0*/  MUFU.RSQ R2, R3 ;  /* 0x0000000300027308 */ /* 0x0007220000001400 */
[----:B------:R-:W-:Y:S05]  /*16b0*/  VIADD R18, R3, 0xf3000000 ;  /* 0xf300000003127836 */ /* 0x000fea0000000000 */
[----:B------:R-:W-:Y:S11]  /*16c0*/  ISETP.GT.U32.AND P0, PT, R18, 0x727fffff, PT ;  /* 0x727fffff1200780c */ /* 0x000ff60003f04070 */
[----:B------:R-:W-:Y:S02]  /*16d0*/  @!UPT UIADD3 URZ, URZ, URZ, URZ ;  /* 0x0000003f3f3ff290 */ /* 0x000fe4000fffe03f */
[----:B---34-:R-:W-:Y:S05]  /*16e0*/  @!P0 BRA `(.L_x_278) ;  /* 0x00000000000c8947 */ /* 0x018fea0003800000 */
[----:B------:R-:W-:Y:S02]  /*16f0*/  MOV R2, 0x1710 ;  /* 0x0000171000027802 */ /* 0x000fe40000000f00 */
[----:B012---:R-:W-:Y:S05]  /*1700*/  CALL.REL.NOINC `($__internal_1_$__cuda_sm20_sqrt_rn_f32_slowpath) ;  /* 0x0000000400747944 */ /* 0x007fea0003c00000 */
[----:B------:R-:W-:Y:S05]  /*1710*/  BRA `(.L_x_279) ;  /* 0x0000000000107947 */ /* 0x000fea0003800000 */
.L_x_278:
[----:B------:R-:W-:Y:S01]  /*1720*/  FMUL.FTZ R0, R3, R2 ;  /* 0x0000000203007220 */ /* 0x000fe20000410000 */
[----:B------:R-:W-:Y:S03]  /*1730*/  FMUL.FTZ R6, R2, 0.5 ;  /* 0x3f00000002067820 */ /* 0x000fe60000410000 */
[----:B------:R-:W-:Y:S04]  /*1740*/  FFMA R3, -R0, R0, R3 ;  /* 0x0000000000037223 */ /* 0x000fe80000000103 */
[----:B------:R-:W-:Y:S07]  /*1750*/  FFMA R0, R3, R6, R0 ;  /* 0x0000000603007223 */ /* 0x000fee0000000000 */
.L_x_279:
[----:B------:R-:W-:Y:S05]  /*1760*/  BSYNC B0 ;  /* 0x0000000000007941 */ /* 0x000fea0003800000 */
.L_x_277:
[----:B------:R-:W-:Y:S01]  /*1770*/  FMUL.RZ R2, R7, 0.15915493667125701904 ;  /* 0x3e22f98307027820 */ /* 0x000fe2000040c000 */
[----:B------:R-:W-:Y:S01]  /*1780*/  MOV R11, R17 ;  /* 0x00000011000b7202 */ /* 0x000fe20000000f00 */
[----:B------:R-:W-:Y:S01]  /*1790*/  HFMA2.MMA R8, -RZ, RZ, 0, 5.9604644775390625e-08 ;  /* 0x00000001ff087435 */ /* 0x000fe200000001ff */
[----:B------:R-:W-:Y:S01]  /*17a0*/  MOV R16, R22 ;  /* 0x0000001600107202 */ /* 0x000fe20000000f00 */
[----:B------:R-:W-:Y:S01]  /*17b0*/  MUFU.SIN R13, R2 ;  /* 0x00000002000d7308 */ /* 0x000fe20000000400 */
[----:B------:R-:W-:Y:S02]  /*17c0*/  MOV R17, R23 ;  /* 0x0000001700117202 */ /* 0x000fe40000000f00 */
[----:B------:R-:W-:Y:S02]  /*17d0*/  MOV R22, R19 ;  /* 0x0000001300167202 */ /* 0x000fe40000000f00 */
[----:B------:R-:W-:Y:S05]  /*17e0*/  MOV R23, R21 ;  /* 0x0000001500177202 */ /* 0x000fea0000000f00 */
[----:B------:R-:W3:Y:S02]  /*17f0*/  MUFU.COS R9, R2 ;  /* 0x0000000200097308 */ /* 0x000ee40000000000 */
[-C--:B---3--:R-:W-:Y:S01]  /*1800*/  FMUL R6, R9, R0.reuse ;  /* 0x0000000009067220 */ /* 0x088fe20000400000 */
[----:B------:R-:W-:Y:S05]  /*1810*/  FMUL R3, R13, R0 ;  /* 0x000000000d037220 */ /* 0x000fea0000400000 */
.L_x_276:
[----:B------:R-:W-:Y:S05]  /*1820*/  BSYNC B1 ;  /* 0x0000000000017941 */ /* 0x000fea0003800000 */
.L_x_275:
[----:B0-----:R-:W-:Y:S01]  /*1830*/  ISETP.GT.AND P0, PT, R12, -0x1, PT ;  /* 0xffffffff0c00780c */ /* 0x001fe20003f04270 */
[----:B--2---:R-:W-:Y:S11]  /*1840*/  FFMA R0, R3, R5, R4 ;  /* 0x0000000503007223 */ /* 0x004ff60000000004 */
[----:B------:R-:W-:Y:S01]  /*1850*/  @!UPT UIADD3 URZ, URZ, URZ, URZ ;  /* 0x0000003f3f3ff290 */ /* 0x000fe2000fffe03f */
[----:B------:R-:W-:Y:S01]  /*1860*/  @!P0 F2FP.F16.F32.PACK_AB R2, RZ, R0 ;  /* 0x00000000ff02823e */ /* 0x000fe200000000ff */
[----:B------:R-:W-:Y:S06]  /*1870*/  @!P0 BRA `(.L_x_280) ;  /* 0x0000000000b88947 */ /* 0x000fec0003800000 */
[----:B------:R-:W-:Y:S01]  /*1880*/  MOV R19, 0x80000000 ;  /* 0x8000000000137802 */ /* 0x000fe20000000f00 */
[----:B------:R-:W-:Y:S01]  /*1890*/  HFMA2.MMA R18, -RZ, RZ, 0, 0 ;  /* 0x00000000ff127435 */ /* 0x000fe200000001ff */
[----:B------:R-:W-:Y:S01]  /*18a0*/  FMUL R2, R0, UR10 ;  /* 0x0000000a00027c20 */ /* 0x000fe20008400000 */
[----:B------:R-:W-:Y:S04]  /*18b0*/  BSSY B0, `(.L_x_281) ;  /* 0x0000027000007945 */ /* 0x000fe80003800000 */
[----:B------:R-:W-:Y:S11]  /*18c0*/  FSETP.GTU.AND P0, PT, |R2|, +INF , PT ;  /* 0x7f8000000200780b */ /* 0x000ff60003f0c200 */
[----:B------:R-:W-:Y:S02]  /*18d0*/  @!UPT UIADD3 URZ, URZ, URZ, URZ ;  /* 0x0000003f3f3ff290 */ /* 0x000fe4000fffe03f */
[----:B------:R-:W-:Y:S05]  /*18e0*/  @P0 BRA `(.L_x_282) ;  /* 0x00000000008c0947 */ /* 0x000fea0003800000 */
[----:B------:R-:W-:Y:S01]  /*18f0*/  FSETP.GE.AND P0, PT, R2, 9.22337203685477580800e+18, PT ;  /* 0x5f0000000200780b */ /* 0x000fe20003f06000 */
[----:B------:R-:W-:Y:S01]  /*1900*/  IMAD.MOV.U32 R18, RZ, RZ, -0x1 ;  /* 0xffffffffff127424 */ /* 0x000fe200078e00ff */
[----:B------:R-:W-:Y:S11]  /*1910*/  MOV R19, 0x7fffffff ;  /* 0x7fffffff00137802 */ /* 0x000ff60000000f00 */
[----:B------:R-:W-:Y:S05]  /*1920*/  @P0 BRA `(.L_x_282) ;  /* 0x00000000007c0947 */ /* 0x000fea0003800000 */
[----:B------:R-:W-:Y:S01]  /*1930*/  HFMA2.MMA R19, -RZ, RZ, -0.0 , 0 ;  /* 0x80000000ff137435 */ /* 0x000fe200000001ff */
[----:B------:R-:W-:Y:S01]  /*1940*/  FSETP.GTU.AND P0, PT, R2, -9.22337203685477580800e+18, PT ;  /* 0xdf0000000200780b */ /* 0x000fe20003f0c000 */
[----:B------:R-:W-:Y:S11]  /*1950*/  IMAD.MOV.U32 R18, RZ, RZ, RZ ;  /* 0x000000ffff127224 */ /* 0x000ff600078e00ff */
[----:B------:R-:W-:Y:S01]  /*1960*/  @!UPT UIADD3 URZ, URZ, URZ, URZ ;  /* 0x0000003f3f3ff290 */ /* 0x000fe2000fffe03f */
[----:B------:R-:W-:Y:S05]  /*1970*/  @!P0 BRA `(.L_x_282) ;  /* 0x0000000000688947 */ /* 0x000fea0003800000 */
[----:B------:R-:W-:Y:S01]  /*1980*/  SHF.R.U32.HI R3, RZ, 0x17, R2 ;  /* 0x00000017ff037819 */ /* 0x000fe20000011602 */
[----:B------:R-:W-:Y:S01]  /*1990*/  IMAD.SHL.U32 R18, R2, 0x100, RZ ;  /* 0x0000010002127824 */ /* 0x000fe200078e00ff */
[----:B------:R-:W-:Y:S01]  /*19a0*/  UMOV UR11, URZ ;  /* 0x0000003f000b7c82 */ /* 0x000fe20008000000 */
[----:B------:R-:W-:Y:S01]  /*19b0*/  IMAD.MOV.U32 R9, RZ, RZ, RZ ;  /* 0x000000ffff097224 */ /* 0x000fe200078e00ff */
[----:B------:R-:W-:Y:S01]  /*19c0*/  LOP3.LUT R3, R3, 0xff, RZ, 0xc0, !PT ;  /* 0x000000ff03037812 */ /* 0x000fe200078ec0ff */
[----:B------:R-:W-:Y:S01]  /*19d0*/  IMAD.U32 R13, RZ, RZ, UR11 ;  /* 0x0000000bff0d7e24 */ /* 0x000fe2000f8e00ff */
[----:B------:R-:W-:Y:S01]  /*19e0*/  SHF.R.U32.HI R18, RZ, 0x1, R18 ;  /* 0x00000001ff127819 */ /* 0x000fe20000011612 */
[----:B------:R-:W-:Y:S01]  /*19f0*/  IMAD.U32 R0, RZ, RZ, UR11 ;  /* 0x0000000bff007e24 */ /* 0x000fe2000f8e00ff */
[----:B------:R-:W-:Y:S02]  /*1a00*/  IADD3 R3, -R3, 0xbd, RZ ;  /* 0x000000bd03037810 */ /* 0x000fe40007ffe1ff */
[----:B------:R-:W-:Y:S02]  /*1a10*/  LOP3.LUT R18, R18, 0x40000000, RZ, 0xfc, !PT ;  /* 0x4000000012127812 */ /* 0x000fe400078efcff */
[C---:B------:R-:W-:Y:S11]  /*1a20*/  ISETP.GT.AND P1, PT, R3.reuse, 0x3f, PT ;  /* 0x0000003f0300780c */ /* 0x040ff60003f24270 */
[----:B------:R-:W-:Y:S02]  /*1a30*/  @!UPT UIADD3 URZ, URZ, URZ, URZ ;  /* 0x0000003f3f3ff290 */ /* 0x000fe4000fffe03f */
[C---:B------:R-:W-:Y:S02]  /*1a40*/  @!P1 IADD3 R7, -R3.reuse, 0x40, RZ ;  /* 0x0000004003079810 */ /* 0x040fe40007ffe1ff */
[----:B------:R-:W-:Y:S02]  /*1a50*/  @!P1 ISETP.NE.AND P0, PT, R3, RZ, PT ;  /* 0x000000ff0300920c */ /* 0x000fe40003f05270 */
[--C-:B------:R-:W-:Y:S01]  /*1a60*/  @!P1 SHF.L.U64.HI R13, R13, R7, R18.reuse ;  /* 0x000000070d0d9219 */ /* 0x100fe20000010212 */
[----:B------:R-:W-:Y:S01]  /*1a70*/  IMAD.MOV.U32 R7, RZ, RZ, RZ ;  /* 0x000000ffff077224 */ /* 0x000fe200078e00ff */
[-CC-:B------:R-:W-:Y:S02]  /*1a80*/  @!P1 SHF.R.U64 R9, R0, R3.reuse, R18.reuse ;  /* 0x0000000300099219 */ /* 0x180fe40000001212 */
[----:B------:R-:W-:Y:S02]  /*1a90*/  @!P1 SHF.R.U32.HI R7, RZ, R3, R18 ;  /* 0x00000003ff079219 */ /* 0x000fe40000011612 */
[----:B------:R-:W-:Y:S02]  /*1aa0*/  @!P1 SEL R18, R13, RZ, P0 ;  /* 0x000000ff0d129207 */ /* 0x000fe40000000000 */
[----:B------:R-:W-:Y:S02]  /*1ab0*/  ISETP.GE.AND P1, PT, R2, RZ, PT ;  /* 0x000000ff0200720c */ /* 0x000fe40003f26270 */
[----:B------:R-:W-:Y:S05]  /*1ac0*/  LEA.HI R9, P0, R18, R9, RZ, 0x1 ;  /* 0x0000000912097211 */ /* 0x000fea00078108ff */
[----:B------:R-:W-:Y:S01]  /*1ad0*/  IMAD.X R7, RZ, RZ, R7, P0 ;  /* 0x000000ffff077224 */ /* 0x000fe200000e0607 */
[-C--:B------:R-:W-:Y:S04]  /*1ae0*/  IADD3 R0, P0, RZ, -R9.reuse, RZ ;  /* 0x80000009ff007210 */ /* 0x080fe80007f1e0ff */
[----:B------:R-:W-:Y:S01]  /*1af0*/  SEL R18, R0, R9, !P1 ;  /* 0x0000000900127207 */ /* 0x000fe20004800000 */
[----:B------:R-:W-:Y:S05]  /*1b00*/  IMAD.X R2, RZ, RZ, ~R7, P0 ;  /* 0x000000ffff027224 */ /* 0x000fea00000e0e07 */
[----:B------:R-:W-:Y:S02]  /*1b10*/  SEL R19, R2, R7, !P1 ;  /* 0x0000000702137207 */ /* 0x000fe40004800000 */
.L_x_282:
[----:B------:R-:W-:Y:S05]  /*1b20*/  BSYNC B0 ;  /* 0x0000000000007941 */ /* 0x000fea0003800000 */
.L_x_281:
[----:B------:R-:W0:Y:S02]  /*1b30*/  I2F.S64 R0, R18 ;  /* 0x0000001200007312 */ /* 0x000e240000301400 */
[----:B0-----:R-:W-:Y:S05]  /*1b40*/  FMUL R2, R0, UR9 ;  /* 0x0000000900027c20 */ /* 0x001fea0008400000 */
[----:B------:R-:W-:Y:S07]  /*1b50*/  F2FP.F16.F32.PACK_AB R2, RZ, R2 ;  /* 0x00000002ff02723e */ /* 0x000fee00000000ff */
.L_x_280:
[----:B------:R-:W-:Y:S05]  /*1b60*/  HSETP2.NEU.AND P1, PT, R2.H0_H0, RZ.H0_H0, PT ;  /* 0x200000ff02007234 */ /* 0x000fea0003f2d800 */
[----:B------:R-:W-:Y:S11]  /*1b70*/  ISETP.GT.OR P1, PT, RZ, UR8, P1 ;  /* 0x00000008ff007c0c */ /* 0x000ff60008f24670 */
[----:B------:R-:W-:Y:S02]  /*1b80*/  @!UPT UIADD3 URZ, URZ, URZ, URZ ;  /* 0x0000003f3f3ff290 */ /* 0x000fe4000fffe03f */
[----:B------:R-:W-:Y:S01]  /*1b90*/  @!P1 FSETP.GT.AND P0, PT, R0, RZ, PT ;  /* 0x000000ff0000920b */ /* 0x000fe20003f04000 */
[----:B------:R-:W-:Y:S05]  /*1ba0*/  @!P1 IMAD.MOV.U32 R3, RZ, RZ, 0x3f800000 ;  /* 0x3f800000ff039424 */ /* 0x000fea00078e00ff */
[----:B------:R-:W-:Y:S02]  /*1bb0*/  @!P1 FSEL R3, R3, -1, P0 ;  /* 0xbf80000003039808 */ /* 0x000fe40000000000 */
[----:B------:R-:W-:Y:S03]  /*1bc0*/  LEA R18, P0, R25, UR6, 0x1 ;  /* 0x0000000619127c11 */ /* 0x000fe6000f8008ff */
[----:B------:R-:W-:Y:S01]  /*1bd0*/  @!P1 FADD R3, R3, R0 ;  /* 0x0000000003039221 */ /* 0x000fe20000000000 */
[C-C-:B------:R-:W-:Y:S02]  /*1be0*/  LEA.HI.X R19, R25.reuse, UR7, R14.reuse, 0x1, P0 ;  /* 0x0000000719137c11 */ /* 0x140fe400080f0c0e */
[----:B------:R-:W-:Y:S02]  /*1bf0*/  IADD3 R25, P0, R25, UR12, RZ ;  /* 0x0000000c19197c10 */ /* 0x000fe4000ff1e0ff */
[----:B------:R-:W-:Y:S03]  /*1c00*/  @!P1 F2FP.F16.F32.PACK_AB R2, RZ, R3 ;  /* 0x00000003ff02923e */ /* 0x000fe600000000ff */
[----:B------:R-:W-:Y:S01]  /*1c10*/  IMAD.X R14, RZ, RZ, R14, P0 ;  /* 0x000000ffff0e7224 */ /* 0x000fe200000e060e */
[----:B------:R-:W-:Y:S01]  /*1c20*/  ISETP.GE.U32.AND P0, PT, R25, UR4, PT ;  /* 0x0000000419007c0c */ /* 0x000fe2000bf06070 */
[----:B------:R3:W-:Y:S03]  /*1c30*/  STG.E.U16 desc[UR14][R18.64], R2 ;  /* 0x0000000212007986 */ /* 0x0007e6000c10150e */
[----:B------:R-:W-:Y:S11]  /*1c40*/  ISETP.GE.U32.AND.EX P0, PT, R14, UR5, PT, P0 ;  /* 0x000000050e007c0c */ /* 0x000ff6000bf06100 */
[----:B------:R-:W-:Y:S02]  /*1c50*/  @!UPT UIADD3 URZ, URZ, URZ, URZ ;  /* 0x0000003f3f3ff290 */ /* 0x000fe4000fffe03f */
[----:B------:R-:W-:Y:S05]  /*1c60*/  @!P0 BRA `(.L_x_283) ;  /* 0xfffffff400b48947 */ /* 0x000fea000383ffff */
[----:B------:R-:W-:Y:S05]  /*1c70*/  BSYNC B2 ;  /* 0x0000000000027941 */ /* 0x000fea0003800000 */
.L_x_274:
[----:B------:R-:W-:Y:S04]  /*1c80*/  STL.64 [R1+0x28], R16 ;  /* 0x0000281001007387 */ /* 0x000fe80000100a00 */
[----:B------:R-:W-:Y:S04]  /*1c90*/  STL.64 [R1+0x30], R22 ;  /* 0x0000301601007387 */ /* 0x000fe80000100a00 */
[----:B------:R-:W-:Y:S04]  /*1ca0*/  STL.64 [R1+0x20], R10 ;  /* 0x0000200a01007387 */ /* 0x000fe80000100a00 */
[----:B------:R-:W-:Y:S04]  /*1cb0*/  STL [R1+0x38], R8 ;  /* 0x0000380801007387 */ /* 0x000fe80000100800 */
[----:B------:R-:W-:Y:S01]  /*1cc0*/  STL [R1+0x40], R6 ;  /* 0x0000400601007387 */ /* 0x000fe20000100800 */
[----:B------:R-:W-:Y:S05]  /*1cd0*/  EXIT ;  /* 0x000000000000794d */ /* 0x000fea0003800000 */
        .weak           $__internal_1_$__cuda_sm20_sqrt_rn_f32_slowpath
        .type           $__internal_1_$__cuda_sm20_sqrt_rn_f32_slowpath,@function
        .size           $__internal_1_$__cuda_sm20_sqrt_rn_f32_slowpath,(.L_x_657 - $__internal_1_$__cuda_sm20_sqrt_rn_f32_slowpath)
$__internal_1_$__cuda_sm20_sqrt_rn_f32_slowpath:
[----:B------:R-:W-:-:S13]  /*1ce0*/  LOP3.LUT P0, RZ, R3, 0x7fffffff, RZ, 0xc0, !PT ;  /* 0x7fffffff03ff7812 */ /* 0x000fda000780c0ff */
[----:B------:R-:W-:Y:S01]  /*1cf0*/  @!P0 MOV R11, R3 ;  /* 0x00000003000b8202 */ /* 0x000fe20000000f00 */
[----:B------:R-:W-:Y:S06]  /*1d00*/  @!P0 BRA `(.L_x_284) ;  /* 0x0000000000448947 */ /* 0x000fec0003800000 */
[----:B------:R-:W-:Y:S01]  /*1d10*/  FSETP.GEU.FTZ.AND P0, PT, R3, RZ, PT ;  /* 0x000000ff0300720b */ /* 0x000fe20003f1e000 */
[----:B------:R-:W-:-:S12]  /*1d20*/  IMAD.MOV.U32 R8, RZ, RZ, R3 ;  /* 0x000000ffff087224 */ /* 0x000fd800078e0003 */
[----:B------:R-:W-:Y:S01]  /*1d30*/  @!P0 MOV R11, 0x7fffffff ;  /* 0x7fffffff000b8802 */ /* 0x000fe20000000f00 */
[----:B------:R-:W-:Y:S06]  /*1d40*/  @!P0 BRA `(.L_x_284) ;  /* 0x0000000000348947 */ /* 0x000fec0003800000 */
[----:B------:R-:W-:-:S13]  /*1d50*/  FSETP.GTU.FTZ.AND P0, PT, |R8|, +INF , PT ;  /* 0x7f8000000800780b */ /* 0x000fda0003f1c200 */
[----:B------:R-:W-:Y:S01]  /*1d60*/  @P0 FADD.FTZ R11, R8, 1 ;  /* 0x3f800000080b0421 */ /* 0x000fe20000010000 */
[----:B------:R-:W-:Y:S06]  /*1d70*/  @P0 BRA `(.L_x_284) ;  /* 0x0000000000280947 */ /* 0x000fec0003800000 */
[----:B------:R-:W-:-:S13]  /*1d80*/  FSETP.NEU.FTZ.AND P0, PT, |R8|, +INF , PT ;  /* 0x7f8000000800780b */ /* 0x000fda0003f1d200 */
[----:B------:R-:W-:Y:S01]  /*1d90*/  @P0 FFMA R9, R8, 1.84467440737095516160e+19, RZ ;  /* 0x5f80000008090823 */ /* 0x000fe200000000ff */
[----:B------:R-:W-:-:S03]  /*1da0*/  @!P0 MOV R11, R8 ;  /* 0x00000008000b8202 */ /* 0x000fc60000000f00 */
[----:B------:R-:W0:Y:S02]  /*1db0*/  @P0 MUFU.RSQ R0, R9 ;  /* 0x0000000900000308 */ /* 0x000e240000001400 */
[----:B0-----:R-:W-:Y:S01]  /*1dc0*/  @P0 FMUL.FTZ R6, R9, R0 ;  /* 0x0000000009060220 */ /* 0x001fe20000410000 */
[----:B------:R-:W-:-:S03]  /*1dd0*/  @P0 FMUL.FTZ R0, R0, 0.5 ;  /* 0x3f00000000000820 */ /* 0x000fc60000410000 */
[----:B------:R-:W-:-:S04]  /*1de0*/  @P0 FADD.FTZ R3, -R6, -RZ ;  /* 0x800000ff06030221 */ /* 0x000fc80000010100 */
[----:B------:R-:W-:-:S04]  /*1df0*/  @P0 FFMA R3, R6, R3, R9 ;  /* 0x0000000306030223 */ /* 0x000fc80000000009 */
[----:B------:R-:W-:-:S04]  /*1e00*/  @P0 FFMA R0, R3, R0, R6 ;  /* 0x0000000003000223 */ /* 0x000fc80000000006 */
[----:B------:R-:W-:-:S07]  /*1e10*/  @P0 FMUL.FTZ R11, R0, 2.3283064365386962891e-10 ;  /* 0x2f800000000b0820 */ /* 0x000fce0000410000 */
.L_x_284:
[----:B------:R-:W-:Y:S01]  /*1e20*/  HFMA2.MMA R3, -RZ, RZ, 0, 0 ;  /* 0x00000000ff037435 */ /* 0x000fe200000001ff */
[----:B------:R-:W-:-:S05]  /*1e30*/  MOV R0, R11 ;  /* 0x0000000b00007202 */ /* 0x000fca0000000f00 */
[----:B------:R-:W-:Y:S05]  /*1e40*/  RET.REL.NODEC R2 `(_ZN7cutlass9reference6device6kernel12BlockForEachINS_6half_tENS1_6detail18RandomGaussianFuncIS4_EEEEvPT_mNT0_6ParamsE) ;  /* 0xffffffe0026c7950 */ /* 0x000fea0003c3ffff */
.L_x_285:
        /* <DEDUP_REMOVED lines=11> */
.L_x_657:


//--------------------- .text._ZN7cutlass9reference6device6kernel12BlockForEachINS_6half_tENS1_6detail17RandomUniformFuncIS4_EEEEvPT_mNT0_6ParamsE --------------------------
	.section	.text._ZN7cutlass9reference6device6kernel12BlockForEachINS_6half_tENS1_6detail17RandomUniformFuncIS4_EEEEvPT_mNT0_6ParamsE,"ax",@progbits
	.align	128
        .global         _ZN7cutlass9reference6device6kernel12BlockForEachINS_6half_tENS1_6detail17RandomUniformFuncIS4_EEEEvPT_mNT0_6ParamsE
        .type           _ZN7cutlass9reference6device6kernel12BlockForEachINS_6half_tENS1_6detail17RandomUniformFuncIS4_EEEEvPT_mNT0_6ParamsE,@function
        .size           _ZN7cutlass9reference6device6kernel12BlockForEachINS_6half_tENS1_6detail17RandomUniformFuncIS4_EEEEvPT_mNT0_6ParamsE,(.L_x_677 - _ZN7cutlass9reference6device6kernel12BlockForEachINS_6half_tENS1_6detail17RandomUniformFuncIS4_EEEEvPT_mNT0_6ParamsE)
        .other          _ZN7cutlass9reference6device6kernel12BlockForEachINS_6half_tENS1_6detail17RandomUniformFuncIS4_EEEEvPT_mNT0_6ParamsE,@"STO_CUDA_ENTRY STV_DEFAULT"
_ZN7cutlass9reference6device6kernel12BlockForEachINS_6half_tENS1_6detail17RandomUniformFuncIS4_EEEEvPT_mNT0_6ParamsE:
.text._ZN7cutlass9reference6device6kernel12BlockForEachINS_6half_tENS1_6detail17RandomUniformFuncIS4_EEEEvPT_mNT0_6ParamsE:
[----:B------:R-:W0:Y:S08]  /*0000*/  LDC R1, c[0x0][0x28] ;  /* 0x00000a00ff017b82 */ /* 0x000e300000000800 */
[----:B------:R-:W1:Y:S01]  /*0010*/  LDC.U8 R0, c[0x0][0x24c] ;  /* 0x00009300ff007b82 */ /* 0x000e620000000000 */
[----:B------:R-:W2:Y:S01]  /*0020*/  S2R R15, SR_CTAID.X ;  /* 0x00000000000f7919 */ /* 0x000ea20000002500 */
[----:B0-----:R-:W-:Y:S01]  /*0030*/  VIADD R1, R1, 0xffffffa0 ;  /* 0xffffffa001017836 */ /* 0x001fe20000000000 */
[----:B------:R-:W-:Y:S01]  /*0040*/  ULDC UR4, c[0x0][0x0] ;  /* 0x0000000000047ab9 */ /* 0x000fe20000000800 */
[----:B------:R-:W-:Y:S01]  /*0050*/  ULDC.64 UR16, c[0x0][0x208] ;  /* 0x0000820000107ab9 */ /* 0x000fe20000000a00 */
[----:B------:R-:W2:Y:S01]  /*0060*/  S2R R14, SR_TID.X ;  /* 0x00000000000e7919 */ /* 0x000ea20000002100 */
[----:B------:R-:W-:Y:S02]  /*0070*/  BSSY B1, `(.L_x_286) ;  /* 0x0000123000017945 */ /* 0x000fe40003800000 */
[----:B------:R-:W1:Y:S08]  /*0080*/  LDC.U8 R5, c[0x0][0x24d] ;  /* 0x00009340ff057b82 */ /* 0x000e700000000000 */
[----:B------:R-:W0:Y:S08]  /*0090*/  LDC.U8 R4, c[0x0][0x24e] ;  /* 0x00009380ff047b82 */ /* 0x000e300000000000 */
[----:B------:R-:W3:Y:S08]  /*00a0*/  LDC.64 R2, c[0x0][0x220] ;  /* 0x00008800ff027b82 */ /* 0x000ef00000000a00 */
[----:B------:R-:W4:Y:S01]  /*00b0*/  LDC.U8 R13, c[0x0][0x24f] ;  /* 0x000093c0ff0d7b82 */ /* 0x000f220000000000 */
[----:B-1----:R-:W-:-:S07]  /*00c0*/  PRMT R5, R5, 0x7604, R0 ;  /* 0x0000760405057816 */ /* 0x002fce0000000000 */
[----:B------:R-:W1:Y:S01]  /*00d0*/  LDC R12, c[0x0][0x248] ;  /* 0x00009200ff0c7b82 */ /* 0x000e620000000800 */
[----:B0-----:R-:W-:-:S07]  /*00e0*/  PRMT R4, R4, 0x7054, R5 ;  /* 0x0000705404047816 */ /* 0x001fce0000000005 */
[----:B------:R-:W0:Y:S01]  /*00f0*/  LDC.64 R18, c[0x0][0x220] ;  /* 0x00008800ff127b82 */ /* 0x000e220000000a00 */
[----:B---3--:R-:W-:Y:S02]  /*0100*/  LOP3.LUT R5, R2, 0xaad26b49, RZ, 0x3c, !PT ;  /* 0xaad26b4902057812 */ /* 0x008fe400078e3cff */
[----:B------:R-:W-:-:S03]  /*0110*/  LOP3.LUT R2, R3, 0xf7dcefdd, RZ, 0x3c, !PT ;  /* 0xf7dcefdd03027812 */ /* 0x000fc600078e3cff */
[----:B------:R-:W-:Y:S02]  /*0120*/  IMAD R3, R5, 0x4182bed5, RZ ;  /* 0x4182bed505037824 */ /* 0x000fe400078e02ff */
[----:B------:R-:W3:Y:S01]  /*0130*/  LDC.64 R10, c[0x0][0x228] ;  /* 0x00008a00ff0a7b82 */ /* 0x000ee20000000a00 */
[----:B------:R-:W-:Y:S01]  /*0140*/  IMAD R2, R2, -0x658354e5, RZ ;  /* 0x9a7cab1b02027824 */ /* 0x000fe200078e02ff */
[----:B----4-:R-:W-:Y:S01]  /*0150*/  PRMT R13, R13, 0x654, R4 ;  /* 0x000006540d0d7816 */ /* 0x010fe20000000004 */
[C---:B------:R-:W-:Y:S01]  /*0160*/  VIADD R7, R3.reuse, 0x75bcd15 ;  /* 0x075bcd1503077836 */ /* 0x040fe20000000000 */
[C---:B------:R-:W-:Y:S01]  /*0170*/  LOP3.LUT R4, R3.reuse, 0x159a55e5, RZ, 0x3c, !PT ;  /* 0x159a55e503047812 */ /* 0x040fe200078e3cff */
[C---:B------:R-:W-:Y:S01]  /*0180*/  VIADD R5, R2.reuse, 0x1f123bb5 ;  /* 0x1f123bb502057836 */ /* 0x040fe20000000000 */
[C---:B------:R-:W-:Y:S01]  /*0190*/  IADD3 R6, R3.reuse, 0x64f0c9, R2 ;  /* 0x0064f0c903067810 */ /* 0x040fe20007ffe002 */
[----:B------:R-:W-:Y:S01]  /*01a0*/  VIADD R3, R3, 0x583f19 ;  /* 0x00583f1903037836 */ /* 0x000fe20000000000 */
[----:B------:R-:W4:Y:S01]  /*01b0*/  LDC.64 R16, c[0x0][0x238] ;  /* 0x00008e00ff107b82 */ /* 0x000f220000000a00 */
[----:B------:R-:W-:Y:S01]  /*01c0*/  LOP3.LUT R2, R2, 0x5491333, RZ, 0x3c, !PT ;  /* 0x0549133302027812 */ /* 0x000fe200078e3cff */
[----:B-1----:R2:W-:Y:S04]  /*01d0*/  STL.64 [R1+0x28], R12 ;  /* 0x0000280c01007387 */ /* 0x0025e80000100a00 */
[----:B------:R1:W-:Y:S02]  /*01e0*/  STL.64 [R1+0x30], R6 ;  /* 0x0000300601007387 */ /* 0x0003e40000100a00 */
[----:B------:R-:W5:Y:S02]  /*01f0*/  LDC R0, c[0x0][0x230] ;  /* 0x00008c00ff007b82 */ /* 0x000f640000000800 */
[----:B0-----:R1:W-:Y:S04]  /*0200*/  STL.64 [R1], R18 ;  /* 0x0000001201007387 */ /* 0x0013e80000100a00 */
[----:B------:R1:W-:Y:S02]  /*0210*/  STL.64 [R1+0x38], R4 ;  /* 0x0000380401007387 */ /* 0x0003e40000100a00 */
[----:B------:R-:W0:Y:S02]  /*0220*/  LDC.64 R8, c[0x0][0x240] ;  /* 0x00009000ff087b82 */ /* 0x000e240000000a00 */
[----:B---3--:R1:W-:Y:S04]  /*0230*/  STL.64 [R1+0x8], R10 ;  /* 0x0000080a01007387 */ /* 0x0083e80000100a00 */
[----:B------:R1:W-:Y:S04]  /*0240*/  STL.64 [R1+0x40], R2 ;  /* 0x0000400201007387 */ /* 0x0003e80000100a00 */
[----:B----4-:R1:W-:Y:S01]  /*0250*/  STL.64 [R1+0x18], R16 ;  /* 0x0000181001007387 */ /* 0x0103e20000100a00 */
[----:B--2---:R-:W-:-:S02]  /*0260*/  IMAD R13, R15, UR4, R14 ;  /* 0x000000040f0d7c24 */ /* 0x004fc4000f8e020e */
[----:B------:R-:W-:Y:S01]  /*0270*/  IMAD.MOV.U32 R12, RZ, RZ, RZ ;  /* 0x000000ffff0c7224 */ /* 0x000fe200078e00ff */
[----:B-----5:R1:W-:Y:S02]  /*0280*/  STL [R1+0x10], R0 ;  /* 0x0000100001007387 */ /* 0x0203e40000100800 */
[----:B------:R-:W-:Y:S02]  /*0290*/  ISETP.NE.AND P0, PT, R13, RZ, PT ;  /* 0x000000ff0d00720c */ /* 0x000fe40003f05270 */
[----:B0-----:R1:W-:Y:S11]  /*02a0*/  STL.64 [R1+0x20], R8 ;  /* 0x0000200801007387 */ /* 0x0013f60000100a00 */
[----:B------:R-:W-:Y:S05]  /*02b0*/  @!P0 BRA `(.L_x_287) ;  /* 0x0000000c00f88947 */ /* 0x000fea0003800000 */
[----:B------:R-:W-:Y:S01]  /*02c0*/  HFMA2.MMA R21, -RZ, RZ, 0, 0 ;  /* 0x00000000ff157435 */ /* 0x000fe200000001ff */
[----:B-1----:R-:W-:Y:S02]  /*02d0*/  MOV R11, R13 ;  /* 0x0000000d000b7202 */ /* 0x002fe40000000f00 */
[----:B------:R-:W-:-:S08]  /*02e0*/  MOV R8, R12 ;  /* 0x0000000c00087202 */ /* 0x000fd00000000f00 */
.L_x_293:
[----:B------:R-:W-:Y:S01]  /*02f0*/  LOP3.LUT P0, RZ, R11, 0x3, RZ, 0xc0, !PT ;  /* 0x000000030bff7812 */ /* 0x000fe2000780c0ff */
[----:B------:R-:W-:-:S12]  /*0300*/  BSSY B0, `(.L_x_288) ;  /* 0x00000f2000007945 */ /* 0x000fd80003800000 */
[----:B0-----:R-:W-:Y:S05]  /*0310*/  @!P0 BRA `(.L_x_289) ;  /* 0x0000000c00c08947 */ /* 0x001fea0003800000 */
[----:B------:R-:W-:Y:S02]  /*0320*/  HFMA2.MMA R19, -RZ, RZ, 0, 0 ;  /* 0x00000000ff137435 */ /* 0x000fe400000001ff */
.L_x_292:
[----:B------:R-:W-:Y:S01]  /*0330*/  IMAD.MOV.U32 R20, RZ, RZ, RZ ;  /* 0x000000ffff147224 */ /* 0x000fe200078e00ff */
[----:B0-----:R-:W-:Y:S02]  /*0340*/  CS2R R2, SRZ ;  /* 0x0000000000027805 */ /* 0x001fe4000001ff00 */
[----:B------:R-:W-:Y:S01]  /*0350*/  CS2R R4, SRZ ;  /* 0x0000000000047805 */ /* 0x000fe2000001ff00 */
[----:B------:R-:W-:-:S07]  /*0360*/  IMAD.MOV.U32 R7, RZ, RZ, RZ ;  /* 0x000000ffff077224 */ /* 0x000fce00078e00ff */
.L_x_291:
[----:B------:R-:W-:Y:S01]  /*0370*/  LEA R0, R20, R1, 0x2 ;  /* 0x0000000114007211 */ /* 0x000fe200078e10ff */
[----:B------:R-:W0:Y:S05]  /*0380*/  LDC.64 R24, c[0x4][RZ] ;  /* 0x01000000ff187b82 */ /* 0x000e2a0000000a00 */
[----:B------:R-:W5:Y:S01]  /*0390*/  LDL R0, [R0+0x34] ;  /* 0x0000340000007983 */ /* 0x000f620000100800 */
[----:B------:R-:W-:Y:S02]  /*03a0*/  SHF.R.S32.HI R9, RZ, 0x1f, R21 ;  /* 0x0000001fff097819 */ /* 0x000fe40000011415 */
[----:B------:R-:W-:-:S03]  /*03b0*/  MOV R17, RZ ;  /* 0x000000ff00117202 */ /* 0x000fc60000000f00 */
[----:B------:R-:W-:Y:S02]  /*03c0*/  IMAD R9, R9, 0xc80, RZ ;  /* 0x00000c8009097824 */ /* 0x000fe400078e02ff */
[----:B0-----:R-:W-:-:S05]  /*03d0*/  IMAD.WIDE.U32 R24, R21, 0xc80, R24 ;  /* 0x00000c8015187825 */ /* 0x001fca00078e0018 */
[----:B------:R-:W-:-:S07]  /*03e0*/  IADD3 R9, R25, R9, RZ ;  /* 0x0000000919097210 */ /* 0x000fce0007ffe0ff */
.L_x_290:
        /* <DEDUP_REMOVED lines=227> */
.L_x_289:
[----:B------:R-:W-:Y:S05]  /*1220*/  BSYNC B0 ;  /* 0x0000000000007941 */ /* 0x000fea0003800000 */
.L_x_288:
[--C-:B------:R-:W-:Y:S01]  /*1230*/  SHF.R.U64 R11, R11, 0x2, R8.reuse ;  /* 0x000000020b0b7819 */ /* 0x100fe20000001208 */
[----:B------:R-:W-:Y:S01]  /*1240*/  VIADD R21, R21, 0x1 ;  /* 0x0000000115157836 */ /* 0x000fe20000000000 */
[----:B------:R-:W-:Y:S02]  /*1250*/  SHF.R.U32.HI R8, RZ, 0x2, R8 ;  /* 0x00000002ff087819 */ /* 0x000fe40000011608 */
[----:B------:R-:W-:-:S04]  /*1260*/  ISETP.NE.U32.AND P0, PT, R11, RZ, PT ;  /* 0x000000ff0b00720c */ /* 0x000fc80003f05070 */
[----:B------:R-:W-:-:S13]  /*1270*/  ISETP.NE.AND.EX P0, PT, R8, RZ, PT, P0 ;  /* 0x000000ff0800720c */ /* 0x000fda0003f05300 */
[----:B------:R-:W-:Y:S05]  /*1280*/  @!P0 BRA `(.L_x_287) ;  /* 0x0000000000048947 */ /* 0x000fea0003800000 */
[----:B------:R-:W-:Y:S05]  /*1290*/  BRA `(.L_x_293) ;  /* 0xfffffff000147947 */ /* 0x000fea000383ffff */
.L_x_287:
[----:B------:R-:W-:Y:S05]  /*12a0*/  BSYNC B1 ;  /* 0x0000000000017941 */ /* 0x000fea0003800000 */
.L_x_286:
[----:B------:R-:W-:Y:S01]  /*12b0*/  ULDC.64 UR4, c[0x0][0x218] ;  /* 0x0000860000047ab9 */ /* 0x000fe20000000a00 */
[----:B------:R2:W-:Y:S01]  /*12c0*/  STL.64 [R1+0x48], RZ ;  /* 0x000048ff01007387 */ /* 0x0005e20000100a00 */
[----:B------:R-:W-:-:S03]  /*12d0*/  ISETP.GE.U32.AND P0, PT, R13, UR4, PT ;  /* 0x000000040d007c0c */ /* 0x000fc6000bf06070 */
[----:B------:R2:W-:Y:S01]  /*12e0*/  STL [R1+0x50], RZ ;  /* 0x000050ff01007387 */ /* 0x0005e20000100800 */
[----:B------:R-:W-:-:S03]  /*12f0*/  ISETP.GE.U32.AND.EX P0, PT, R12, UR5, PT, P0 ;  /* 0x000000050c007c0c */ /* 0x000fc6000bf06100 */
[----:B------:R2:W-:Y:S10]  /*1300*/  STL.64 [R1+0x58], RZ ;  /* 0x000058ff01007387 */ /* 0x0005f40000100a00 */
[----:B------:R-:W-:Y:S05]  /*1310*/  @P0 EXIT ;  /* 0x000000000000094d */ /* 0x000fea0003800000 */
[----:B-1----:R-:W1:Y:S01]  /*1320*/  LDC R0, c[0x0][0x230] ;  /* 0x00008c00ff007b82 */ /* 0x002e620000000800 */
[----:B------:R-:W-:Y:S01]  /*1330*/  BSSY B2, `(.L_x_294) ;  /* 0x000008f000027945 */ /* 0x000fe20003800000 */
[----:B------:R-:W-:Y:S01]  /*1340*/  ULDC UR4, c[0x0][0x0] ;  /* 0x0000000000047ab9 */ /* 0x000fe20000000800 */
[----:B------:R-:W-:Y:S01]  /*1350*/  MOV R16, R4 ;  /* 0x0000000400107202 */ /* 0x000fe20000000f00 */
[----:B------:R-:W-:Y:S01]  /*1360*/  IMAD.MOV.U32 R18, RZ, RZ, R2 ;  /* 0x000000ffff127224 */ /* 0x000fe200078e0002 */
[----:B------:R-:W-:Y:S01]  /*1370*/  MOV R17, R5 ;  /* 0x0000000500117202 */ /* 0x000fe20000000f00 */
[----:B------:R-:W-:Y:S01]  /*1380*/  ULDC.64 UR6, c[0x0][0x238] ;  /* 0x00008e0000067ab9 */ /* 0x000fe20000000a00 */
[----:B------:R-:W-:Y:S01]  /*1390*/  MOV R19, R3 ;  /* 0x0000000300137202 */ /* 0x000fe20000000f00 */
[----:B------:R-:W3:Y:S01]  /*13a0*/  LDC.64 R14, c[0x0][0x228] ;  /* 0x00008a00ff0e7b82 */ /* 0x000ee20000000a00 */
[----:B------:R-:W-:Y:S01]  /*13b0*/  ULDC UR12, c[0x0][0xc] ;  /* 0x00000300000c7ab9 */ /* 0x000fe20000000800 */
[----:B------:R-:W-:Y:S01]  /*13c0*/  IMAD.MOV.U32 R20, RZ, RZ, R7 ;  /* 0x000000ffff147224 */ /* 0x000fe200078e0007 */
[----:B------:R-:W-:Y:S01]  /*13d0*/  DSETP.LT.AND P4, PT, RZ, UR6, PT ;  /* 0x00000006ff007e2a */ /* 0x000fe2000bf81000 */
[----:B------:R-:W-:Y:S01]  /*13e0*/  UIMAD UR12, UR4, UR12, URZ ;  /* 0x0000000c040c72a4 */ /* 0x000fe2000f8e023f */
[----:B------:R-:W-:Y:S01]  /*13f0*/  ULDC.64 UR14, c[0x0][0x238] ;  /* 0x00008e00000e7ab9 */ /* 0x000fe20000000a00 */
[----:B------:R-:W-:-:S02]  /*1400*/  ULDC UR8, c[0x0][0x248] ;  /* 0x0000920000087ab9 */ /* 0x000fc40000000800 */
[----:B------:R-:W4:Y:S01]  /*1410*/  LDC.64 R8, c[0x0][0x228] ;  /* 0x00008a00ff087b82 */ /* 0x000f220000000a00 */
[----:B------:R-:W-:Y:S01]  /*1420*/  ULDC UR10, c[0x0][0x240] ;  /* 0x00009000000a7ab9 */ /* 0x000fe20000000800 */
[----:B------:R-:W-:Y:S01]  /*1430*/  ULDC UR9, c[0x0][0x244] ;  /* 0x0000910000097ab9 */ /* 0x000fe20000000800 */
[----:B------:R-:W-:Y:S01]  /*1440*/  UMOV UR11, URZ ;  /* 0x0000003f000b7c82 */ /* 0x000fe20008000000 */
[----:B------:R-:W-:Y:S01]  /*1450*/  ULDC.64 UR4, c[0x0][0x218] ;  /* 0x0000860000047ab9 */ /* 0x000fe20000000a00 */
[----:B------:R-:W-:Y:S01]  /*1460*/  ULDC.64 UR6, c[0x0][0x210] ;  /* 0x0000840000067ab9 */ /* 0x000fe20000000a00 */
[----:B-1----:R-:W-:Y:S01]  /*1470*/  ISETP.GT.AND P3, PT, R0, -0x1, PT ;  /* 0xffffffff0000780c */ /* 0x002fe20003f64270 */
[----:B---3--:R-:W-:-:S12]  /*1480*/  FADD R14, -R14, R15 ;  /* 0x0000000f0e0e7221 */ /* 0x008fd80000000100 */
.L_x_302:
[----:B------:R-:W-:Y:S01]  /*1490*/  MOV R10, R17 ;  /* 0x00000011000a7202 */ /* 0x000fe20000000f00 */
[----:B0-----:R-:W-:Y:S01]  /*14a0*/  IMAD.MOV.U32 R4, RZ, RZ, R19 ;  /* 0x000000ffff047224 */ /* 0x001fe200078e0013 */
[----:B------:R-:W-:Y:S01]  /*14b0*/  MOV R15, R16 ;  /* 0x00000010000f7202 */ /* 0x000fe20000000f00 */
[----:B------:R-:W-:Y:S01]  /*14c0*/  IMAD.MOV.U32 R11, RZ, RZ, R18 ;  /* 0x000000ffff0b7224 */ /* 0x000fe200078e0012 */
[----:B------:R-:W-:Y:S04]  /*14d0*/  BSSY B1, `(.L_x_295) ;  /* 0x0000066000017945 */ /* 0x000fe80003800000 */
[----:B-1----:R-:W-:Y:S05]  /*14e0*/  @!P4 BRA `(.L_x_296) ;  /* 0x00000000004cc947 */ /* 0x002fea0003800000 */
[----:B------:R-:W-:Y:S01]  /*14f0*/  SHF.R.U32.HI R7, RZ, 0x2, R20 ;  /* 0x00000002ff077819 */ /* 0x000fe20000011614 */
[----:B------:R-:W-:Y:S01]  /*1500*/  IMAD.SHL.U32 R5, R19, 0x10, RZ ;  /* 0x0000001013057824 */ /* 0x000fe200078e00ff */
[----:B------:R-:W-:Y:S01]  /*1510*/  IADD3 R6, R6, 0x587c5, RZ ;  /* 0x000587c506067810 */ /* 0x000fe20007ffe0ff */
[----:B------:R-:W-:Y:S01]  /*1520*/  HFMA2.MMA R3, -RZ, RZ, 0.1171875, 0 ;  /* 0x2f800000ff037435 */ /* 0x000fe200000001ff */
[----:B------:R-:W-:Y:S01]  /*1530*/  LOP3.LUT R7, R7, R20, RZ, 0x3c, !PT ;  /* 0x0000001407077212 */ /* 0x000fe200078e3cff */
[----:B------:R-:W-:Y:S01]  /*1540*/  IMAD.MOV.U32 R15, RZ, RZ, R17 ;  /* 0x000000ffff0f7224 */ /* 0x000fe200078e0011 */
[----:B------:R-:W-:Y:S04]  /*1550*/  MOV R20, R16 ;  /* 0x0000001000147202 */ /* 0x000fe80000000f00 */
[----:B------:R-:W-:Y:S05]  /*1560*/  IMAD.SHL.U32 R10, R7, 0x2, RZ ;  /* 0x00000002070a7824 */ /* 0x000fea00078e00ff */
[----:B------:R-:W-:Y:S04]  /*1570*/  LOP3.LUT R10, R19, R10, R7, 0x96, !PT ;  /* 0x0000000a130a7212 */ /* 0x000fe800078e9607 */
[----:B------:R-:W-:Y:S05]  /*1580*/  LOP3.LUT R4, R10, R5, RZ, 0x3c, !PT ;  /* 0x000000050a047212 */ /* 0x000fea00078e3cff */
[----:B------:R-:W-:Y:S05]  /*1590*/  IMAD.IADD R2, R4, 0x1, R6 ;  /* 0x0000000104027824 */ /* 0x000fea00078e0206 */
[----:B------:R-:W-:Y:S05]  /*15a0*/  I2FP.F32.U32 R2, R2 ;  /* 0x0000000200027245 */ /* 0x000fea0000201000 */
[----:B------:R-:W-:Y:S04]  /*15b0*/  FFMA R0, R2, R3, 1.1641532182693481445e-10 ;  /* 0x2f00000002007423 */ /* 0x000fe80000000003 */
[----:B------:R-:W0:Y:S02]  /*15c0*/  F2F.F64.F32 R10, R0 ;  /* 0x00000000000a7310 */ /* 0x000e240000201800 */
[----:B0-----:R-:W-:Y:S01]  /*15d0*/  DSETP.GEU.AND P0, PT, R10, UR14, PT ;  /* 0x0000000e0a007e2a */ /* 0x001fe2000bf0e000 */
[----:B------:R-:W-:Y:S01]  /*15e0*/  MOV R10, R18 ;  /* 0x00000012000a7202 */ /* 0x000fe20000000f00 */
[----:B------:R-:W-:Y:S11]  /*15f0*/  IMAD.MOV.U32 R11, RZ, RZ, R19 ;  /* 0x000000ffff0b7224 */ /* 0x000ff600078e0013 */
[----:B------:R-:W-:Y:S01]  /*1600*/  @!UPT UIADD3 URZ, URZ, URZ, URZ ;  /* 0x0000003f3f3ff290 */ /* 0x000fe2000fffe03f */
[----:B------:R-:W-:Y:S05]  /*1610*/  @!P0 BRA `(.L_x_297) ;  /* 0x00000004002c8947 */ /* 0x000fea0003800000 */
.L_x_296:
[----:B------:R-:W-:Y:S02]  /*1620*/  SHF.R.U32.HI R7, RZ, 0x2, R20 ;  /* 0x00000002ff077819 */ /* 0x000fe40000011614 */
[----:B------:R-:W-:Y:S02]  /*1630*/  IADD3 R6, R6, 0x587c5, RZ ;  /* 0x000587c506067810 */ /* 0x000fe40007ffe0ff */
[----:B------:R-:W-:Y:S01]  /*1640*/  LOP3.LUT R16, R7, R20, RZ, 0x3c, !PT ;  /* 0x0000001407107212 */ /* 0x000fe200078e3cff */
[----:B------:R-:W-:Y:S01]  /*1650*/  IMAD.SHL.U32 R7, R4, 0x10, RZ ;  /* 0x0000001004077824 */ /* 0x000fe200078e00ff */
[----:B------:R-:W-:Y:S03]  /*1660*/  MOV R3, 0x2f800000 ;  /* 0x2f80000000037802 */ /* 0x000fe60000000f00 */
[----:B------:R-:W-:Y:S05]  /*1670*/  IMAD.SHL.U32 R17, R16, 0x2, RZ ;  /* 0x0000000210117824 */ /* 0x000fea00078e00ff */
[----:B------:R-:W-:Y:S04]  /*1680*/  LOP3.LUT R16, R4, R17, R16, 0x96, !PT ;  /* 0x0000001104107212 */ /* 0x000fe800078e9610 */
[----:B------:R-:W-:Y:S05]  /*1690*/  LOP3.LUT R5, R16, R7, RZ, 0x3c, !PT ;  /* 0x0000000710057212 */ /* 0x000fea00078e3cff */
[----:B------:R-:W-:Y:S05]  /*16a0*/  IMAD.IADD R2, R5, 0x1, R6 ;  /* 0x0000000105027824 */ /* 0x000fea00078e0206 */
[----:B------:R-:W-:Y:S05]  /*16b0*/  I2FP.F32.U32 R2, R2 ;  /* 0x0000000200027245 */ /* 0x000fea0000201000 */
[----:B------:R-:W-:Y:S04]  /*16c0*/  FFMA R0, R2, R3, 1.1641532182693481445e-10 ;  /* 0x2f00000002007423 */ /* 0x000fe80000000003 */
[----:B----4-:R-:W-:Y:S05]  /*16d0*/  FFMA R16, -R0, R8, R9 ;  /* 0x0000000800107223 */ /* 0x010fea0000000109 */
        /* <DEDUP_REMOVED lines=19> */
[----:B------:R-:W-:Y:S02]  /*1810*/  IMAD.SHL.U32 R16, R2, 0x100, RZ ;  /* 0x0000010002107824 */ /* 0x000fe400078e00ff */
[----:B------:R-:W-:Y:S01]  /*1820*/  IMAD.U32 R7, RZ, RZ, UR11 ;  /* 0x0000000bff077e24 */ /* 0x000fe2000f8e00ff */
[----:B------:R-:W-:Y:S01]  /*1830*/  LOP3.LUT R3, R3, 0xff, RZ, 0xc0, !PT ;  /* 0x000000ff03037812 */ /* 0x000fe200078ec0ff */
[----:B------:R-:W-:Y:S01]  /*1840*/  IMAD.U32 R0, RZ, RZ, UR11 ;  /* 0x0000000bff007e24 */ /* 0x000fe2000f8e00ff */
[----:B------:R-:W-:Y:S01]  /*1850*/  SHF.R.U32.HI R16, RZ, 0x1, R16 ;  /* 0x00000001ff107819 */ /* 0x000fe20000011610 */
[----:B------:R-:W-:Y:S01]  /*1860*/  IMAD.MOV.U32 R17, RZ, RZ, RZ ;  /* 0x000000ffff117224 */ /* 0x000fe200078e00ff */
        /* <DEDUP_REMOVED lines=18> */
.L_x_300:
[----:B------:R-:W-:Y:S05]  /*1990*/  BSYNC B0 ;  /* 0x0000000000007941 */ /* 0x000fea0003800000 */
.L_x_299:
[----:B------:R-:W-:Y:S02]  /*19a0*/  MOV R16, R0 ;  /* 0x0000000000107202 */ /* 0x000fe40000000f00 */
[----:B------:R-:W-:Y:S04]  /*19b0*/  MOV R17, R7 ;  /* 0x0000000700117202 */ /* 0x000fe80000000f00 */
[----:B------:R-:W0:Y:S02]  /*19c0*/  I2F.S64 R16, R16 ;  /* 0x0000001000107312 */ /* 0x000e240000301400 */
[----:B0-----:R-:W-:Y:S05]  /*19d0*/  FMUL R7, R16, UR9 ;  /* 0x0000000910077c20 */ /* 0x001fea0008400000 */
[----:B------:R-:W-:Y:S07]  /*19e0*/  F2FP.F16.F32.PACK_AB R7, RZ, R7 ;  /* 0x00000007ff07723e */ /* 0x000fee00000000ff */
.L_x_298:
[----:B------:R-:W-:Y:S05]  /*19f0*/  HSETP2.NEU.AND P0, PT, R7.H0_H0, RZ.H0_H0, PT ;  /* 0x200000ff07007234 */ /* 0x000fea0003f0d800 */
[----:B------:R-:W-:Y:S11]  /*1a00*/  ISETP.GT.OR P0, PT, RZ, UR8, P0 ;  /* 0x00000008ff007c0c */ /* 0x000ff60008704670 */
[----:B------:R-:W-:Y:S02]  /*1a10*/  @!UPT UIADD3 URZ, URZ, URZ, URZ ;  /* 0x0000003f3f3ff290 */ /* 0x000fe4000fffe03f */
[----:B------:R-:W-:Y:S05]  /*1a20*/  @P0 BRA `(.L_x_301) ;  /* 0x0000000000400947 */ /* 0x000fea0003800000 */
[C---:B------:R-:W-:Y:S11]  /*1a30*/  FSETP.GT.AND P2, PT, R16.reuse, RZ, PT ;  /* 0x000000ff1000720b */ /* 0x040ff60003f44000 */
[----:B------:R-:W-:Y:S02]  /*1a40*/  @!UPT UIADD3 URZ, URZ, URZ, URZ ;  /* 0x0000003f3f3ff290 */ /* 0x000fe4000fffe03f */
[C---:B------:R-:W-:Y:S01]  /*1a50*/  @!P2 FADD R3, R16.reuse, -1 ;  /* 0xbf8000001003a421 */ /* 0x040fe20000000000 */
[----:B------:R-:W-:Y:S04]  /*1a60*/  @P2 FADD R16, R16, 1 ;  /* 0x3f80000010102421 */ /* 0x000fe80000000000 */
[----:B------:R-:W-:Y:S02]  /*1a70*/  @!P2 FSETP.GEU.AND P1, PT, R14, R3, PT ;  /* 0x000000030e00a20b */ /* 0x000fe40003f2e000 */
[CC--:B------:R-:W-:Y:S02]  /*1a80*/  @P2 FSETP.GEU.AND P0, PT, R16.reuse, R9.reuse, PT ;  /* 0x000000091000220b */ /* 0x0c0fe40003f0e000 */
[----:B------:R-:W-:Y:S02]  /*1a90*/  @!P2 FSEL R7, R3, R14, !P1 ;  /* 0x0000000e0307a208 */ /* 0x000fe40004800000 */
[----:B------:R-:W-:Y:S04]  /*1aa0*/  @P2 FSEL R7, R16, R9, !P0 ;  /* 0x0000000910072208 */ /* 0x000fe80004000000 */
[----:B------:R-:W-:Y:S01]  /*1ab0*/  F2FP.F16.F32.PACK_AB R7, RZ, R7 ;  /* 0x00000007ff07723e */ /* 0x000fe200000000ff */
[----:B------:R-:W-:Y:S05]  /*1ac0*/  BRA `(.L_x_301) ;  /* 0x0000000000187947 */ /* 0x000fea0003800000 */
.L_x_297:
[----:B------:R-:W-:Y:S01]  /*1ad0*/  MOV R11, R18 ;  /* 0x00000012000b7202 */ /* 0x000fe20000000f00 */
[----:B------:R-:W-:Y:S01]  /*1ae0*/  IMAD.MOV.U32 R5, RZ, RZ, R4 ;  /* 0x000000ffff057224 */ /* 0x000fe200078e0004 */
[----:B------:R-:W-:Y:S01]  /*1af0*/  MOV R15, R16 ;  /* 0x00000010000f7202 */ /* 0x000fe20000000f00 */
[----:B------:R-:W-:Y:S01]  /*1b00*/  IMAD.MOV.U32 R7, RZ, RZ, 0x7fff ;  /* 0x00007fffff077424 */ /* 0x000fe200078e00ff */
[----:B------:R-:W-:Y:S01]  /*1b10*/  MOV R4, R19 ;  /* 0x0000001300047202 */ /* 0x000fe20000000f00 */
[----:B------:R-:W-:Y:S02]  /*1b20*/  IMAD.MOV.U32 R10, RZ, RZ, R17 ;  /* 0x000000ffff0a7224 */ /* 0x000fe400078e0011 */
.L_x_301:
[----:B------:R-:W-:Y:S05]  /*1b30*/  BSYNC B1 ;  /* 0x0000000000017941 */ /* 0x000fea0003800000 */
.L_x_295:
[C---:B------:R-:W-:Y:S01]  /*1b40*/  LEA R2, P0, R13.reuse, UR6, 0x1 ;  /* 0x000000060d027c11 */ /* 0x040fe2000f8008ff */
[----:B------:R-:W-:Y:S01]  /*1b50*/  IMAD.MOV.U32 R19, RZ, RZ, R5 ;  /* 0x000000ffff137224 */ /* 0x000fe200078e0005 */
[----:B------:R-:W-:Y:S01]  /*1b60*/  MOV R17, R11 ;  /* 0x0000000b00117202 */ /* 0x000fe20000000f00 */
[----:B------:R-:W-:Y:S01]  /*1b70*/  IMAD.MOV.U32 R18, RZ, RZ, R4 ;  /* 0x000000ffff127224 */ /* 0x000fe200078e0004 */
[C---:B------:R-:W-:Y:S01]  /*1b80*/  LEA.HI.X R3, R13.reuse, UR7, R12, 0x1, P0 ;  /* 0x000000070d037c11 */ /* 0x040fe200080f0c0c */
[----:B------:R-:W-:Y:S01]  /*1b90*/  IMAD.MOV.U32 R16, RZ, RZ, R10 ;  /* 0x000000ffff107224 */ /* 0x000fe200078e000a */
[----:B------:R-:W-:Y:S02]  /*1ba0*/  IADD3 R13, P0, R13, UR12, RZ ;  /* 0x0000000c0d0d7c10 */ /* 0x000fe4000ff1e0ff */
[----:B------:R-:W-:Y:S01]  /*1bb0*/  MOV R20, R15 ;  /* 0x0000000f00147202 */ /* 0x000fe20000000f00 */
[----:B------:R1:W-:Y:S02]  /*1bc0*/  STG.E.U16 desc[UR16][R2.64], R7 ;  /* 0x0000000702007986 */ /* 0x0003e4000c101510 */
[----:B------:R-:W-:Y:S01]  /*1bd0*/  IMAD.X R12, RZ, RZ, R12, P0 ;  /* 0x000000ffff0c7224 */ /* 0x000fe200000e060c */
[----:B------:R-:W-:Y:S04]  /*1be0*/  ISETP.GE.U32.AND P0, PT, R13, UR4, PT ;  /* 0x000000040d007c0c */ /* 0x000fe8000bf06070 */
[----:B------:R-:W-:Y:S11]  /*1bf0*/  ISETP.GE.U32.AND.EX P0, PT, R12, UR5, PT, P0 ;  /* 0x000000050c007c0c */ /* 0x000ff6000bf06100 */
[----:B------:R-:W-:Y:S02]  /*1c00*/  @!UPT UIADD3 URZ, URZ, URZ, URZ ;  /* 0x0000003f3f3ff290 */ /* 0x000fe4000fffe03f */
[----:B------:R-:W-:Y:S05]  /*1c10*/  @!P0 BRA `(.L_x_302) ;  /* 0xfffffff8001c8947 */ /* 0x000fea000383ffff */
[----:B------:R-:W-:Y:S05]  /*1c20*/  BSYNC B2 ;  /* 0x0000000000027941 */ /* 0x000fea0003800000 */
.L_x_294:
[----:B------:R-:W-:Y:S01]  /*1c30*/  MOV R14, R6 ;  /* 0x00000006000e7202 */ /* 0x000fe20000000f00 */
[----:B------:R-:W-:Y:S04]  /*1c40*/  STL.64 [R1+0x38], R10 ;  /* 0x0000380a01007387 */ /* 0x000fe80000100a00 */
[----:B------:R-:W-:Y:S04]  /*1c50*/  STL.64 [R1+0x40], R4 ;  /* 0x0000400401007387 */ /* 0x000fe80000100a00 */
[----:B------:R-:W-:Y:S01]  /*1c60*/  STL.64 [R1+0x30], R14 ;  /* 0x0000300e01007387 */ /* 0x000fe20000100a00 */
[----:B------:R-:W-:Y:S05]  /*1c70*/  EXIT ;  /* 0x000000000000794d */ /* 0x000fea0003800000 */
.L_x_303:
        /* <DEDUP_REMOVED lines=16> */
.L_x_677:


//--------------------- .text._ZN7cutlass6KernelINS_4gemm6kernel11FMHAGroupedINS2_18DefaultFMHAGroupedINS_6half_tENS_4arch4Sm80ELb1ELi64ELi64ELi64ELNS2_17GroupScheduleModeE1EE3MM0ENS9_3MM1ES5_fS5_fLb1ELS8_1EEEEEvNT_6ParamsE --------------------------
	.section	.text._ZN7cutlass6KernelINS_4gemm6kernel11FMHAGroupedINS2_18DefaultFMHAGroupedINS_6half_tENS_4arch4Sm80ELb1ELi64ELi64ELi64ELNS2_17GroupScheduleModeE1EE3MM0ENS9_3MM1ES5_fS5_fLb1ELS8_1EEEEEvNT_6ParamsE,"ax",@progbits
	.align	128
.text._ZN7cutlass6KernelINS_4gemm6kernel11FMHAGroupedINS2_18DefaultFMHAGroupedINS_6half_tENS_4arch4Sm80ELb1ELi64ELi64ELi64ELNS2_17GroupScheduleModeE1EE3MM0ENS9_3MM1ES5_fS5_fLb1ELS8_1EEEEEvNT_6ParamsE:
        .type           _ZN7cutlass6KernelINS_4gemm6kernel11FMHAGroupedINS2_18DefaultFMHAGroupedINS_6half_tENS_4arch4Sm80ELb1ELi64ELi64ELi64ELNS2_17GroupScheduleModeE1EE3MM0ENS9_3MM1ES5_fS5_fLb1ELS8_1EEEEEvNT_6ParamsE,@function
        .size           _ZN7cutlass6KernelINS_4gemm6kernel11FMHAGroupedINS2_18DefaultFMHAGroupedINS_6half_tENS_4arch4Sm80ELb1ELi64ELi64ELi64ELNS2_17GroupScheduleModeE1EE3MM0ENS9_3MM1ES5_fS5_fLb1ELS8_1EEEEEvNT_6ParamsE,(.L_x_658 - _ZN7cutlass6KernelINS_4gemm6kernel11FMHAGroupedINS2_18DefaultFMHAGroupedINS_6half_tENS_4arch4Sm80ELb1ELi64ELi64ELi64ELNS2_17GroupScheduleModeE1EE3MM0ENS9_3MM1ES5_fS5_fLb1ELS8_1EEEEEvNT_6ParamsE)
        .other          _ZN7cutlass6KernelINS_4gemm6kernel11FMHAGroupedINS2_18DefaultFMHAGroupedINS_6half_tENS_4arch4Sm80ELb1ELi64ELi64ELi64ELNS2_17GroupScheduleModeE1EE3MM0ENS9_3MM1ES5_fS5_fLb1ELS8_1EEEEEvNT_6ParamsE,@"STO_CUDA_ENTRY STV_DEFAULT"
_ZN7cutlass6KernelINS_4gemm6kernel11FMHAGroupedINS2_18DefaultFMHAGroupedINS_6half_tENS_4arch4Sm80ELb1ELi64ELi64ELi64ELNS2_17GroupScheduleModeE1EE3MM0ENS9_3MM1ES5_fS5_fLb1ELS8_1EEEEEvNT_6ParamsE:
[----:B------:R-:W-:Y:S01]  /*0000*/  LDC R1, c[0x0][0x28] ;  /* 0x00000a00ff017b82 */ /* 0x000fe20000000800 */
[----:B------:R-:W-:Y:S01]  /*0010*/  ULDC UR5, c[0x0][0xc] ;  /* 0x0000030000057ab9 */ /* 0x000fe20000000800 */
[----:B------:R-:W-:Y:S01]  /*0020*/  UMOV UR8, URZ ;  /* 0x0000003f00087c82 */ /* 0x000fe20008000000 */
[----:B------:R-:W1:Y:S01]  /*0030*/  I2F.U32.RP R2, UR5 ;  /* 0x0000000500027d06 */ /* 0x000e620008209000 */
[----:B------:R-:W2:Y:S01]  /*0040*/  S2R R100, SR_TID.X ;  /* 0x0000000000647919 */ /* 0x000ea20000002100 */
[----:B------:R-:W-:Y:S01]  /*0050*/  UISETP.NE.U32.AND UP0, UPT, UR5, URZ, UPT ;  /* 0x0000003f0500728c */ /* 0x000fe2000bf05070 */
[----:B------:R-:W-:Y:S02]  /*0060*/  LOP3.LUT R135, R135, 0xffff7fff, RZ, 0xc0, !PT ;  /* 0xffff7fff87877812 */ /* 0x000fe400078ec0ff */
[----:B------:R-:W3:Y:S01]  /*0070*/  S2UR UR19, SR_CTAID.X ;  /* 0x00000000001379c3 */ /* 0x000ee20000002500 */
[----:B------:R-:W-:Y:S01]  /*0080*/  ULDC.64 UR22, c[0x0][0x208] ;  /* 0x0000820000167ab9 */ /* 0x000fe20000000a00 */
[----:B------:R-:W-:Y:S01]  /*0090*/  BSSY B0, `(.L_x_304) ;  /* 0x0000022000007945 */ /* 0x000fe20003800000 */
[----:B-1----:R-:W1:Y:S02]  /*00a0*/  MUFU.RCP R0, R2 ;  /* 0x0000000200007308 */ /* 0x002e640000001000 */
[----:B-1----:R-:W-:Y:S01]  /*00b0*/  VIADD R0, R0, 0xffffffe ;  /* 0x0ffffffe00007836 */ /* 0x002fe20000000000 */
[----:B--2---:R-:W-:-:S05]  /*00c0*/  ISETP.GT.AND P0, PT, R100, 0x7f, PT ;  /* 0x0000007f6400780c */ /* 0x004fca0003f04270 */
[----:B------:R-:W1:Y:S08]  /*00d0*/  F2I.FTZ.U32.TRUNC.NTZ R0, R0 ;  /* 0x0000000000007305 */ /* 0x000e70000021f000 */
[----:B------:R-:W-:Y:S02]  /*00e0*/  @P0 LOP3.LUT R135, R135, 0x8000, RZ, 0xfc, !PT ;  /* 0x0000800087870812 */ /* 0x000fe400078efcff */
[----:B-1----:R-:W-:-:S13]  /*00f0*/  R2UR UR9, R0 ;  /* 0x00000000000972ca */ /* 0x002fda00000e0000 */
[----:B------:R-:W-:-:S04]  /*0100*/  UIADD3 UR4, URZ, -UR9, URZ ;  /* 0x800000093f047290 */ /* 0x000fc8000fffe03f */
[----:B------:R-:W-:-:S04]  /*0110*/  UIMAD UR4, UR4, UR5, URZ ;  /* 0x00000005040472a4 */ /* 0x000fc8000f8e023f */
[----:B------:R-:W-:-:S03]  /*0120*/  UIMAD.WIDE.U32 UR8, UR9, UR4, UR8 ;  /* 0x00000004090872a5 */ /* 0x000fc6000f8e0008 */
[----:B------:R-:W-:Y:S02]  /*0130*/  ULDC UR4, c[0x0][0x230] ;  /* 0x00008c0000047ab9 */ /* 0x000fe40000000800 */
[----:B------:R-:W-:-:S04]  /*0140*/  UIADD3 UR7, UR5, -0x1, UR4 ;  /* 0xffffffff05077890 */ /* 0x000fc8000fffe004 */
[----:B------:R-:W-:-:S04]  /*0150*/  UIMAD.WIDE.U32 UR20, UR9, UR7, URZ ;  /* 0x00000007091472a5 */ /* 0x000fc8000f8e003f */
[----:B------:R-:W-:-:S04]  /*0160*/  UIADD3 UR6, -UR21, URZ, URZ ;  /* 0x0000003f15067290 */ /* 0x000fc8000fffe13f */
[----:B------:R-:W-:-:S04]  /*0170*/  UIMAD UR6, UR5, UR6, UR7 ;  /* 0x00000006050672a4 */ /* 0x000fc8000f8e0207 */
[----:B------:R-:W-:-:S11]  /*0180*/  UISETP.GE.U32.AND UP2, UPT, UR6, UR5, UPT ;  /* 0x000000050600728c */ /* 0x000fd6000bf46070 */
[----:B------:R-:W-:Y:S02]  /*0190*/  @UP2 UIADD3 UR6, UR6, -UR5, URZ ;  /* 0x8000000506062290 */ /* 0x000fe4000fffe03f */
[----:B------:R-:W-:Y:S02]  /*01a0*/  @UP2 UIADD3 UR21, UR21, 0x1, URZ ;  /* 0x0000000115152890 */ /* 0x000fe4000fffe03f */
[----:B------:R-:W-:-:S11]  /*01b0*/  UISETP.GE.U32.AND UP1, UPT, UR6, UR5, UPT ;  /* 0x000000050600728c */ /* 0x000fd6000bf26070 */
[----:B------:R-:W-:Y:S02]  /*01c0*/  @UP1 UIADD3 UR21, UR21, 0x1, URZ ;  /* 0x0000000115151890 */ /* 0x000fe4000fffe03f */
[----:B------:R-:W-:-:S06]  /*01d0*/  @!UP0 ULOP3.LUT UR21, URZ, UR5, URZ, 0x33, !UPT ;  /* 0x000000053f158292 */ /* 0x000fcc000f8e333f */
[----:B------:R-:W-:-:S13]  /*01e0*/  ISETP.GE.OR P0, PT, R100, UR21, P0 ;  /* 0x0000001564007c0c */ /* 0x000fda0008706670 */
[----:B---3--:R-:W-:Y:S05]  /*01f0*/  @P0 BRA `(.L_x_305) ;  /* 0x00000000002c0947 */ /* 0x008fea0003800000 */
[----:B------:R-:W1:Y:S01]  /*0200*/  LDC.64 R4, c[0x0][0x228] ;  /* 0x00008a00ff047b82 */ /* 0x000e620000000a00 */
[----:B------:R-:W-:-:S05]  /*0210*/  MOV R3, UR19 ;  /* 0x0000001300037c02 */ /* 0x000fca0008000f00 */
[----:B------:R-:W-:-:S04]  /*0220*/  IMAD R3, R3, UR21, R100 ;  /* 0x0000001503037c24 */ /* 0x000fc8000f8e0264 */
[----:B-1----:R-:W-:-:S05]  /*0230*/  IMAD.WIDE R4, R3, 0x8, R4 ;  /* 0x0000000803047825 */ /* 0x002fca00078e0204 */
[----:B------:R-:W2:Y:S04]  /*0240*/  LDG.E R3, desc[UR22][R4.64+0x4] ;  /* 0x0000041604037981 */ /* 0x000ea8000c1e1900 */
[----:B------:R-:W2:Y:S01]  /*0250*/  LDG.E R2, desc[UR22][R4.64] ;  /* 0x0000001604027981 */ /* 0x000ea2000c1e1900 */
[----:B------:R-:W1:Y:S01]  /*0260*/  S2UR UR5, SR_CgaCtaId ;  /* 0x00000000000579c3 */ /* 0x000e620000008800 */
[----:B------:R-:W-:Y:S02]  /*0270*/  UMOV UR6, 0x400 ;  /* 0x0000040000067882 */ /* 0x000fe40000000000 */
[----:B-1----:R-:W-:-:S06]  /*0280*/  ULEA UR5, UR5, UR6, 0x18 ;  /* 0x0000000605057291 */ /* 0x002fcc000f8ec03f */
[----:B------:R-:W-:-:S05]  /*0290*/  LEA R0, R100, UR5, 0x3 ;  /* 0x0000000564007c11 */ /* 0x000fca000f8e18ff */
[----:B--2---:R1:W-:Y:S02]  /*02a0*/  STS.64 [R0+0x4a00], R2 ;  /* 0x004a000200007388 */ /* 0x0043e40000000a00 */
.L_x_305:
[----:B------:R-:W-:Y:S05]  /*02b0*/  BSYNC B0 ;  /* 0x0000000000007941 */ /* 0x000fea0003800000 */
.L_x_304:
[----:B------:R-:W-:-:S06]  /*02c0*/  UISETP.GE.AND UP0, UPT, UR19, UR4, UPT ;  /* 0x000000041300728c */ /* 0x000fcc000bf06270 */
[----:B------:R-:W-:-:S13]  /*02d0*/  PLOP3.LUT P0, PT, PT, PT, UP0, 0x80, 0x0 ;  /* 0x000000000000781c */ /* 0x000fda0003f0f008 */
[----:B------:R-:W-:Y:S05]  /*02e0*/  @P0 EXIT ;  /* 0x000000000000094d */ /* 0x000fea0003800000 */
[C---:B------:R-:W-:Y:S01]  /*02f0*/  IMAD.SHL.U32 R134, R100.reuse, 0x80000, RZ ;  /* 0x0008000064867824 */ /* 0x040fe200078e00ff */
[C---:B------:R-:W-:Y:S01]  /*0300*/  LOP3.LUT R13, R100.reuse, 0x1f, RZ, 0xc0, !PT ;  /* 0x0000001f640d7812 */ /* 0x040fe200078ec0ff */
[----:B------:R-:W2:Y:S01]  /*0310*/  S2UR UR4, SR_CgaCtaId ;  /* 0x00000000000479c3 */ /* 0x000ea20000008800 */
[----:B------:R-:W-:Y:S01]  /*0320*/  SHF.R.U32.HI R10, RZ, 0x5, R100 ;  /* 0x00000005ff0a7819 */ /* 0x000fe20000011664 */
[----:B------:R-:W-:Y:S01]  /*0330*/  UMOV UR5, 0x400 ;  /* 0x0000040000057882 */ /* 0x000fe20000000000 */
[--C-:B------:R-:W-:Y:S01]  /*0340*/  SHF.R.S32.HI R9, RZ, 0x18, R134.reuse ;  /* 0x00000018ff097819 */ /* 0x100fe20000011486 */
[----:B------:R-:W-:Y:S01]  /*0350*/  UMOV UR17, URZ ;  /* 0x0000003f00117c82 */ /* 0x000fe20008000000 */
[----:B------:R-:W-:Y:S02]  /*0360*/  SHF.R.S32.HI R8, RZ, 0x1f, R134 ;  /* 0x0000001fff087819 */ /* 0x000fe40000011486 */
[----:B------:R-:W-:Y:S02]  /*0370*/  PRMT R14, R100, 0x9910, RZ ;  /* 0x00009910640e7816 */ /* 0x000fe400000000ff */
[----:B------:R-:W-:-:S02]  /*0380*/  LEA.HI R8, R8, R9, RZ, 0x2 ;  /* 0x0000000908087211 */ /* 0x000fc400078f10ff */
[----:B------:R-:W-:Y:S02]  /*0390*/  LOP3.LUT R7, R100, 0x3, RZ, 0xc0, !PT ;  /* 0x0000000364077812 */ /* 0x000fe400078ec0ff */
[----:B------:R-:W-:Y:S02]  /*03a0*/  LOP3.LUT R12, R8, 0xfffffffc, RZ, 0xc0, !PT ;  /* 0xfffffffc080c7812 */ /* 0x000fe400078ec0ff */
[----:B------:R-:W-:Y:S02]  /*03b0*/  SHF.R.U32.HI R4, RZ, 0x2, R13 ;  /* 0x00000002ff047819 */ /* 0x000fe4000001160d */
[----:B------:R-:W-:Y:S01]  /*03c0*/  LOP3.LUT R5, R10, 0x80, RZ, 0xc0, !PT ;  /* 0x000000800a057812 */ /* 0x000fe200078ec0ff */
[----:B------:R-:W-:Y:S01]  /*03d0*/  IMAD.IADD R12, R9, 0x1, -R12 ;  /* 0x00000001090c7824 */ /* 0x000fe200078e0a0c */
[----:B-1----:R-:W-:Y:S01]  /*03e0*/  SHF.R.S32.HI R3, RZ, 0x1f, R14 ;  /* 0x0000001fff037819 */ /* 0x002fe2000001140e */
[----:B------:R-:W-:Y:S01]  /*03f0*/  IMAD R7, R4, 0x24, R7 ;  /* 0x0000002404077824 */ /* 0x000fe200078e0207 */
[----:B------:R-:W-:-:S02]  /*0400*/  LEA.HI R0, R5, R10, RZ, 0x19 ;  /* 0x0000000a05007211 */ /* 0x000fc400078fc8ff */
[----:B------:R-:W-:Y:S01]  /*0410*/  LEA.HI R4, R12, R12, RZ, 0x1 ;  /* 0x0000000c0c047211 */ /* 0x000fe200078f08ff */
[----:B--2---:R-:W-:Y:S01]  /*0420*/  ULEA UR4, UR4, UR5, 0x18 ;  /* 0x0000000504047291 */ /* 0x004fe2000f8ec03f */
[CC--:B------:R-:W-:Y:S02]  /*0430*/  LEA.HI R2, R3.reuse, R14.reuse, RZ, 0x5 ;  /* 0x0000000e03027211 */ /* 0x0c0fe400078f28ff */
[----:B------:R-:W-:Y:S01]  /*0440*/  PRMT R10, R10, 0x8880, RZ ;  /* 0x000088800a0a7816 */ /* 0x000fe200000000ff */
[----:B------:R-:W-:Y:S01]  /*0450*/  UIADD3 UR18, UR4, 0x600, URZ ;  /* 0x0000060004127890 */ /* 0x000fe2000fffe03f */
[----:B------:R-:W-:Y:S02]  /*0460*/  LEA.HI R6, R3, R14, RZ, 0x7 ;  /* 0x0000000e03067211 */ /* 0x000fe400078f38ff */
[C---:B------:R-:W-:Y:S01]  /*0470*/  LOP3.LUT R3, R4.reuse, 0xfffffffe, RZ, 0xc0, !PT ;  /* 0xfffffffe04037812 */ /* 0x040fe200078ec0ff */
[----:B------:R-:W-:Y:S01]  /*0480*/  IMAD.SHL.U32 R4, R4, 0x8, RZ ;  /* 0x0000000804047824 */ /* 0x000fe200078e00ff */
[----:B------:R-:W-:-:S02]  /*0490*/  LOP3.LUT R15, R2, 0xffffffe0, RZ, 0xc0, !PT ;  /* 0xffffffe0020f7812 */ /* 0x000fc400078ec0ff */
[----:B------:R-:W-:Y:S01]  /*04a0*/  LEA.HI R11, R134, R10, RZ, 0x1 ;  /* 0x0000000a860b7211 */ /* 0x000fe200078f08ff */
[----:B------:R-:W-:Y:S01]  /*04b0*/  IMAD.IADD R3, R12, 0x1, -R3 ;  /* 0x000000010c037824 */ /* 0x000fe200078e0a03 */
[--C-:B------:R-:W-:Y:S01]  /*04c0*/  SHF.R.S32.HI R17, RZ, 0x5, R2.reuse ;  /* 0x00000005ff117819 */ /* 0x100fe20000011402 */
[----:B------:R-:W-:Y:S01]  /*04d0*/  IMAD.IADD R15, R14, 0x1, -R15 ;  /* 0x000000010e0f7824 */ /* 0x000fe200078e0a0f */
[----:B------:R-:W-:Y:S02]  /*04e0*/  SHF.R.S32.HI R2, RZ, 0x1f, R2 ;  /* 0x0000001fff027819 */ /* 0x000fe40000011402 */
[----:B------:R-:W-:Y:S01]  /*04f0*/  SHF.R.S32.HI R8, RZ, 0x2, R8 ;  /* 0x00000002ff087819 */ /* 0x000fe20000011408 */
[----:B------:R-:W-:Y:S01]  /*0500*/  IMAD.SHL.U32 R127, R17, 0x10, RZ ;  /* 0x00000010117f7824 */ /* 0x000fe200078e00ff */
[----:B------:R-:W-:Y:S02]  /*0510*/  LOP3.LUT R114, R100, 0x1c, RZ, 0xc0, !PT ;  /* 0x0000001c64727812 */ /* 0x000fe400078ec0ff */
[----:B------:R-:W-:Y:S01]  /*0520*/  LOP3.LUT R11, R11, 0x7fffffe, RZ, 0xc0, !PT ;  /* 0x07fffffe0b0b7812 */ /* 0x000fe200078ec0ff */
[----:B------:R-:W-:Y:S01]  /*0530*/  IMAD R3, R8, 0x2, R3 ;  /* 0x0000000208037824 */ /* 0x000fe200078e0203 */
[----:B------:R-:W-:-:S02]  /*0540*/  LEA.HI R2, R2, R17, RZ, 0x2 ;  /* 0x0000001102027211 */ /* 0x000fc400078f10ff */
[----:B------:R-:W-:Y:S01]  /*0550*/  SHF.R.U32.HI R114, RZ, 0x2, R114 ;  /* 0x00000002ff727819 */ /* 0x000fe20000011672 */
[----:B------:R-:W-:Y:S01]  /*0560*/  IMAD.IADD R11, R10, 0x1, -R11 ;  /* 0x000000010a0b7824 */ /* 0x000fe200078e0a0b */
[----:B------:R-:W-:Y:S02]  /*0570*/  LOP3.LUT R8, R2, 0xfffffffc, RZ, 0xc0, !PT ;  /* 0xfffffffc02087812 */ /* 0x000fe400078ec0ff */
[----:B------:R-:W-:Y:S01]  /*0580*/  SHF.R.S32.HI R140, RZ, 0x1f, R15 ;  /* 0x0000001fff8c7819 */ /* 0x000fe2000001140f */
[----:B------:R-:W-:Y:S01]  /*0590*/  IMAD R114, R11, 0x20, R114 ;  /* 0x000000200b727824 */ /* 0x000fe200078e0272 */
[----:B------:R-:W-:Y:S01]  /*05a0*/  SHF.R.S32.HI R2, RZ, 0x7, R6 ;  /* 0x00000007ff027819 */ /* 0x000fe20000011406 */
[C---:B------:R-:W-:Y:S01]  /*05b0*/  IMAD.IADD R11, R17.reuse, 0x1, -R8 ;  /* 0x00000001110b7824 */ /* 0x040fe200078e0a08 */
[CC--:B------:R-:W-:Y:S01]  /*05c0*/  LEA.HI R128, R140.reuse, R15.reuse, RZ, 0x4 ;  /* 0x0000000f8c807211 */ /* 0x0c0fe200078f20ff */
[----:B------:R-:W-:Y:S01]  /*05d0*/  IMAD.SHL.U32 R17, R17, 0x8, RZ ;  /* 0x0000000811117824 */ /* 0x000fe200078e00ff */
[----:B------:R-:W-:Y:S01]  /*05e0*/  LEA.HI R142, R140, R15, RZ, 0x2 ;  /* 0x0000000f8c8e7211 */ /* 0x000fe200078f10ff */
[----:B------:R-:W-:Y:S01]  /*05f0*/  IMAD.SHL.U32 R129, R2, 0x40, RZ ;  /* 0x0000004002817824 */ /* 0x000fe200078e00ff */
[----:B------:R-:W-:-:S02]  /*0600*/  LEA.HI R8, R11, R11, RZ, 0x1 ;  /* 0x0000000b0b087211 */ /* 0x000fc400078f08ff */
[----:B------:R-:W-:Y:S02]  /*0610*/  LEA.HI R140, R140, R15, RZ, 0x3 ;  /* 0x0000000f8c8c7211 */ /* 0x000fe400078f18ff */
[----:B------:R-:W-:Y:S02]  /*0620*/  SHF.R.S32.HI R5, RZ, 0x1f, R10 ;  /* 0x0000001fff057819 */ /* 0x000fe4000001140a */
[----:B------:R-:W-:Y:S02]  /*0630*/  LOP3.LUT R6, R8, 0x3ffffffe, RZ, 0xc0, !PT ;  /* 0x3ffffffe08067812 */ /* 0x000fe400078ec0ff */
[----:B------:R-:W-:Y:S02]  /*0640*/  LEA.HI.SX32 R118, R140, R17, 0x1d ;  /* 0x000000118c767211 */ /* 0x000fe400078feaff */
[----:B------:R-:W-:Y:S01]  /*0650*/  LEA.HI R5, R5, R10, RZ, 0x2 ;  /* 0x0000000a05057211 */ /* 0x000fe200078f10ff */
[----:B------:R-:W-:Y:S01]  /*0660*/  IMAD.IADD R6, R11, 0x1, -R6 ;  /* 0x000000010b067824 */ /* 0x000fe200078e0a06 */
[----:B------:R-:W-:Y:S01]  /*0670*/  LOP3.LUT R4, R4, 0xfffffff0, RZ, 0xc0, !PT ;  /* 0xfffffff004047812 */ /* 0x000fe200078ec0ff */
[----:B------:R-:W-:Y:S01]  /*0680*/  VIADD R117, R118, 0x4 ;  /* 0x0000000476757836 */ /* 0x000fe20000000000 */
[----:B------:R-:W-:-:S02]  /*0690*/  LEA.HI.SX32 R129, R128, R129, 0x1c ;  /* 0x0000008180817211 */ /* 0x000fc400078fe2ff */
[----:B------:R-:W-:Y:S01]  /*06a0*/  SHF.R.S32.HI R11, RZ, 0x1f, R118 ;  /* 0x0000001fff0b7819 */ /* 0x000fe20000011476 */
[----:B------:R-:W-:Y:S01]  /*06b0*/  IMAD R4, R3, 0x120, R4 ;  /* 0x0000012003047824 */ /* 0x000fe200078e0204 */
[----:B------:R-:W-:Y:S01]  /*06c0*/  LOP3.LUT R9, R5, 0xfffffffc, RZ, 0xc0, !PT ;  /* 0xfffffffc05097812 */ /* 0x000fe200078ec0ff */
[----:B------:R-:W-:Y:S01]  /*06d0*/  IMAD R3, R2, -0x30, R129 ;  /* 0xffffffd002037824 */ /* 0x000fe200078e0281 */
[----:B------:R-:W-:Y:S01]  /*06e0*/  SHF.R.S32.HI R8, RZ, 0x1, R8 ;  /* 0x00000001ff087819 */ /* 0x000fe20000011408 */
[----:B------:R-:W-:Y:S01]  /*06f0*/  IMAD.IADD R109, R7, 0x1, R4 ;  /* 0x00000001076d7824 */ /* 0x000fe200078e0204 */
[----:B------:R-:W-:Y:S01]  /*0700*/  LEA.HI R11, R11, R118, RZ, 0x3 ;  /* 0x000000760b0b7211 */ /* 0x000fe200078f18ff */
[----:B------:R-:W-:Y:S01]  /*0710*/  IMAD.IADD R9, R10, 0x1, -R9 ;  /* 0x000000010a097824 */ /* 0x000fe200078e0a09 */
[----:B------:R-:W-:Y:S01]  /*0720*/  LEA.HI.SX32 R127, R142, R127, 0x1e ;  /* 0x0000007f8e7f7211 */ /* 0x000fe200078ff2ff */
[C---:B------:R-:W-:Y:S01]  /*0730*/  IMAD R129, R8.reuse, 0x20, R129 ;  /* 0x0000002008817824 */ /* 0x040fe200078e0281 */
[----:B------:R-:W-:Y:S01]  /*0740*/  LOP3.LUT R11, R11, 0xfffffff8, RZ, 0xc0, !PT ;  /* 0xfffffff80b0b7812 */ /* 0x000fe200078ec0ff */
[----:B------:R-:W-:Y:S01]  /*0750*/  IMAD R3, R8, 0x8, R3 ;  /* 0x0000000808037824 */ /* 0x000fe200078e0203 */
[----:B------:R-:W-:Y:S01]  /*0760*/  LEA.HI R131, R9, R9, RZ, 0x1 ;  /* 0x0000000909837211 */ /* 0x000fe200078f08ff */
[C---:B------:R-:W-:Y:S01]  /*0770*/  IMAD R129, R6.reuse, 0x4, R129 ;  /* 0x0000000406817824 */ /* 0x040fe200078e0281 */
[----:B------:R-:W-:Y:S01]  /*0780*/  LEA.HI R19, R127, R127, RZ, 0x1 ;  /* 0x0000007f7f137211 */ /* 0x000fe200078f08ff */
[----:B------:R-:W-:Y:S01]  /*0790*/  IMAD R3, R6, 0x4, R3 ;  /* 0x0000000406037824 */ /* 0x000fe200078e0203 */
[----:B------:R-:W-:Y:S01]  /*07a0*/  SHF.R.S32.HI R6, RZ, 0x1f, R117 ;  /* 0x0000001fff067819 */ /* 0x000fe20000011475 */
[----:B------:R-:W-:Y:S01]  /*07b0*/  IMAD.IADD R11, R118, 0x1, -R11 ;  /* 0x00000001760b7824 */ /* 0x000fe200078e0a0b */
[----:B------:R-:W-:Y:S01]  /*07c0*/  LOP3.LUT R2, R131, 0xfffffffe, RZ, 0xc0, !PT ;  /* 0xfffffffe83027812 */ /* 0x000fe200078ec0ff */
[----:B------:R-:W-:Y:S01]  /*07d0*/  VIADD R126, R127, 0x8 ;  /* 0x000000087f7e7836 */ /* 0x000fe20000000000 */
[----:B------:R-:W-:Y:S01]  /*07e0*/  LEA.HI R6, R6, R117, RZ, 0x3 ;  /* 0x0000007506067211 */ /* 0x000fe200078f18ff */
[----:B------:R-:W-:Y:S01]  /*07f0*/  IMAD R3, R3, 0x120, RZ ;  /* 0x0000012003037824 */ /* 0x000fe200078e02ff */
[----:B------:R-:W-:Y:S01]  /*0800*/  SHF.R.S32.HI R8, RZ, 0x1f, R11 ;  /* 0x0000001fff087819 */ /* 0x000fe2000001140b */
[----:B------:R-:W-:Y:S01]  /*0810*/  IMAD.IADD R2, R9, 0x1, -R2 ;  /* 0x0000000109027824 */ /* 0x000fe200078e0a02 */
[----:B------:R-:W-:Y:S01]  /*0820*/  SHF.R.S32.HI R131, RZ, 0x1, R131 ;  /* 0x00000001ff837819 */ /* 0x000fe20000011483 */
[C---:B------:R-:W-:Y:S01]  /*0830*/  VIADD R107, R129.reuse, 0x2 ;  /* 0x00000002816b7836 */ /* 0x040fe20000000000 */
[----:B------:R-:W-:Y:S01]  /*0840*/  LOP3.LUT R6, R6, 0xfffffff8, RZ, 0xc0, !PT ;  /* 0xfffffff806067812 */ /* 0x000fe200078ec0ff */
[----:B------:R-:W-:Y:S01]  /*0850*/  VIADD R106, R129, 0x8 ;  /* 0x00000008816a7836 */ /* 0x000fe20000000000 */
[----:B------:R-:W-:Y:S01]  /*0860*/  SHF.R.S32.HI R5, RZ, 0x2, R5 ;  /* 0x00000002ff057819 */ /* 0x000fe20000011405 */
[----:B------:R-:W-:Y:S01]  /*0870*/  IMAD R112, R2, 0x48, R131 ;  /* 0x0000004802707824 */ /* 0x000fe200078e0283 */
[----:B------:R-:W-:Y:S01]  /*0880*/  LEA.HI R8, R8, R11, RZ, 0x2 ;  /* 0x0000000b08087211 */ /* 0x000fe200078f10ff */
[----:B------:R-:W-:Y:S01]  /*0890*/  IMAD.IADD R9, R117, 0x1, -R6 ;  /* 0x0000000175097824 */ /* 0x000fe200078e0a06 */
[----:B------:R-:W-:Y:S01]  /*08a0*/  LOP3.LUT R142, R142, 0xfffffffc, RZ, 0xc0, !PT ;  /* 0xfffffffc8e8e7812 */ /* 0x000fe200078ec0ff */
[----:B------:R-:W-:Y:S01]  /*08b0*/  IMAD R110, R2, 0x12, R5 ;  /* 0x00000012026e7824 */ /* 0x000fe200078e0205 */
[----:B------:R-:W-:Y:S01]  /*08c0*/  LOP3.LUT R4, R19, 0x3ffffffe, RZ, 0xc0, !PT ;  /* 0x3ffffffe13047812 */ /* 0x000fe200078ec0ff */
[----:B------:R-:W-:Y:S01]  /*08d0*/  IMAD.U32 R112, R112, 0x10, R7 ;  /* 0x0000001070707824 */ /* 0x000fe200078e0007 */
[----:B------:R-:W-:Y:S01]  /*08e0*/  LOP3.LUT R12, R8, 0x1ffffffc, RZ, 0xc0, !PT ;  /* 0x1ffffffc080c7812 */ /* 0x000fe200078ec0ff */
[----:B------:R-:W-:Y:S01]  /*08f0*/  IMAD.IADD R142, R15, 0x1, -R142 ;  /* 0x000000010f8e7824 */ /* 0x000fe200078e0a8e */
[----:B------:R-:W-:Y:S01]  /*0900*/  LOP3.LUT R140, R140, 0xfffffff8, RZ, 0xc0, !PT ;  /* 0xfffffff88c8c7812 */ /* 0x000fe200078ec0ff */
[----:B------:R-:W-:Y:S01]  /*0910*/  IMAD.IADD R7, R127, 0x1, -R4 ;  /* 0x000000017f077824 */ /* 0x000fe200078e0a04 */
[----:B------:R-:W-:Y:S01]  /*0920*/  SHF.R.S32.HI R4, RZ, 0x1f, R9 ;  /* 0x0000001fff047819 */ /* 0x000fe20000011409 */
[----:B------:R-:W-:Y:S01]  /*0930*/  IMAD.SHL.U32 R110, R110, 0x80, RZ ;  /* 0x000000806e6e7824 */ /* 0x000fe200078e00ff */
[----:B------:R-:W-:Y:S01]  /*0940*/  SHF.R.S32.HI R17, RZ, 0x2, R8 ;  /* 0x00000002ff117819 */ /* 0x000fe20000011408 */
[----:B------:R-:W-:Y:S01]  /*0950*/  IMAD.IADD R12, R11, 0x1, -R12 ;  /* 0x000000010b0c7824 */ /* 0x000fe200078e0a0c */
[----:B------:R-:W-:Y:S01]  /*0960*/  LEA.HI R11, R126, R126, RZ, 0x1 ;  /* 0x0000007e7e0b7211 */ /* 0x000fe200078f08ff */
[----:B------:R-:W-:Y:S01]  /*0970*/  IMAD R10, R7, 0x4, R142 ;  /* 0x00000004070a7824 */ /* 0x000fe200078e028e */
[----:B------:R-:W-:Y:S01]  /*0980*/  LEA.HI R7, R4, R9, RZ, 0x2 ;  /* 0x0000000904077211 */ /* 0x000fe200078f10ff */
[----:B------:R-:W-:Y:S01]  /*0990*/  IMAD R110, R13, 0x48, R110 ;  /* 0x000000480d6e7824 */ /* 0x000fe200078e026e */
[----:B------:R-:W-:Y:S01]  /*09a0*/  LOP3.LUT R13, R11, 0x3ffffffe, RZ, 0xc0, !PT ;  /* 0x3ffffffe0b0d7812 */ /* 0x000fe200078ec0ff */
[----:B------:R-:W-:Y:S01]  /*09b0*/  IMAD.IADD R140, R15, 0x1, -R140 ;  /* 0x000000010f8c7824 */ /* 0x000fe200078e0a8c */
[----:B------:R-:W-:Y:S01]  /*09c0*/  LOP3.LUT R116, R7, 0x1ffffffc, RZ, 0xc0, !PT ;  /* 0x1ffffffc07747812 */ /* 0x000fe200078ec0ff */
[----:B------:R-:W-:Y:S01]  /*09d0*/  VIADD R105, R129, 0xa ;  /* 0x0000000a81697836 */ /* 0x000fe20000000000 */
[----:B------:R-:W-:Y:S01]  /*09e0*/  LEA.HI R8, R8, R17, RZ, 0x1 ;  /* 0x0000001108087211 */ /* 0x000fe200078f08ff */
[----:B------:R-:W-:Y:S01]  /*09f0*/  IMAD.IADD R13, R126, 0x1, -R13 ;  /* 0x000000017e0d7824 */ /* 0x000fe200078e0a0d */
[--C-:B------:R-:W-:Y:S01]  /*0a00*/  SHF.R.S32.HI R120, RZ, 0x1, R11.reuse ;  /* 0x00000001ff787819 */ /* 0x100fe2000001140b */
[----:B------:R-:W-:Y:S01]  /*0a10*/  IMAD.IADD R116, R9, 0x1, -R116 ;  /* 0x0000000109747824 */ /* 0x000fe200078e0a74 */
[----:B------:R-:W-:Y:S01]  /*0a20*/  SHF.R.S32.HI R9, RZ, 0x1f, R140 ;  /* 0x0000001fff097819 */ /* 0x000fe2000001148c */
[----:B------:R-:W-:Y:S01]  /*0a30*/  IMAD R13, R13, 0x4, R142 ;  /* 0x000000040d0d7824 */ /* 0x000fe200078e028e */
[----:B------:R-:W-:Y:S01]  /*0a40*/  LOP3.LUT R8, R8, 0x7fffffe, RZ, 0xc0, !PT ;  /* 0x07fffffe08087812 */ /* 0x000fe200078ec0ff */
[----:B------:R-:W-:Y:S01]  /*0a50*/  IMAD.SHL.U32 R142, R142, 0x8, RZ ;  /* 0x000000088e8e7824 */ /* 0x000fe200078e00ff */
[----:B------:R-:W-:Y:S01]  /*0a60*/  LEA.HI R9, R9, R140, RZ, 0x2 ;  /* 0x0000008c09097211 */ /* 0x000fe200078f10ff */
[----:B------:R-:W-:Y:S01]  /*0a70*/  VIADD R104, R129, 0x10 ;  /* 0x0000001081687836 */ /* 0x000fe20000000000 */
[----:B------:R-:W-:Y:S01]  /*0a80*/  SHF.R.S32.HI R11, RZ, 0x1f, R11 ;  /* 0x0000001fff0b7819 */ /* 0x000fe2000001140b */
[----:B------:R-:W-:Y:S01]  /*0a90*/  IMAD.IADD R8, R17, 0x1, -R8 ;  /* 0x0000000111087824 */ /* 0x000fe200078e0a08 */
[----:B------:R-:W-:Y:S01]  /*0aa0*/  SHF.R.S32.HI R4, RZ, 0x1f, R13 ;  /* 0x0000001fff047819 */ /* 0x000fe2000001140d */
[----:B------:R-:W-:Y:S01]  /*0ab0*/  VIADD R103, R129, 0x12 ;  /* 0x0000001281677836 */ /* 0x000fe20000000000 */
[----:B------:R-:W-:Y:S01]  /*0ac0*/  LOP3.LUT R17, R9, 0xfffffffc, RZ, 0xc0, !PT ;  /* 0xfffffffc09117812 */ /* 0x000fe200078ec0ff */
[----:B------:R-:W-:Y:S01]  /*0ad0*/  VIADD R102, R129, 0x18 ;  /* 0x0000001881667836 */ /* 0x000fe20000000000 */
[----:B------:R-:W-:Y:S01]  /*0ae0*/  LEA.HI R11, R11, R120, RZ, 0x2 ;  /* 0x000000780b0b7211 */ /* 0x000fe200078f10ff */
[----:B------:R-:W-:Y:S01]  /*0af0*/  VIADD R101, R129, 0x1a ;  /* 0x0000001a81657836 */ /* 0x000fe20000000000 */
[----:B------:R-:W-:Y:S01]  /*0b00*/  LEA.HI R4, R4, R13, RZ, 0x2 ;  /* 0x0000000d04047211 */ /* 0x000fe200078f10ff */
[----:B------:R-:W-:Y:S01]  /*0b10*/  IMAD.IADD R17, R140, 0x1, -R17 ;  /* 0x000000018c117824 */ /* 0x000fe200078e0a11 */
[----:B------:R-:W-:Y:S01]  /*0b20*/  LOP3.LUT R128, R128, 0xfffffff0, RZ, 0xc0, !PT ;  /* 0xfffffff080807812 */ /* 0x000fe200078ec0ff */
[----:B------:R-:W-:Y:S01]  /*0b30*/  IMAD.SHL.U32 R140, R140, 0x8, RZ ;  /* 0x000000088c8c7824 */ /* 0x000fe200078e00ff */
[----:B------:R-:W-:-:S02]  /*0b40*/  LOP3.LUT R11, R11, 0x1ffffffc, RZ, 0xc0, !PT ;  /* 0x1ffffffc0b0b7812 */ /* 0x000fc400078ec0ff */
[----:B------:R-:W-:Y:S01]  /*0b50*/  LOP3.LUT R4, R4, 0xfffffffc, RZ, 0xc0, !PT ;  /* 0xfffffffc04047812 */ /* 0x000fe200078ec0ff */
[----:B------:R-:W-:Y:S01]  /*0b60*/  IMAD.IADD R128, R15, 0x1, -R128 ;  /* 0x000000010f807824 */ /* 0x000fe200078e0a80 */
[----:B------:R-:W-:Y:S01]  /*0b70*/  SHF.R.S32.HI R122, RZ, 0x1, R19 ;  /* 0x00000001ff7a7819 */ /* 0x000fe20000011413 */
[----:B------:R-:W-:Y:S01]  /*0b80*/  IMAD.IADD R11, R120, 0x1, -R11 ;  /* 0x00000001780b7824 */ /* 0x000fe200078e0a0b */
[----:B------:R-:W-:Y:S01]  /*0b90*/  LOP3.LUT R115, R17, R12, RZ, 0x3c, !PT ;  /* 0x0000000c11737212 */ /* 0x000fe200078e3cff */
[----:B------:R-:W-:Y:S01]  /*0ba0*/  IMAD.IADD R12, R13, 0x1, -R4 ;  /* 0x000000010d0c7824 */ /* 0x000fe200078e0a04 */
[----:B------:R-:W-:Y:S01]  /*0bb0*/  SHF.R.S32.HI R19, RZ, 0x1f, R19 ;  /* 0x0000001fff137819 */ /* 0x000fe20000011413 */
[C---:B------:R-:W-:Y:S01]  /*0bc0*/  IMAD.U32 R96, R128.reuse, 0x10, R3 ;  /* 0x0000001080607824 */ /* 0x040fe200078e0003 */
[----:B------:R-:W-:Y:S01]  /*0bd0*/  SHF.R.S32.HI R15, RZ, 0x1f, R10 ;  /* 0x0000001fff0f7819 */ /* 0x000fe2000001140a */
[----:B------:R-:W-:Y:S01]  /*0be0*/  IMAD.SHL.U32 R128, R128, 0x4, RZ ;  /* 0x0000000480807824 */ /* 0x000fe200078e00ff */
[----:B------:R-:W-:-:S02]  /*0bf0*/  LEA.HI R19, R19, R122, RZ, 0x2 ;  /* 0x0000007a13137211 */ /* 0x000fc400078f10ff */
[----:B------:R-:W-:Y:S02]  /*0c00*/  LEA.HI R15, R15, R10, RZ, 0x2 ;  /* 0x0000000a0f0f7211 */ /* 0x000fe400078f10ff */
[----:B------:R-:W-:Y:S02]  /*0c10*/  SHF.R.S32.HI R6, RZ, 0x2, R7 ;  /* 0x00000002ff067819 */ /* 0x000fe40000011407 */
[----:B------:R-:W-:Y:S02]  /*0c20*/  LOP3.LUT R11, R12, R11, RZ, 0x3c, !PT ;  /* 0x0000000b0c0b7212 */ /* 0x000fe400078e3cff */
[----:B------:R-:W-:Y:S02]  /*0c30*/  LOP3.LUT R19, R19, 0x1ffffffc, RZ, 0xc0, !PT ;  /* 0x1ffffffc13137812 */ /* 0x000fe400078ec0ff */
[----:B------:R-:W-:Y:S01]  /*0c40*/  LOP3.LUT R15, R15, 0xfffffffc, RZ, 0xc0, !PT ;  /* 0xfffffffc0f0f7812 */ /* 0x000fe200078ec0ff */
[----:B------:R-:W-:Y:S01]  /*0c50*/  IMAD.IADD R11, R4, 0x1, R11 ;  /* 0x00000001040b7824 */ /* 0x000fe200078e020b */
[----:B------:R-:W-:Y:S01]  /*0c60*/  LEA.HI R7, R7, R6, RZ, 0x1 ;  /* 0x0000000607077211 */ /* 0x000fe200078f08ff */
[----:B------:R-:W-:Y:S01]  /*0c70*/  IMAD.SHL.U32 R4, R131, 0x20, RZ ;  /* 0x0000002083047824 */ /* 0x000fe200078e00ff */
[----:B------:R-:W-:Y:S01]  /*0c80*/  SHF.R.S32.HI R9, RZ, 0x2, R9 ;  /* 0x00000002ff097819 */ /* 0x000fe20000011409 */
[----:B------:R-:W-:Y:S01]  /*0c90*/  IMAD.IADD R19, R122, 0x1, -R19 ;  /* 0x000000017a137824 */ /* 0x000fe200078e0a13 */
[----:B------:R-:W-:Y:S01]  /*0ca0*/  LOP3.LUT R7, R7, 0x7fffffe, RZ, 0xc0, !PT ;  /* 0x07fffffe07077812 */ /* 0x000fe200078ec0ff */
[----:B------:R-:W-:Y:S01]  /*0cb0*/  IMAD.IADD R10, R10, 0x1, -R15 ;  /* 0x000000010a0a7824 */ /* 0x000fe200078e0a0f */
[----:B------:R-:W-:Y:S01]  /*0cc0*/  PRMT R125, R100, 0x8880, RZ ;  /* 0x00008880647d7816 */ /* 0x000fe200000000ff */
[----:B------:R-:W-:Y:S01]  /*0cd0*/  IMAD R120, R120, 0x10, R11 ;  /* 0x0000001078787824 */ /* 0x000fe200078e020b */
[----:B------:R-:W-:Y:S01]  /*0ce0*/  LOP3.LUT R4, R4, 0x7fffffc0, RZ, 0xc0, !PT ;  /* 0x7fffffc004047812 */ /* 0x000fe200078ec0ff */
[----:B------:R-:W-:Y:S01]  /*0cf0*/  IMAD.IADD R6, R6, 0x1, -R7 ;  /* 0x0000000106067824 */ /* 0x000fe200078e0a07 */
[----:B------:R-:W-:Y:S01]  /*0d00*/  LOP3.LUT R10, R10, R19, RZ, 0x3c, !PT ;  /* 0x000000130a0a7212 */ /* 0x000fe200078e3cff */
[----:B------:R-:W-:Y:S01]  /*0d10*/  IMAD.SHL.U32 R133, R125, 0x4, RZ ;  /* 0x000000047d857824 */ /* 0x000fe200078e00ff */
[-C--:B------:R-:W-:Y:S01]  /*0d20*/  LOP3.LUT R8, R8, R9.reuse, RZ, 0x3c, !PT ;  /* 0x0000000908087212 */ /* 0x080fe200078e3cff */
[----:B------:R-:W-:Y:S01]  /*0d30*/  IMAD R111, R5, 0x800, R4 ;  /* 0x00000800056f7824 */ /* 0x000fe200078e0204 */
[----:B------:R-:W-:Y:S01]  /*0d40*/  LOP3.LUT R116, R17, R116, RZ, 0x3c, !PT ;  /* 0x0000007411747212 */ /* 0x000fe200078e3cff */
[----:B------:R-:W-:Y:S01]  /*0d50*/  IMAD.SHL.U32 R125, R125, 0x8, RZ ;  /* 0x000000087d7d7824 */ /* 0x000fe200078e00ff */
[----:B------:R-:W-:Y:S01]  /*0d60*/  LOP3.LUT R9, R6, R9, RZ, 0x3c, !PT ;  /* 0x0000000906097212 */ /* 0x000fe200078e3cff */
[----:B------:R-:W-:Y:S01]  /*0d70*/  IMAD.SHL.U32 R5, R5, 0x8, RZ ;  /* 0x0000000805057824 */ /* 0x000fe200078e00ff */
[----:B------:R-:W-:Y:S01]  /*0d80*/  LOP3.LUT R132, R100, 0x6, RZ, 0xc0, !PT ;  /* 0x0000000664847812 */ /* 0x000fe200078ec0ff */
[----:B------:R-:W-:Y:S01]  /*0d90*/  IMAD.IADD R15, R15, 0x1, R10 ;  /* 0x000000010f0f7824 */ /* 0x000fe200078e020a */
[----:B------:R-:W-:Y:S01]  /*0da0*/  LOP3.LUT R133, R133, 0x4, RZ, 0xc0, !PT ;  /* 0x0000000485857812 */ /* 0x000fe200078ec0ff */
[----:B------:R-:W-:Y:S01]  /*0db0*/  IMAD R115, R8, 0x4, R115 ;  /* 0x0000000408737824 */ /* 0x000fe200078e0273 */
[----:B------:R-:W-:Y:S01]  /*0dc0*/  SHF.R.U32.HI R132, RZ, 0x1, R132 ;  /* 0x00000001ff847819 */ /* 0x000fe20000011684 */
[----:B------:R-:W-:Y:S01]  /*0dd0*/  IMAD R121, R131, 0x100, R5 ;  /* 0x0000010083797824 */ /* 0x000fe200078e0205 */
[----:B------:R-:W-:Y:S01]  /*0de0*/  LOP3.LUT R124, R125, 0xf0, RZ, 0xc0, !PT ;  /* 0x000000f07d7c7812 */ /* 0x000fe200078ec0ff */
[----:B------:R-:W-:Y:S01]  /*0df0*/  IMAD R122, R122, 0x10, R15 ;  /* 0x000000107a7a7824 */ /* 0x000fe200078e020f */
[----:B------:R-:W-:Y:S01]  /*0e00*/  PRMT R130, R0, 0x8880, RZ ;  /* 0x0000888000827816 */ /* 0x000fe200000000ff */
[----:B------:R-:W-:Y:S01]  /*0e10*/  IMAD R115, R118, 0x8, R115 ;  /* 0x0000000876737824 */ /* 0x000fe200078e0273 */
[----:B------:R-:W-:Y:S01]  /*0e20*/  LOP3.LUT R0, R124, R133, R132, 0xfe, !PT ;  /* 0x000000857c007212 */ /* 0x000fe200078efe84 */
[----:B------:R-:W-:Y:S01]  /*0e30*/  IMAD R116, R9, 0x4, R116 ;  /* 0x0000000409747824 */ /* 0x000fe200078e0274 */
[----:B------:R-:W-:Y:S01]  /*0e40*/  LEA R121, R121, UR4, 0x4 ;  /* 0x0000000479797c11 */ /* 0x000fe2000f8e20ff */
[----:B------:R-:W-:Y:S01]  /*0e50*/  IMAD R123, R2, 0x100, R5 ;  /* 0x00000100027b7824 */ /* 0x000fe200078e0205 */
[----:B------:R-:W-:Y:S01]  /*0e60*/  SHF.R.S32.HI R130, RZ, 0x1, R130 ;  /* 0x00000001ff827819 */ /* 0x000fe20000011482 */
[----:B------:R-:W-:Y:S01]  /*0e70*/  IMAD.SHL.U32 R122, R122, 0x8, RZ ;  /* 0x000000087a7a7824 */ /* 0x000fe200078e00ff */
[----:B------:R-:W-:Y:S01]  /*0e80*/  LEA R113, R114, UR4, 0x2 ;  /* 0x0000000472717c11 */ /* 0x000fe2000f8e10ff */
[----:B------:R-:W-:Y:S01]  /*0e90*/  IMAD.SHL.U32 R120, R120, 0x8, RZ ;  /* 0x0000000878787824 */ /* 0x000fe200078e00ff */
[----:B------:R-:W-:Y:S01]  /*0ea0*/  SHF.R.S32.HI R99, RZ, 0x1f, R127 ;  /* 0x0000001fff637819 */ /* 0x000fe2000001147f */
[----:B------:R-:W-:Y:S01]  /*0eb0*/  IMAD.SHL.U32 R115, R115, 0x8, RZ ;  /* 0x0000000873737824 */ /* 0x000fe200078e00ff */
[----:B------:R-:W-:Y:S01]  /*0ec0*/  SHF.R.S32.HI R98, RZ, 0x1f, R118 ;  /* 0x0000001fff627819 */ /* 0x000fe20000011476 */
[----:B------:R-:W-:Y:S01]  /*0ed0*/  IMAD R116, R117, 0x8, R116 ;  /* 0x0000000875747824 */ /* 0x000fe200078e0274 */
[----:B------:R-:W-:Y:S01]  /*0ee0*/  LEA R109, R109, UR18, 0x3 ;  /* 0x000000126d6d7c11 */ /* 0x000fe2000f8e18ff */
[----:B------:R-:W-:Y:S01]  /*0ef0*/  IMAD.SHL.U32 R0, R0, 0x10, RZ ;  /* 0x0000001000007824 */ /* 0x000fe200078e00ff */
[----:B------:R-:W-:Y:S01]  /*0f00*/  LEA R123, R123, UR18, 0x4 ;  /* 0x000000127b7b7c11 */ /* 0x000fe2000f8e20ff */
[----:B------:R-:W-:Y:S01]  /*0f10*/  VIADD R119, R121, 0x2600 ;  /* 0x0000260079777836 */ /* 0x000fe20000000000 */
[----:B------:R-:W-:Y:S01]  /*0f20*/  LEA R112, R112, UR18, 0x2 ;  /* 0x0000001270707c11 */ /* 0x000fe2000f8e10ff */
[----:B------:R-:W-:Y:S01]  /*0f30*/  IMAD.SHL.U32 R116, R116, 0x8, RZ ;  /* 0x0000000874747824 */ /* 0x000fe200078e00ff */
[----:B------:R-:W-:-:S02]  /*0f40*/  SHF.R.S32.HI R97, RZ, 0x1f, R129 ;  /* 0x0000001fff617819 */ /* 0x000fc40000011481 */
[----:B------:R-:W-:Y:S02]  /*0f50*/  LEA R108, R129, UR4, 0x2 ;  /* 0x00000004816c7c11 */ /* 0x000fe4000f8e10ff */
[----:B------:R-:W-:Y:S02]  /*0f60*/  LEA R110, R110, UR18, 0x1 ;  /* 0x000000126e6e7c11 */ /* 0x000fe4000f8e08ff */
[----:B------:R-:W-:Y:S02]  /*0f70*/  SHF.R.S32.HI R122, RZ, 0x3, R122 ;  /* 0x00000003ff7a7819 */ /* 0x000fe4000001147a */
[----:B------:R-:W-:Y:S02]  /*0f80*/  SHF.R.S32.HI R120, RZ, 0x3, R120 ;  /* 0x00000003ff787819 */ /* 0x000fe40000011478 */
[----:B------:R-:W-:-:S07]  /*0f90*/  LEA R115, R115, UR4, 0x1 ;  /* 0x0000000473737c11 */ /* 0x000fce000f8e08ff */
.L_x_359:
[----:B------:R-:W-:Y:S02]  /*0fa0*/  ULOP3.LUT UP0, UR5, UR17, 0x7f, URZ, 0xc0, !UPT ;  /* 0x0000007f11057892 */ /* 0x000fe4000f80c03f */
[----:B------:R-:W-:Y:S02]  /*0fb0*/  UIADD3 UR17, UR17, 0x1, URZ ;  /* 0x0000000111117890 */ /* 0x000fe4000fffe03f */
[----:B------:R-:W-:Y:S02]  /*0fc0*/  ULEA UR5, UR5, UR4, 0x3 ;  /* 0x0000000405057291 */ /* 0x000fe4000f8e183f */
[----:B------:R-:W-:Y:S01]  /*0fd0*/  PLOP3.LUT P0, PT, PT, PT, UP0, 0x80, 0x0 ;  /* 0x000000000000781c */ /* 0x000fe20003f0f008 */
[----:B------:R-:W-:-:S12]  /*0fe0*/  ULOP3.LUT UP0, URZ, UR17, 0x7f, URZ, 0xc0, !UPT ;  /* 0x0000007f113f7892 */ /* 0x000fd8000f80c03f */
[----:B------:R-:W-:Y:S01]  /*0ff0*/  @!P0 BAR.SYNC.DEFER_BLOCKING 0x0 ;  /* 0x0000000000008b1d */ /* 0x000fe20000010000 */
[----:B------:R-:W-:-:S05]  /*1000*/  PLOP3.LUT P0, PT, PT, PT, UP0, 0x80, 0x0 ;  /* 0x000000000000781c */ /* 0x000fca0003f0f008 */
[----:B------:R-:W1:Y:S02]  /*1010*/  LDS.64 R94, [UR5+0x4a00] ;  /* 0x004a0005ff5e7984 */ /* 0x000e640008000a00 */
[----:B-1----:R-:W-:-:S06]  /*1020*/  R2UR UR10, R95 ;  /* 0x000000005f0a72ca */ /* 0x002fcc00000e0000 */
[----:B---3--:R-:W-:Y:S09]  /*1030*/  @P0 BRA `(.L_x_306) ;  /* 0x00000000003c0947 */ /* 0x008ff20003800000 */
[C---:B------:R-:W-:Y:S01]  /*1040*/  VIADD R3, R100.reuse, UR17 ;  /* 0x0000001164037c36 */ /* 0x040fe20008000000 */
[----:B------:R-:W-:Y:S01]  /*1050*/  BAR.SYNC.DEFER_BLOCKING 0x0 ;  /* 0x0000000000007b1d */ /* 0x000fe20000010000 */
[----:B------:R-:W-:-:S04]  /*1060*/  ISETP.GT.AND P1, PT, R100, 0x7f, PT ;  /* 0x0000007f6400780c */ /* 0x000fc80003f24270 */
[----:B------:R-:W-:Y:S01]  /*1070*/  ISETP.GE.OR P0, PT, R3, UR21, P1 ;  /* 0x0000001503007c0c */ /* 0x000fe20008f06670 */
[----:B------:R-:W-:-:S12]  /*1080*/  BSSY B0, `(.L_x_306) ;  /* 0x000000a000007945 */ /* 0x000fd80003800000 */
[----:B------:R-:W-:Y:S05]  /*1090*/  @P0 BRA `(.L_x_307) ;  /* 0x0000000000200947 */ /* 0x000fea0003800000 */
[----:B------:R-:W1:Y:S01]  /*10a0*/  S2R R2, SR_CTAID.X ;  /* 0x0000000000027919 */ /* 0x000e620000002500 */
[----:B------:R-:W2:Y:S01]  /*10b0*/  LDC.64 R4, c[0x0][0x228] ;  /* 0x00008a00ff047b82 */ /* 0x000ea20000000a00 */
[----:B-1----:R-:W-:-:S04]  /*10c0*/  IMAD R2, R2, UR21, R3 ;  /* 0x0000001502027c24 */ /* 0x002fc8000f8e0203 */
[----:B--2---:R-:W-:-:S05]  /*10d0*/  IMAD.WIDE R6, R2, 0x8, R4 ;  /* 0x0000000802067825 */ /* 0x004fca00078e0204 */
[----:B------:R-:W2:Y:S04]  /*10e0*/  LDG.E R3, desc[UR22][R6.64+0x4] ;  /* 0x0000041606037981 */ /* 0x000ea8000c1e1900 */
[----:B------:R-:W2:Y:S01]  /*10f0*/  LDG.E R2, desc[UR22][R6.64] ;  /* 0x0000001606027981 */ /* 0x000ea2000c1e1900 */
[----:B------:R-:W-:-:S05]  /*1100*/  LEA R4, R100, UR4, 0x3 ;  /* 0x0000000464047c11 */ /* 0x000fca000f8e18ff */
[----:B--2---:R1:W-:Y:S02]  /*1110*/  STS.64 [R4+0x4a00], R2 ;  /* 0x004a000204007388 */ /* 0x0043e40000000a00 */
.L_x_307:
[----:B------:R-:W-:Y:S05]  /*1120*/  BSYNC B0 ;  /* 0x0000000000007941 */ /* 0x000fea0003800000 */
.L_x_306:
[----:B-1----:R-:W1:Y:S02]  /*1130*/  LDC.64 R2, c[0x0][0x210] ;  /* 0x00008400ff027b82 */ /* 0x002e640000000a00 */
[----:B-1----:R-:W-:-:S05]  /*1140*/  IMAD.WIDE R2, R94, 0xc, R2 ;  /* 0x0000000c5e027825 */ /* 0x002fca00078e0202 */
[----:B------:R-:W2:Y:S01]  /*1150*/  LDG.E R4, desc[UR22][R2.64] ;  /* 0x0000001602047981 */ /* 0x000ea2000c1e1900 */
[----:B------:R-:W-:-:S04]  /*1160*/  UIADD3 UR16, -UR10, UR19, URZ ;  /* 0x000000130a107290 */ /* 0x000fc8000fffe13f */
[----:B------:R-:W-:Y:S01]  /*1170*/  USHF.L.U32 UR16, UR16, 0x6, URZ ;  /* 0x0000000610107899 */ /* 0x000fe2000800063f */
[----:B--2---:R-:W-:-:S13]  /*1180*/  R2UR UR8, R4 ;  /* 0x00000000040872ca */ /* 0x004fda00000e0000 */
[----:B------:R-:W-:-:S06]  /*1190*/  UISETP.GT.AND UP0, UPT, UR8, UR16, UPT ;  /* 0x000000100800728c */ /* 0x000fcc000bf04270 */
[----:B------:R-:W-:-:S13]  /*11a0*/  PLOP3.LUT P0, PT, PT, PT, UP0, 0x80, 0x0 ;  /* 0x000000000000781c */ /* 0x000fda0003f0f008 */
[----:B------:R-:W-:Y:S05]  /*11b0*/  @!P0 BRA `(.L_x_308) ;  /* 0x0000005800dc8947 */ /* 0x000fea0003800000 */
[----:B------:R-:W1:Y:S08]  /*11c0*/  LDC.64 R4, c[0x0][0x260] ;  /* 0x00009800ff047b82 */ /* 0x000e700000000a00 */
[----:B------:R-:W2:Y:S01]  /*11d0*/  LDC.64 R6, c[0x0][0x288] ;  /* 0x0000a200ff067b82 */ /* 0x000ea20000000a00 */
[C---:B-1----:R-:W-:Y:S02]  /*11e0*/  IMAD.WIDE R10, R94.reuse, 0x8, R4 ;  /* 0x000000085e0a7825 */ /* 0x042fe400078e0204 */
[----:B------:R-:W3:Y:S04]  /*11f0*/  LDG.E R4, desc[UR22][R2.64+0x4] ;  /* 0x0000041602047981 */ /* 0x000ee8000c1e1900 */
[----:B------:R-:W4:Y:S01]  /*1200*/  LDG.E.64 R10, desc[UR22][R10.64] ;  /* 0x000000160a0a7981 */ /* 0x000f22000c1e1b00 */
[----:B--2---:R-:W-:-:S02]  /*1210*/  IMAD.WIDE R16, R94, 0x8, R6 ;  /* 0x000000085e107825 */ /* 0x004fc400078e0206 */
[----:B------:R-:W1:Y:S04]  /*1220*/  LDC.64 R6, c[0x0][0x218] ;  /* 0x00008600ff067b82 */ /* 0x000e680000000a00 */
[----:B------:R-:W2:Y:S01]  /*1230*/  LDG.E.64 R16, desc[UR22][R16.64] ;  /* 0x0000001610107981 */ /* 0x000ea2000c1e1b00 */
[----:B-1----:R-:W-:-:S05]  /*1240*/  IMAD.WIDE R12, R94, 0xc, R6 ;  /* 0x0000000c5e0c7825 */ /* 0x002fca00078e0206 */
[----:B------:R1:W5:Y:S01]  /*1250*/  LDG.E R139, desc[UR22][R12.64+0x4] ;  /* 0x000004160c8b7981 */ /* 0x000362000c1e1900 */
[----:B------:R-:W-:Y:S01]  /*1260*/  PRMT R5, R100, 0x9910, RZ ;  /* 0x0000991064057816 */ /* 0x000fe200000000ff */
[----:B------:R-:W-:-:S03]  /*1270*/  USHF.R.S32.HI UR5, URZ, 0x1f, UR16 ;  /* 0x0000001f3f057899 */ /* 0x000fc60008011410 */
[----:B------:R-:W-:Y:S01]  /*1280*/  ISETP.GT.AND P0, PT, R5, 0x3f, PT ;  /* 0x0000003f0500780c */ /* 0x000fe20003f04270 */
[----:B------:R-:W-:-:S12]  /*1290*/  UIADD3 UR6, UR16, 0x40, URZ ;  /* 0x0000004010067890 */ /* 0x000fd8000fffe03f */
[----:B------:R-:W-:Y:S02]  /*12a0*/  @!P0 IMAD.U32 R6, R100, 0x10000, RZ ;  /* 0x0001000064068824 */ /* 0x000fe400078e00ff */
[----:B------:R-:W-:Y:S02]  /*12b0*/  @!P0 IMAD.MOV.U32 R7, RZ, RZ, 0x3f800000 ;  /* 0x3f800000ff078424 */ /* 0x000fe400078e00ff */
[----:B------:R-:W-:Y:S01]  /*12c0*/  @!P0 IMAD.MOV.U32 R5, RZ, RZ, -0x800000 ;  /* 0xff800000ff058424 */ /* 0x000fe200078e00ff */
[----:B------:R-:W-:-:S05]  /*12d0*/  @!P0 LEA.HI.SX32 R6, R6, UR4, 0x12 ;  /* 0x0000000406068c11 */ /* 0x000fca000f8f92ff */
[----:B------:R1:W-:Y:S04]  /*12e0*/  @!P0 STS [R6+0x300], R7 ;  /* 0x0003000706008388 */ /* 0x0003e80000000800 */
[----:B------:R1:W-:Y:S04]  /*12f0*/  @!P0 STS [R6], R5 ;  /* 0x0000000506008388 */ /* 0x0003e80000000800 */
[----:B------:R1:W-:Y:S04]  /*1300*/  @!P0 STS [R6+0x200], R5 ;  /* 0x0002000506008388 */ /* 0x0003e80000000800 */
[----:B------:R1:W-:Y:S01]  /*1310*/  @!P0 STS [R6+0x100], RZ ;  /* 0x000100ff06008388 */ /* 0x0003e20000000800 */
[----:B------:R-:W-:Y:S01]  /*1320*/  UIADD3 UR8, UR8, -UR16, URZ ;  /* 0x8000001008087290 */ /* 0x000fe2000fffe03f */
[----:B------:R-:W-:-:S02]  /*1330*/  CS2R R56, SRZ ;  /* 0x0000000000387805 */ /* 0x000fc4000001ff00 */
[----:B------:R-:W-:Y:S02]  /*1340*/  CS2R R46, SRZ ;  /* 0x00000000002e7805 */ /* 0x000fe4000001ff00 */
[----:B------:R-:W-:Y:S02]  /*1350*/  CS2R R44, SRZ ;  /* 0x00000000002c7805 */ /* 0x000fe4000001ff00 */
[----:B------:R-:W-:Y:S02]  /*1360*/  CS2R R62, SRZ ;  /* 0x00000000003e7805 */ /* 0x000fe4000001ff00 */
[----:B------:R-:W-:Y:S02]  /*1370*/  CS2R R60, SRZ ;  /* 0x00000000003c7805 */ /* 0x000fe4000001ff00 */
[----:B------:R-:W-:Y:S02]  /*1380*/  CS2R R42, SRZ ;  /* 0x00000000002a7805 */ /* 0x000fe4000001ff00 */
        /* <DEDUP_REMOVED lines=10> */
[----:B---3--:R-:W-:Y:S01]  /*1430*/  R2UR UR7, R4 ;  /* 0x00000000040772ca */ /* 0x008fe200000e0000 */
[----:B--2---:R-:W-:-:S12]  /*1440*/  IMAD R136, R17, UR16, RZ ;  /* 0x0000001011887c24 */ /* 0x004fd8000f8e02ff */
[----:B------:R-:W-:Y:S01]  /*1450*/  UISETP.GE.AND UP0, UPT, UR7, UR6, UPT ;  /* 0x000000060700728c */ /* 0x000fe2000bf06270 */
[----:B------:R-:W-:Y:S01]  /*1460*/  IMAD R136, R16, UR5, R136 ;  /* 0x0000000510887c24 */ /* 0x000fe2000f8e0288 */
[----:B------:R-:W-:Y:S02]  /*1470*/  ULDC.U8 UR5, c[0x0][0x294] ;  /* 0x0000a50000057ab9 */ /* 0x000fe40000000000 */
[----:B------:R-:W-:-:S04]  /*1480*/  UISETP.EQ.OR UP0, UPT, UR5, URZ, !UP0 ;  /* 0x0000003f0500728c */ /* 0x000fc8000c702670 */
[----:B------:R-:W-:-:S04]  /*1490*/  USEL UR7, UR7, UR6, UP0 ;  /* 0x0000000607077287 */ /* 0x000fc80008000000 */
[----:B------:R-:W-:-:S06]  /*14a0*/  UISETP.GE.AND UP0, UPT, UR7, 0x1, UPT ;  /* 0x000000010700788c */ /* 0x000fcc000bf06270 */
[----:B------:R-:W-:Y:S01]  /*14b0*/  PLOP3.LUT P0, PT, PT, PT, UP0, 0x80, 0x0 ;  /* 0x000000000000781c */ /* 0x000fe20003f0f008 */
[----:B------:R-:W-:-:S04]  /*14c0*/  IMAD.WIDE.U32 R8, R16, UR16, RZ ;  /* 0x0000001010087c25 */ /* 0x000fc8000f8e00ff */
[----:B------:R-:W-:Y:S01]  /*14d0*/  IMAD.IADD R136, R9, 0x1, R136 ;  /* 0x0000000109887824 */ /* 0x000fe200078e0288 */
[----:B----4-:R-:W-:-:S04]  /*14e0*/  LEA R137, P1, R8, R10, 0x1 ;  /* 0x0000000a08897211 */ /* 0x010fc800078208ff */
[----:B------:R-:W-:-:S03]  /*14f0*/  LEA.HI.X R136, R8, R11, R136, 0x1, P1 ;  /* 0x0000000b08887211 */ /* 0x000fc600008f0c88 */
[----:B-1----:R-:W-:Y:S06]  /*1500*/  @!P0 BRA `(.L_x_309) ;  /* 0x0000004800488947 */ /* 0x002fec0003800000 */
[----:B------:R-:W2:Y:S01]  /*1510*/  LDG.E R2, desc[UR22][R2.64+0x8] ;  /* 0x0000081602027981 */ /* 0x000ea2000c1e1900 */
[----:B------:R-:W-:Y:S01]  /*1520*/  MOV R57, RZ ;  /* 0x000000ff00397202 */ /* 0x000fe20000000f00 */
[----:B------:R-:W-:Y:S01]  /*1530*/  UMOV UR15, URZ ;  /* 0x0000003f000f7c82 */ /* 0x000fe20008000000 */
[----:B--2---:R-:W-:-:S15]  /*1540*/  R2UR UR9, R2 ;  /* 0x00000000020972ca */ /* 0x004fde00000e0000 */
.L_x_333:
[----:B-1----:R-:W1:Y:S08]  /*1550*/  LDC.64 R18, c[0x0][0x270] ;  /* 0x00009c00ff127b82 */ /* 0x002e700000000a00 */
[----:B--2---:R-:W2:Y:S08]  /*1560*/  LDC.64 R14, c[0x0][0x278] ;  /* 0x00009e00ff0e7b82 */ /* 0x004eb00000000a00 */
[----:B---3--:R-:W3:Y:S01]  /*1570*/  LDC.64 R16, c[0x0][0x240] ;  /* 0x00009000ff107b82 */ /* 0x008ee20000000a00 */
[----:B-1----:R-:W-:-:S07]  /*1580*/  IMAD.WIDE R18, R94, 0x8, R18 ;  /* 0x000000085e127825 */ /* 0x002fce00078e0212 */
[----:B------:R-:W-:Y:S08]  /*1590*/  BAR.SYNC.DEFER_BLOCKING 0x0 ;  /* 0x0000000000007b1d */ /* 0x000ff00000010000 */
[----:B------:R-:W1:Y:S01]  /*15a0*/  LDC.64 R2, c[0x0][0x248] ;  /* 0x00009200ff027b82 */ /* 0x000e620000000a00 */
[C---:B--2---:R-:W-:Y:S01]  /*15b0*/  IMAD.WIDE R14, R94.reuse, 0x8, R14 ;  /* 0x000000085e0e7825 */ /* 0x044fe200078e020e */
[----:B------:R-:W2:Y:S03]  /*15c0*/  LDG.E.64 R18, desc[UR22][R18.64] ;  /* 0x0000001612127981 */ /* 0x000ea6000c1e1b00 */
[----:B---3--:R-:W-:-:S02]  /*15d0*/  IMAD.WIDE R16, R94, 0x8, R16 ;  /* 0x000000085e107825 */ /* 0x008fc400078e0210 */
[----:B------:R-:W3:Y:S04]  /*15e0*/  LDG.E.64 R14, desc[UR22][R14.64] ;  /* 0x000000160e0e7981 */ /* 0x000ee8000c1e1b00 */
[----:B----4-:R-:W4:Y:S01]  /*15f0*/  LDG.E.64 R16, desc[UR22][R16.64] ;  /* 0x0000001610107981 */ /* 0x010f22000c1e1b00 */
[----:B-1----:R-:W-:-:S06]  /*1600*/  IMAD.WIDE R12, R94, 0x8, R2 ;  /* 0x000000085e0c7825 */ /* 0x002fcc00078e0202 */
[----:B------:R-:W4:Y:S01]  /*1610*/  LDG.E.64 R12, desc[UR22][R12.64] ;  /* 0x000000160c0c7981 */ /* 0x000f22000c1e1b00 */
[----:B------:R-:W-:Y:S01]  /*1620*/  USHF.R.S32.HI UR11, URZ, 0x1f, UR9 ;  /* 0x0000001f3f0b7899 */ /* 0x000fe20008011409 */
[----:B------:R-:W-:Y:S01]  /*1630*/  IMAD.U32 R3, RZ, RZ, UR7 ;  /* 0x00000007ff037e24 */ /* 0x000fe2000f8e00ff */
[----:B------:R-:W-:Y:S01]  /*1640*/  UISETP.LT.AND UP0, UPT, UR8, 0x40, UPT ;  /* 0x000000400800788c */ /* 0x000fe2000bf01270 */
[----:B------:R-:W-:Y:S01]  /*1650*/  IMAD.U32 R2, RZ, RZ, UR15 ;  /* 0x0000000fff027e24 */ /* 0x000fe2000f8e00ff */
[----:B------:R-:W-:Y:S01]  /*1660*/  ULEA.HI UR11, UR11, UR9, URZ, 0x5 ;  /* 0x000000090b0b7291 */ /* 0x000fe2000f8f283f */
[----:B------:R-:W-:Y:S01]  /*1670*/  SHF.R.S32.HI R143, RZ, 0x1f, R142 ;  /* 0x0000001fff8f7819 */ /* 0x000fe2000001148e */
[----:B------:R-:W-:Y:S01]  /*1680*/  USEL UR6, UR8, 0x40, UP0 ;  /* 0x0000004008067887 */ /* 0x000fe20008000000 */
[C---:B------:R-:W-:Y:S01]  /*1690*/  IMAD.IADD R72, R0.reuse, 0x1, R121 ;  /* 0x0000000100487824 */ /* 0x040fe200078e0279 */
[----:B------:R-:W-:Y:S01]  /*16a0*/  ULOP3.LUT UR11, UR11, 0xffffffe0, URZ, 0xc0, !UPT ;  /* 0xffffffe00b0b7892 */ /* 0x000fe2000f8ec03f */
[----:B------:R-:W-:Y:S01]  /*16b0*/  VIADDMNMX R2, R3, -R2, 0x40, PT ;  /* 0x0000004003027446 */ /* 0x000fe20003800902 */
[----:B------:R-:W-:Y:S01]  /*16c0*/  UIADD3 UR5, UR9, -0x1, URZ ;  /* 0xffffffff09057890 */ /* 0x000fe2000fffe03f */
[----:B------:R-:W-:Y:S01]  /*16d0*/  IMAD.IADD R68, R0, 0x1, R123 ;  /* 0x0000000100447824 */ /* 0x000fe200078e027b */
[----:B------:R-:W-:Y:S01]  /*16e0*/  UIADD3 UR11, UR9, -UR11, URZ ;  /* 0x8000000b090b7290 */ /* 0x000fe2000fffe03f */
[C---:B------:R-:W-:Y:S01]  /*16f0*/  ISETP.GE.AND P0, PT, R126.reuse, UR6, PT ;  /* 0x000000067e007c0c */ /* 0x040fe2000bf06270 */
[----:B------:R-:W-:Y:S01]  /*1700*/  UISETP.GE.U32.AND UP1, UPT, UR5, 0x20, UPT ;  /* 0x000000200500788c */ /* 0x000fe2000bf26070 */
[C---:B------:R-:W-:Y:S01]  /*1710*/  ISETP.GE.AND P1, PT, R127.reuse, UR6, PT ;  /* 0x000000067f007c0c */ /* 0x040fe2000bf26270 */
[----:B------:R-:W-:Y:S01]  /*1720*/  UISETP.NE.AND UP0, UPT, UR11, URZ, UPT ;  /* 0x0000003f0b00728c */ /* 0x000fe2000bf05270 */
[----:B------:R-:W-:Y:S01]  /*1730*/  SEL R4, RZ, 0xffffffff, P0 ;  /* 0xffffffffff047807 */ /* 0x000fe20000000000 */
[----:B------:R-:W-:Y:S01]  /*1740*/  UIADD3 UR5, UR9, 0x3e, URZ ;  /* 0x0000003e09057890 */ /* 0x000fe2000fffe03f */
[----:B------:R-:W-:Y:S01]  /*1750*/  SEL R3, RZ, 0x1, P1 ;  /* 0x00000001ff037807 */ /* 0x000fe20000800000 */
[----:B------:R-:W-:Y:S01]  /*1760*/  USEL UR12, UR11, 0x20, UP0 ;  /* 0x000000200b0c7887 */ /* 0x000fe20008000000 */
[-C--:B------:R-:W-:Y:S01]  /*1770*/  ISETP.GE.AND P3, PT, R126, R2.reuse, PT ;  /* 0x000000027e00720c */ /* 0x080fe20003f66270 */
[----:B------:R-:W-:Y:S01]  /*1780*/  IMAD.SHL.U32 R4, R4, 0x2, RZ ;  /* 0x0000000204047824 */ /* 0x000fe200078e00ff */
[----:B------:R-:W-:Y:S01]  /*1790*/  ISETP.GE.AND P4, PT, R127, R2, PT ;  /* 0x000000027f00720c */ /* 0x000fe20003f86270 */
[----:B------:R-:W-:Y:S01]  /*17a0*/  UISETP.LT.AND UP0, UPT, UR9, UR12, UPT ;  /* 0x0000000c0900728c */ /* 0x000fe2000bf01270 */
[----:B------:R-:W-:Y:S01]  /*17b0*/  PLOP3.LUT P2, PT, PT, PT, UP1, 0x40, 0x0 ;  /* 0x000000000000781c */ /* 0x000fe20003f4e818 */
[----:B------:R-:W-:Y:S01]  /*17c0*/  USHF.R.S32.HI UR11, URZ, 0x1f, UR12 ;  /* 0x0000001f3f0b7899 */ /* 0x000fe2000801140c */
[----:B------:R-:W-:Y:S01]  /*17d0*/  LOP3.LUT R2, R4, 0x2, R3, 0xe2, !PT ;  /* 0x0000000204027812 */ /* 0x000fe200078ee203 */
[----:B------:R-:W-:Y:S01]  /*17e0*/  USEL UR6, UR9, UR12, UP0 ;  /* 0x0000000c09067287 */ /* 0x000fe20008000000 */
[----:B------:R-:W-:Y:S01]  /*17f0*/  SEL R4, RZ, 0xffffffff, P3 ;  /* 0xffffffffff047807 */ /* 0x000fe20001800000 */
[----:B------:R-:W-:Y:S01]  /*1800*/  UISETP.GE.U32.AND UP0, UPT, UR5, 0x3f, UPT ;  /* 0x0000003f0500788c */ /* 0x000fe2000bf06070 */
[----:B------:R-:W-:Y:S01]  /*1810*/  SEL R2, R2, RZ, !P2 ;  /* 0x000000ff02027207 */ /* 0x000fe20005000000 */
[----:B------:R-:W-:Y:S01]  /*1820*/  USHF.R.S32.HI UR5, URZ, 0x1f, UR16 ;  /* 0x0000001f3f057899 */ /* 0x000fe20008011410 */
[----:B------:R-:W-:Y:S01]  /*1830*/  SEL R3, RZ, 0x1, P4 ;  /* 0x00000001ff037807 */ /* 0x000fe20002000000 */
[----:B------:R-:W-:Y:S01]  /*1840*/  IMAD.SHL.U32 R4, R4, 0x2, RZ ;  /* 0x0000000204047824 */ /* 0x000fe200078e00ff */
[C---:B------:R-:W-:Y:S01]  /*1850*/  ISETP.LT.AND P2, PT, R142.reuse, UR6, !P0 ;  /* 0x000000068e007c0c */ /* 0x040fe2000c741270 */
[----:B------:R-:W-:Y:S01]  /*1860*/  USHF.L.U64.HI UR11, UR12, 0x1, UR11 ;  /* 0x000000010c0b7899 */ /* 0x000fe2000801020b */
[----:B------:R-:W-:-:S02]  /*1870*/  ISETP.LT.AND P0, PT, R142, UR6, !P1 ;  /* 0x000000068e007c0c */ /* 0x000fc4000cf01270 */
[----:B------:R-:W-:Y:S02]  /*1880*/  CS2R R22, SRZ ;  /* 0x0000000000167805 */ /* 0x000fe4000001ff00 */
[----:B------:R-:W-:Y:S01]  /*1890*/  LOP3.LUT R4, R4, 0x2, R3, 0xe2, !PT ;  /* 0x0000000204047812 */ /* 0x000fe200078ee203 */
[C---:B------:R-:W-:Y:S01]  /*18a0*/  IMAD.SHL.U32 R3, R2.reuse, 0x10, RZ ;  /* 0x0000001002037824 */ /* 0x040fe200078e00ff */
[----:B------:R-:W-:Y:S01]  /*18b0*/  SEL R5, RZ, 0xffffffff, !P2 ;  /* 0xffffffffff057807 */ /* 0x000fe20005000000 */
[----:B------:R-:W-:Y:S01]  /*18c0*/  IMAD.SHL.U32 R2, R2, 0x8, RZ ;  /* 0x0000000802027824 */ /* 0x000fe200078e00ff */
[C---:B------:R-:W-:Y:S02]  /*18d0*/  ISETP.LT.AND P1, PT, R142.reuse, UR6, !P3 ;  /* 0x000000068e007c0c */ /* 0x040fe4000df21270 */
[----:B------:R-:W-:Y:S02]  /*18e0*/  CS2R R26, SRZ ;  /* 0x00000000001a7805 */ /* 0x000fe4000001ff00 */
[----:B------:R-:W-:Y:S01]  /*18f0*/  SEL R6, RZ, 0x1, !P0 ;  /* 0x00000001ff067807 */ /* 0x000fe20004000000 */
[----:B------:R-:W-:Y:S01]  /*1900*/  IMAD.SHL.U32 R5, R5, 0x2, RZ ;  /* 0x0000000205057824 */ /* 0x000fe200078e00ff */
[----:B------:R-:W-:Y:S01]  /*1910*/  ISETP.LT.AND P0, PT, R142, UR6, !P4 ;  /* 0x000000068e007c0c */ /* 0x000fe2000e701270 */
[----:B------:R-:W-:Y:S01]  /*1920*/  USHF.R.S32.HI UR6, URZ, 0x1f, UR15 ;  /* 0x0000001f3f067899 */ /* 0x000fe2000801140f */
[----:B------:R-:W-:-:S02]  /*1930*/  LOP3.LUT P5, RZ, R2, 0x10, RZ, 0xc0, !PT ;  /* 0x0000001002ff7812 */ /* 0x000fc400078ac0ff */
[----:B------:R-:W-:Y:S02]  /*1940*/  CS2R R24, SRZ ;  /* 0x0000000000187805 */ /* 0x000fe4000001ff00 */
[----:B------:R-:W-:Y:S02]  /*1950*/  SEL R2, RZ, 0xffffffff, !P1 ;  /* 0xffffffffff027807 */ /* 0x000fe40004800000 */
[----:B------:R-:W-:Y:S02]  /*1960*/  CS2R R30, SRZ ;  /* 0x00000000001e7805 */ /* 0x000fe4000001ff00 */
[----:B------:R-:W-:Y:S02]  /*1970*/  SEL R7, RZ, 0x1, !P0 ;  /* 0x00000001ff077807 */ /* 0x000fe40004000000 */
[----:B------:R-:W-:Y:S02]  /*1980*/  CS2R R28, SRZ ;  /* 0x00000000001c7805 */ /* 0x000fe4000001ff00 */
[----:B------:R-:W-:Y:S01]  /*1990*/  LOP3.LUT R5, R5, 0x2, R6, 0xe2, !PT ;  /* 0x0000000205057812 */ /* 0x000fe200078ee206 */
[----:B------:R-:W-:Y:S01]  /*19a0*/  IMAD.SHL.U32 R2, R2, 0x2, RZ ;  /* 0x0000000202027824 */ /* 0x000fe200078e00ff */
[----:B------:R-:W-:-:S02]  /*19b0*/  PLOP3.LUT P0, PT, PT, PT, UP0, 0x40, 0x0 ;  /* 0x000000000000781c */ /* 0x000fc40003f0e808 */
[----:B------:R-:W-:Y:S02]  /*19c0*/  CS2R R34, SRZ ;  /* 0x0000000000227805 */ /* 0x000fe4000001ff00 */
[----:B------:R-:W-:Y:S02]  /*19d0*/  LOP3.LUT P6, RZ, R3, 0x10, RZ, 0xc0, !PT ;  /* 0x0000001003ff7812 */ /* 0x000fe400078cc0ff */
[----:B------:R-:W-:Y:S02]  /*19e0*/  CS2R R32, SRZ ;  /* 0x0000000000207805 */ /* 0x000fe4000001ff00 */
[----:B------:R-:W-:Y:S02]  /*19f0*/  SEL R5, R5, RZ, !P0 ;  /* 0x000000ff05057207 */ /* 0x000fe40004000000 */
[----:B------:R-:W-:Y:S02]  /*1a00*/  LOP3.LUT R7, R2, 0x2, R7, 0xe2, !PT ;  /* 0x0000000202077812 */ /* 0x000fe400078ee207 */
[----:B------:R-:W-:Y:S01]  /*1a10*/  PLOP3.LUT P0, PT, PT, PT, UP0, 0x40, 0x0 ;  /* 0x000000000000781c */ /* 0x000fe20003f0e808 */
[----:B------:R-:W-:-:S03]  /*1a20*/  UISETP.GE.AND UP0, UPT, UR9, 0x1, UPT ;  /* 0x000000010900788c */ /* 0x000fc6000bf06270 */
[----:B------:R-:W-:Y:S01]  /*1a30*/  SEL R7, R7, RZ, !P0 ;  /* 0x000000ff07077207 */ /* 0x000fe20004000000 */
[----:B--2---:R-:W-:Y:S02]  /*1a40*/  IMAD R10, R19, R127, RZ ;  /* 0x0000007f130a7224 */ /* 0x004fe400078e02ff */
[----:B------:R-:W-:-:S04]  /*1a50*/  IMAD.WIDE.U32 R8, R127, R18, R142 ;  /* 0x000000127f087225 */ /* 0x000fc800078e008e */
[C---:B------:R-:W-:Y:S02]  /*1a60*/  IMAD R3, R18.reuse, R99, R10 ;  /* 0x0000006312037224 */ /* 0x040fe400078e020a */
[----:B------:R-:W-:Y:S02]  /*1a70*/  IMAD R2, R19, UR16, RZ ;  /* 0x0000001013027c24 */ /* 0x000fe4000f8e02ff */
[----:B------:R-:W-:Y:S02]  /*1a80*/  IMAD.IADD R9, R9, 0x1, R3 ;  /* 0x0000000109097824 */ /* 0x000fe400078e0203 */
[----:B------:R-:W-:Y:S02]  /*1a90*/  IMAD.SHL.U32 R3, R5, 0x10, RZ ;  /* 0x0000001005037824 */ /* 0x000fe400078e00ff */
[C---:B------:R-:W-:Y:S01]  /*1aa0*/  IMAD R2, R18.reuse, UR5, R2 ;  /* 0x0000000512027c24 */ /* 0x040fe2000f8e0202 */
[----:B------:R-:W-:Y:S01]  /*1ab0*/  USHF.L.U32 UR5, UR12, 0x1, URZ ;  /* 0x000000010c057899 */ /* 0x000fe2000800063f */
[----:B------:R-:W-:Y:S01]  /*1ac0*/  IMAD.WIDE.U32 R20, R18, UR16, R8 ;  /* 0x0000001012147c25 */ /* 0x000fe2000f8e0008 */
[----:B------:R-:W-:-:S03]  /*1ad0*/  LOP3.LUT P1, RZ, R3, 0x10, RZ, 0xc0, !PT ;  /* 0x0000001003ff7812 */ /* 0x000fc6000782c0ff */
[----:B---3--:R-:W-:Y:S01]  /*1ae0*/  IMAD R3, R15, R127, RZ ;  /* 0x0000007f0f037224 */ /* 0x008fe200078e02ff */
[----:B----4-:R-:W-:Y:S01]  /*1af0*/  LEA R8, P0, R20, R16, 0x1 ;  /* 0x0000001014087211 */ /* 0x010fe200078008ff */
[----:B------:R-:W-:Y:S01]  /*1b00*/  IMAD.IADD R9, R21, 0x1, R2 ;  /* 0x0000000115097824 */ /* 0x000fe200078e0202 */
[----:B------:R-:W-:Y:S01]  /*1b10*/  SHF.L.U64.HI R2, R18, 0x4, R19 ;  /* 0x0000000412027819 */ /* 0x000fe20000010213 */
[----:B------:R-:W-:-:S03]  /*1b20*/  IMAD.WIDE.U32 R10, R127, R14, R142 ;  /* 0x0000000e7f0a7225 */ /* 0x000fc600078e008e */
[----:B------:R-:W-:Y:S01]  /*1b30*/  LEA.HI.X R9, R20, R17, R9, 0x1, P0 ;  /* 0x0000001114097211 */ /* 0x000fe200000f0c09 */
[----:B------:R-:W-:Y:S01]  /*1b40*/  IMAD R3, R14, R99, R3 ;  /* 0x000000630e037224 */ /* 0x000fe200078e0203 */
[----:B------:R-:W-:Y:S01]  /*1b50*/  CS2R R20, SRZ ;  /* 0x0000000000147805 */ /* 0x000fe2000001ff00 */
[----:B------:R-:W-:Y:S02]  /*1b60*/  IMAD.SHL.U32 R18, R18, 0x10, RZ ;  /* 0x0000001012127824 */ /* 0x000fe400078e00ff */
[----:B------:R-:W-:Y:S02]  /*1b70*/  IMAD.IADD R17, R11, 0x1, R3 ;  /* 0x000000010b117824 */ /* 0x000fe400078e0203 */
[----:B------:R-:W-:Y:S02]  /*1b80*/  IMAD.SHL.U32 R5, R5, 0x8, RZ ;  /* 0x0000000805057824 */ /* 0x000fe400078e00ff */
[----:B------:R-:W-:Y:S02]  /*1b90*/  IMAD R3, R15, UR15, RZ ;  /* 0x0000000f0f037c24 */ /* 0x000fe4000f8e02ff */
[----:B------:R-:W-:Y:S01]  /*1ba0*/  IMAD.MOV.U32 R16, RZ, RZ, R10 ;  /* 0x000000ffff107224 */ /* 0x000fe200078e000a */
[----:B------:R-:W-:Y:S01]  /*1bb0*/  IADD3 R10, P0, R8, R18, RZ ;  /* 0x00000012080a7210 */ /* 0x000fe20007f1e0ff */
[C---:B------:R-:W-:Y:S01]  /*1bc0*/  IMAD R3, R14.reuse, UR6, R3 ;  /* 0x000000060e037c24 */ /* 0x040fe2000f8e0203 */
[----:B------:R-:W-:Y:S01]  /*1bd0*/  LOP3.LUT P3, RZ, R5, 0x10, RZ, 0xc0, !PT ;  /* 0x0000001005ff7812 */ /* 0x000fe2000786c0ff */
[----:B------:R-:W-:-:S04]  /*1be0*/  IMAD.WIDE.U32 R16, R14, UR15, R16 ;  /* 0x0000000f0e107c25 */ /* 0x000fc8000f8e0010 */
[----:B------:R-:W-:Y:S02]  /*1bf0*/  IMAD.SHL.U32 R5, R7, 0x10, RZ ;  /* 0x0000001007057824 */ /* 0x000fe400078e00ff */
[----:B------:R-:W-:Y:S01]  /*1c00*/  IMAD.X R11, R9, 0x1, R2, P0 ;  /* 0x00000001090b7824 */ /* 0x000fe200000e0602 */
[----:B------:R-:W-:Y:S01]  /*1c10*/  LEA R12, P0, R16, R12, 0x1 ;  /* 0x0000000c100c7211 */ /* 0x000fe200078008ff */
[----:B------:R-:W-:Y:S01]  /*1c20*/  IMAD.IADD R3, R17, 0x1, R3 ;  /* 0x0000000111037824 */ /* 0x000fe200078e0203 */
[----:B------:R-:W-:Y:S01]  /*1c30*/  LOP3.LUT P4, RZ, R5, 0x10, RZ, 0xc0, !PT ;  /* 0x0000001005ff7812 */ /* 0x000fe2000788c0ff */
[----:B------:R-:W-:Y:S01]  /*1c40*/  IMAD.SHL.U32 R7, R7, 0x8, RZ ;  /* 0x0000000807077824 */ /* 0x000fe200078e00ff */
[----:B------:R-:W-:Y:S01]  /*1c50*/  LEA R5, R122, UR4, 0x4 ;  /* 0x000000047a057c11 */ /* 0x000fe2000f8e20ff */
[----:B------:R-:W-:Y:S01]  /*1c60*/  IMAD.SHL.U32 R6, R14, 0x10, RZ ;  /* 0x000000100e067824 */ /* 0x000fe200078e00ff */
[----:B------:R-:W-:Y:S02]  /*1c70*/  LEA.HI.X R13, R16, R13, R3, 0x1, P0 ;  /* 0x0000000d100d7211 */ /* 0x000fe400000f0c03 */
[----:B------:R-:W-:Y:S01]  /*1c80*/  PLOP3.LUT P0, PT, PT, PT, UP1, 0x40, 0x0 ;  /* 0x000000000000781c */ /* 0x000fe20003f0e818 */
[----:B------:R-:W-:Y:S01]  /*1c90*/  @!PT LDS RZ, [RZ] ;  /* 0x00000000fffff984 */ /* 0x000fe20000000800 */
[----:B------:R-:W-:Y:S01]  /*1ca0*/  @!PT LDS RZ, [RZ] ;  /* 0x00000000fffff984 */ /* 0x000fe20000000800 */
[----:B------:R-:W-:Y:S01]  /*1cb0*/  @!PT LDS RZ, [RZ] ;  /* 0x00000000fffff984 */ /* 0x000fe20000000800 */
[----:B------:R1:W-:Y:S01]  /*1cc0*/  LDGSTS.E.BYPASS.LTC128B.128 [R5+0x600], desc[UR22][R8.64], P1 ;  /* 0x0060000008057fae */ /* 0x0003e20008901d56 */
[----:B------:R-:W-:-:S02]  /*1cd0*/  LOP3.LUT P2, RZ, R7, 0x10, RZ, 0xc0, !PT ;  /* 0x0000001007ff7812 */ /* 0x000fc4000784c0ff */
[----:B------:R-:W-:Y:S02]  /*1ce0*/  SHF.L.U64.HI R14, R14, 0x4, R15 ;  /* 0x000000040e0e7819 */ /* 0x000fe4000001020f */
[----:B------:R-:W-:Y:S02]  /*1cf0*/  IADD3 R16, P1, R12, R6, RZ ;  /* 0x000000060c107210 */ /* 0x000fe40007f3e0ff */
[----:B------:R-:W-:Y:S02]  /*1d00*/  SEL R3, R4, RZ, !P0 ;  /* 0x000000ff04037207 */ /* 0x000fe40004000000 */
[----:B------:R-:W-:Y:S01]  /*1d10*/  LEA R7, R120, UR4, 0x4 ;  /* 0x0000000478077c11 */ /* 0x000fe2000f8e20ff */
[----:B------:R-:W-:Y:S02]  /*1d20*/  IMAD.X R17, R13, 0x1, R14, P1 ;  /* 0x000000010d117824 */ /* 0x000fe400008e060e */
[C---:B------:R-:W-:Y:S02]  /*1d30*/  IMAD.SHL.U32 R4, R3.reuse, 0x10, RZ ;  /* 0x0000001003047824 */ /* 0x040fe400078e00ff */
[----:B------:R-:W-:Y:S01]  /*1d40*/  IMAD.SHL.U32 R3, R3, 0x8, RZ ;  /* 0x0000000803037824 */ /* 0x000fe200078e00ff */
[----:B------:R2:W-:Y:S02]  /*1d50*/  LDGSTS.E.BYPASS.LTC128B.128 [R7+0x600], desc[UR22][R10.64], P3 ;  /* 0x006000000a077fae */ /* 0x0005e40009901d56 */
[----:B------:R-:W-:-:S02]  /*1d60*/  LOP3.LUT P3, RZ, R4, 0x10, RZ, 0xc0, !PT ;  /* 0x0000001004ff7812 */ /* 0x000fc4000786c0ff */
[----:B------:R3:W-:Y:S04]  /*1d70*/  LDGSTS.E.BYPASS.LTC128B.128 [R5+0x2600], desc[UR22][R12.64], P4 ;  /* 0x026000000c057fae */ /* 0x0007e8000a101d56 */
[----:B------:R4:W-:Y:S01]  /*1d80*/  LDGSTS.E.BYPASS.LTC128B.128 [R7+0x2600], desc[UR22][R16.64], P2 ;  /* 0x0260000010077fae */ /* 0x0009e20009101d56 */
[----:B------:R-:W-:Y:S02]  /*1d90*/  LOP3.LUT P2, RZ, R3, 0x10, RZ, 0xc0, !PT ;  /* 0x0000001003ff7812 */ /* 0x000fe4000784c0ff */
[----:B-1----:R-:W-:Y:S01]  /*1da0*/  IADD3 R8, P0, R8, UR5, RZ ;  /* 0x0000000508087c10 */ /* 0x002fe2000ff1e0ff */
[----:B------:R-:W0:Y:S03]  /*1db0*/  LDGDEPBAR ;  /* 0x00000000000079af */ /* 0x000e260000000000 */
[----:B------:R-:W-:-:S02]  /*1dc0*/  IADD3.X R9, R9, UR11, RZ, P0, !PT ;  /* 0x0000000b09097c10 */ /* 0x000fc400087fe4ff */
[----:B------:R-:W-:-:S03]  /*1dd0*/  IADD3 R18, P0, R8, R18, RZ ;  /* 0x0000001208127210 */ /* 0x000fc60007f1e0ff */
[----:B------:R1:W-:Y:S02]  /*1de0*/  LDGSTS.E.BYPASS.LTC128B.128 [R5+0x680], desc[UR22][R8.64], P6 ;  /* 0x0068000008057fae */ /* 0x0003e4000b101d56 */
[----:B------:R-:W-:Y:S01]  /*1df0*/  IMAD.X R19, R9, 0x1, R2, P0 ;  /* 0x0000000109137824 */ /* 0x000fe200000e0602 */
[----:B--2---:R-:W-:-:S04]  /*1e00*/  IADD3 R10, P1, R12, UR5, RZ ;  /* 0x000000050c0a7c10 */ /* 0x004fc8000ff3e0ff */
[----:B------:R2:W-:Y:S01]  /*1e10*/  LDGSTS.E.BYPASS.LTC128B.128 [R7+0x680], desc[UR22][R18.64], P5 ;  /* 0x0068000012077fae */ /* 0x0005e2000a901d56 */
[----:B------:R-:W-:Y:S02]  /*1e20*/  IADD3.X R11, R13, UR11, RZ, P1, !PT ;  /* 0x0000000b0d0b7c10 */ /* 0x000fe40008ffe4ff */
[----:B---3--:R-:W-:Y:S02]  /*1e30*/  CS2R R12, SRZ ;  /* 0x00000000000c7805 */ /* 0x008fe4000001ff00 */
[----:B------:R-:W-:Y:S02]  /*1e40*/  IADD3 R2, P0, R10, R6, RZ ;  /* 0x000000060a027210 */ /* 0x000fe40007f1e0ff */
[----:B----4-:R-:W-:Y:S01]  /*1e50*/  CS2R R16, SRZ ;  /* 0x0000000000107805 */ /* 0x010fe2000001ff00 */
[----:B------:R3:W-:Y:S02]  /*1e60*/  LDGSTS.E.BYPASS.LTC128B.128 [R5+0x2680], desc[UR22][R10.64], P3 ;  /* 0x026800000a057fae */ /* 0x0007e40009901d56 */
[----:B------:R-:W-:Y:S01]  /*1e70*/  IMAD.X R3, R11, 0x1, R14, P0 ;  /* 0x000000010b037824 */ /* 0x000fe200000e060e */
[----:B------:R-:W-:-:S02]  /*1e80*/  PLOP3.LUT P0, PT, PT, PT, UP0, 0x80, 0x0 ;  /* 0x000000000000781c */ /* 0x000fc40003f0f008 */
[----:B------:R-:W-:Y:S02]  /*1e90*/  CS2R R14, SRZ ;  /* 0x00000000000e7805 */ /* 0x000fe4000001ff00 */
[----:B------:R4:W-:Y:S04]  /*1ea0*/  LDGSTS.E.BYPASS.LTC128B.128 [R7+0x2680], desc[UR22][R2.64], P2 ;  /* 0x0268000002077fae */ /* 0x0009e80009101d56 */
[----:B------:R-:W0:Y:S01]  /*1eb0*/  LDGDEPBAR ;  /* 0x00000000000079af */ /* 0x000e220000000000 */
[----:B-1----:R-:W-:Y:S02]  /*1ec0*/  CS2R R8, SRZ ;  /* 0x0000000000087805 */ /* 0x002fe4000001ff00 */
[----:B--2---:R-:W-:Y:S02]  /*1ed0*/  CS2R R18, SRZ ;  /* 0x0000000000127805 */ /* 0x004fe4000001ff00 */
[----:B---3--:R-:W-:-:S02]  /*1ee0*/  CS2R R10, SRZ ;  /* 0x00000000000a7805 */ /* 0x008fc4000001ff00 */
[----:B------:R-:W-:Y:S02]  /*1ef0*/  CS2R R4, SRZ ;  /* 0x0000000000047805 */ /* 0x000fe4000001ff00 */
[----:B----4-:R-:W-:Y:S01]  /*1f00*/  CS2R R6, SRZ ;  /* 0x0000000000067805 */ /* 0x010fe2000001ff00 */
[----:B------:R-:W-:-:S04]  /*1f10*/  DEPBAR.LE SB0, 0x1 ;  /* 0x000080400000791a */ /* 0x000fc80000000000 */
[----:B------:R-:W-:Y:S06]  /*1f20*/  BAR.SYNC.DEFER_BLOCKING 0x0 ;  /* 0x0000000000007b1d */ /* 0x000fec0000010000 */
[----:B------:R-:W1:Y:S04]  /*1f30*/  LDSM.16.M88.4 R68, [R68] ;  /* 0x000000004444783b */ /* 0x000e680000000200 */
[----:B------:R-:W2:Y:S01]  /*1f40*/  LDSM.16.M88.4 R72, [R72+0x2600] ;  /* 0x002600004848783b */ /* 0x000ea20000000200 */
[----:B------:R-:W-:Y:S05]  /*1f50*/  @!P0 BRA `(.L_x_310) ;  /* 0x0000000400348947 */ /* 0x000fea0003800000 */
[----:B------:R-:W-:Y:S01]  /*1f60*/  UIADD3 UR11, UR9, 0x1f, URZ ;  /* 0x0000001f090b7890 */ /* 0x000fe2000fffe03f */
[----:B------:R-:W-:Y:S01]  /*1f70*/  IMAD.MOV.U32 R95, RZ, RZ, R119 ;  /* 0x000000ffff5f7224 */ /* 0x000fe200078e0077 */
[C---:B------:R-:W-:Y:S01]  /*1f80*/  LOP3.LUT R92, R0.reuse, 0x30, RZ, 0x3c, !PT ;  /* 0x00000030005c7812 */ /* 0x040fe200078e3cff */
[----:B------:R-:W-:Y:S01]  /*1f90*/  IMAD.MOV.U32 R93, RZ, RZ, R123 ;  /* 0x000000ffff5d7224 */ /* 0x000fe200078e007b */
[----:B------:R-:W-:Y:S01]  /*1fa0*/  USHF.R.S32.HI UR5, URZ, 0x1f, UR11 ;  /* 0x0000001f3f057899 */ /* 0x000fe2000801140b */
[C---:B------:R-:W-:Y:S01]  /*1fb0*/  LOP3.LUT R3, R0.reuse, 0x20, RZ, 0x3c, !PT ;  /* 0x0000002000037812 */ /* 0x040fe200078e3cff */
[----:B------:R-:W-:Y:S01]  /*1fc0*/  IMAD.MOV.U32 R23, RZ, RZ, RZ ;  /* 0x000000ffff177224 */ /* 0x000fe200078e00ff */
[----:B------:R-:W-:Y:S01]  /*1fd0*/  LOP3.LUT R2, R0, 0x10, RZ, 0x3c, !PT ;  /* 0x0000001000027812 */ /* 0x000fe200078e3cff */
[----:B------:R-:W-:-:S04]  /*1fe0*/  ULEA.HI UR5, UR5, UR11, URZ, 0x5 ;  /* 0x0000000b05057291 */ /* 0x000fc8000f8f283f */
[----:B------:R-:W-:-:S12]  /*1ff0*/  ULEA.HI.SX32 UR5, UR5, 0xfffffffe, 0x1b ;  /* 0xfffffffe05057891 */ /* 0x000fd8000f8fda3f */
.L_x_311:
[C---:B-12-4-:R-:W-:Y:S01]  /*2000*/  HMMA.1688.F32 R4, R68.reuse, R72, R4 ;  /* 0x000000484404723c */ /* 0x056fe20000001004 */
[----:B------:R-:W0:Y:S01]  /*2010*/  LDGDEPBAR ;  /* 0x00000000000079af */ /* 0x000e220000000000 */
[----:B------:R-:W-:Y:S01]  /*2020*/  ISETP.LE.AND P0, PT, RZ, UR5, PT ;  /* 0x00000005ff007c0c */ /* 0x000fe2000bf03270 */
[----:B------:R-:W-:Y:S01]  /*2030*/  UISETP.GT.AND UP0, UPT, UR5, -0x1, UPT ;  /* 0xffffffff0500788c */ /* 0x000fe2000bf04270 */
[C---:B------:R-:W-:Y:S01]  /*2040*/  HMMA.1688.F32 R8, R68.reuse, R73, R8 ;  /* 0x000000494408723c */ /* 0x040fe20000001008 */
[----:B------:R-:W-:Y:S03]  /*2050*/  UIADD3 UR5, UR5, -0x1, URZ ;  /* 0xffffffff05057890 */ /* 0x000fe6000fffe03f */
[C---:B------:R-:W-:Y:S04]  /*2060*/  HMMA.1688.F32 R12, R68.reuse, R74, R12 ;  /* 0x0000004a440c723c */ /* 0x040fe8000000100c */
[-C--:B------:R-:W-:Y:S04]  /*2070*/  HMMA.1688.F32 R16, R68, R75.reuse, R16 ;  /* 0x0000004b4410723c */ /* 0x080fe80000001010 */
[C---:B------:R-:W-:Y:S04]  /*2080*/  HMMA.1688.F32 R20, R70.reuse, R75, R20 ;  /* 0x0000004b4614723c */ /* 0x040fe80000001014 */
[C---:B------:R-:W-:Y:S04]  /*2090*/  HMMA.1688.F32 R24, R70.reuse, R74, R24 ;  /* 0x0000004a4618723c */ /* 0x040fe80000001018 */
[C---:B------:R-:W-:Y:S04]  /*20a0*/  HMMA.1688.F32 R28, R70.reuse, R73, R28 ;  /* 0x00000049461c723c */ /* 0x040fe8000000101c */
[----:B------:R-:W-:Y:S04]  /*20b0*/  HMMA.1688.F32 R32, R70, R72, R32 ;  /* 0x000000484620723c */ /* 0x000fe80000001020 */
[C---:B------:R-:W-:Y:S01]  /*20c0*/  IMAD.IADD R76, R2.reuse, 0x1, R93 ;  /* 0x00000001024c7824 */ /* 0x040fe200078e025d */
[C---:B------:R-:W-:Y:S03]  /*20d0*/  IADD3 R84, R3.reuse, R93, RZ ;  /* 0x0000005d03547210 */ /* 0x040fe60007ffe0ff */
[----:B------:R-:W-:Y:S01]  /*20e0*/  IMAD.IADD R80, R2, 0x1, R95 ;  /* 0x0000000102507824 */ /* 0x000fe200078e025f */
[----:B------:R-:W-:Y:S01]  /*20f0*/  @P0 LOP3.LUT R138, R124, R132, R133, 0xfe, !PT ;  /* 0x000000847c8a0212 */ /* 0x000fe200078efe85 */
[----:B------:R-:W-:Y:S01]  /*2100*/  LDSM.16.M88.4 R76, [R76] ;  /* 0x000000004c4c783b */ /* 0x000fe20000000200 */
[----:B------:R-:W-:Y:S03]  /*2110*/  IMAD.IADD R88, R3, 0x1, R95 ;  /* 0x0000000103587824 */ /* 0x000fe600078e025f */
[----:B---3--:R-:W-:Y:S04]  /*2120*/  @P0 IMAD R144, R138, 0x10, R93 ;  /* 0x000000108a900824 */ /* 0x008fe800078e025d */
[----:B------:R-:W1:Y:S08]  /*2130*/  LDSM.16.M88.4 R80, [R80] ;  /* 0x000000005050783b */ /* 0x000e700000000200 */
[----:B------:R-:W-:Y:S08]  /*2140*/  LDSM.16.M88.4 R84, [R84] ;  /* 0x000000005454783b */ /* 0x000ff00000000200 */
[----:B------:R-:W2:-:S01]  /*2150*/  LDSM.16.M88.4 R88, [R88] ;  /* 0x000000005858783b */ /* 0x000e820000000200 */
[C---:B-1----:R-:W-:Y:S04]  /*2160*/  HMMA.1688.F32 R4, R76.reuse, R80, R4 ;  /* 0x000000504c04723c */ /* 0x042fe80000001004 */
[C---:B------:R-:W-:Y:S04]  /*2170*/  HMMA.1688.F32 R8, R76.reuse, R81, R8 ;  /* 0x000000514c08723c */ /* 0x040fe80000001008 */
[C---:B------:R-:W-:Y:S04]  /*2180*/  HMMA.1688.F32 R12, R76.reuse, R82, R12 ;  /* 0x000000524c0c723c */ /* 0x040fe8000000100c */
[-C--:B------:R-:W-:Y:S04]  /*2190*/  HMMA.1688.F32 R16, R76, R83.reuse, R16 ;  /* 0x000000534c10723c */ /* 0x080fe80000001010 */
[C---:B------:R-:W-:Y:S04]  /*21a0*/  HMMA.1688.F32 R20, R78.reuse, R83, R20 ;  /* 0x000000534e14723c */ /* 0x040fe80000001014 */
[C---:B------:R-:W-:Y:S04]  /*21b0*/  HMMA.1688.F32 R24, R78.reuse, R82, R24 ;  /* 0x000000524e18723c */ /* 0x040fe80000001018 */
[C---:B------:R-:W-:Y:S04]  /*21c0*/  HMMA.1688.F32 R28, R78.reuse, R81, R28 ;  /* 0x000000514e1c723c */ /* 0x040fe8000000101c */
[----:B------:R-:W-:-:S04]  /*21d0*/  HMMA.1688.F32 R32, R78, R80, R32 ;  /* 0x000000504e20723c */ /* 0x000fc80000001020 */
[C---:B--2---:R-:W-:Y:S04]  /*21e0*/  HMMA.1688.F32 R4, R84.reuse, R88, R4 ;  /* 0x000000585404723c */ /* 0x044fe80000001004 */
[C---:B------:R-:W-:Y:S04]  /*21f0*/  HMMA.1688.F32 R8, R84.reuse, R89, R8 ;  /* 0x000000595408723c */ /* 0x040fe80000001008 */
[C---:B------:R-:W-:Y:S04]  /*2200*/  HMMA.1688.F32 R12, R84.reuse, R90, R12 ;  /* 0x0000005a540c723c */ /* 0x040fe8000000100c */
[-C--:B------:R-:W-:Y:S04]  /*2210*/  HMMA.1688.F32 R16, R84, R91.reuse, R16 ;  /* 0x0000005b5410723c */ /* 0x080fe80000001010 */
[C---:B------:R-:W-:Y:S04]  /*2220*/  HMMA.1688.F32 R20, R86.reuse, R91, R20 ;  /* 0x0000005b5614723c */ /* 0x040fe80000001014 */
[C---:B------:R-:W-:Y:S04]  /*2230*/  HMMA.1688.F32 R24, R86.reuse, R90, R24 ;  /* 0x0000005a5618723c */ /* 0x040fe80000001018 */
[C---:B------:R-:W-:Y:S04]  /*2240*/  HMMA.1688.F32 R28, R86.reuse, R89, R28 ;  /* 0x00000059561c723c */ /* 0x040fe8000000101c */
[C---:B------:R-:W-:Y:S01]  /*2250*/  IADD3 R76, R92.reuse, R93, RZ ;  /* 0x0000005d5c4c7210 */ /* 0x040fe20007ffe0ff */
[----:B------:R-:W-:Y:S01]  /*2260*/  IMAD.IADD R80, R92, 0x1, R95 ;  /* 0x000000015c507824 */ /* 0x000fe200078e025f */
[----:B------:R-:W-:Y:S03]  /*2270*/  HMMA.1688.F32 R32, R86, R88, R32 ;  /* 0x000000585620723c */ /* 0x000fe60000001020 */
[----:B------:R-:W-:Y:S01]  /*2280*/  MOV R68, R84 ;  /* 0x0000005400447202 */ /* 0x000fe20000000f00 */
[----:B------:R-:W-:Y:S01]  /*2290*/  LDSM.16.M88.4 R76, [R76] ;  /* 0x000000004c4c783b */ /* 0x000fe20000000200 */
[----:B------:R-:W-:Y:S03]  /*22a0*/  IADD3 R95, R95, 0x80, RZ ;  /* 0x000000805f5f7810 */ /* 0x000fe60007ffe0ff */
[----:B------:R-:W-:Y:S01]  /*22b0*/  IMAD.MOV.U32 R69, RZ, RZ, R85 ;  /* 0x000000ffff457224 */ /* 0x000fe200078e0055 */
[----:B------:R-:W-:Y:S01]  /*22c0*/  MOV R70, R86 ;  /* 0x0000005600467202 */ /* 0x000fe20000000f00 */
[----:B------:R-:W-:Y:S01]  /*22d0*/  IMAD.MOV.U32 R71, RZ, RZ, R87 ;  /* 0x000000ffff477224 */ /* 0x000fe200078e0057 */
[----:B------:R-:W-:Y:S01]  /*22e0*/  MOV R72, R88 ;  /* 0x0000005800487202 */ /* 0x000fe20000000f00 */
[----:B------:R-:W1:Y:S01]  /*22f0*/  LDSM.16.M88.4 R80, [R80] ;  /* 0x000000005050783b */ /* 0x000e620000000200 */
[----:B------:R-:W-:Y:S04]  /*2300*/  DEPBAR.LE SB0, 0x1 ;  /* 0x000080400000791a */ /* 0x000fe80000000000 */
[----:B------:R-:W-:Y:S01]  /*2310*/  IMAD.MOV.U32 R73, RZ, RZ, R89 ;  /* 0x000000ffff497224 */ /* 0x000fe200078e0059 */
[----:B------:R-:W-:Y:S01]  /*2320*/  MOV R74, R90 ;  /* 0x0000005a004a7202 */ /* 0x000fe20000000f00 */
[----:B------:R-:W-:Y:S01]  /*2330*/  IMAD.MOV.U32 R75, RZ, RZ, R91 ;  /* 0x000000ffff4b7224 */ /* 0x000fe200078e005b */
[----:B------:R-:W-:Y:S01]  /*2340*/  BAR.SYNC.DEFER_BLOCKING 0x0 ;  /* 0x0000000000007b1d */ /* 0x000fe20000010000 */
[----:B------:R-:W-:Y:S01]  /*2350*/  @P0 LEA R145, R138, R95, 0x4 ;  /* 0x0000005f8a910211 */ /* 0x000fe200078e20ff */
[----:B------:R-:W-:Y:S04]  /*2360*/  VIADD R93, R93, 0x80 ;  /* 0x000000805d5d7836 */ /* 0x000fe80000000000 */
[----:B------:R3:W4:-:S01]  /*2370*/  @P0 LDSM.16.M88.4 R68, [R144+0x80] ;  /* 0x000080009044083b */ /* 0x0007020000000200 */
[C---:B-1----:R-:W-:Y:S07]  /*2380*/  HMMA.1688.F32 R4, R76.reuse, R80, R4 ;  /* 0x000000504c04723c */ /* 0x042fee0000001004 */
[----:B------:R3:W4:Y:S01]  /*2390*/  @P0 LDSM.16.M88.4 R72, [R145] ;  /* 0x000000009148083b */ /* 0x0007220000000200 */
[----:B------:R-:W-:Y:S01]  /*23a0*/  PLOP3.LUT P0, PT, PT, PT, UP0, 0x80, 0x0 ;  /* 0x000000000000781c */ /* 0x000fe20003f0f008 */
[C---:B------:R-:W-:Y:S04]  /*23b0*/  HMMA.1688.F32 R8, R76.reuse, R81, R8 ;  /* 0x000000514c08723c */ /* 0x040fe80000001008 */
[C---:B------:R-:W-:Y:S04]  /*23c0*/  HMMA.1688.F32 R12, R76.reuse, R82, R12 ;  /* 0x000000524c0c723c */ /* 0x040fe8000000100c */
[-C--:B------:R-:W-:Y:S04]  /*23d0*/  HMMA.1688.F32 R16, R76, R83.reuse, R16 ;  /* 0x000000534c10723c */ /* 0x080fe80000001010 */
[C---:B------:R-:W-:Y:S04]  /*23e0*/  HMMA.1688.F32 R20, R78.reuse, R83, R20 ;  /* 0x000000534e14723c */ /* 0x040fe80000001014 */
[C---:B------:R-:W-:Y:S04]  /*23f0*/  HMMA.1688.F32 R24, R78.reuse, R82, R24 ;  /* 0x000000524e18723c */ /* 0x040fe80000001018 */
[C---:B------:R-:W-:Y:S04]  /*2400*/  HMMA.1688.F32 R28, R78.reuse, R81, R28 ;  /* 0x000000514e1c723c */ /* 0x040fe8000000101c */
[----:B------:R-:W-:Y:S01]  /*2410*/  HMMA.1688.F32 R32, R78, R80, R32 ;  /* 0x000000504e20723c */ /* 0x000fe20000001020 */
[----:B------:R-:W-:Y:S10]  /*2420*/  @P0 BRA `(.L_x_311) ;  /* 0xfffffff800f40947 */ /* 0x000ff4000383ffff */
.L_x_310:
[----:B--2-4-:R-:W2:Y:S08]  /*2430*/  LDC.64 R72, c[0x0][0x280] ;  /* 0x0000a000ff487b82 */ /* 0x014eb00000000a00 */
[----:B------:R-:W4:Y:S01]  /*2440*/  LDC.64 R2, c[0x0][0x258] ;  /* 0x00009600ff027b82 */ /* 0x000f220000000a00 */
[----:B--2---:R-:W-:-:S07]  /*2450*/  IMAD.WIDE R72, R94, 0x8, R72 ;  /* 0x000000085e487825 */ /* 0x004fce00078e0248 */
[----:B------:R-:W-:Y:S01]  /*2460*/  BAR.SYNC.DEFER_BLOCKING 0x0 ;  /* 0x0000000000007b1d */ /* 0x000fe20000010000 */
[----:B----4-:R-:W-:-:S05]  /*2470*/  IMAD.WIDE R78, R94, 0x8, R2 ;  /* 0x000000085e4e7825 */ /* 0x010fca00078e0202 */
[----:B------:R-:W2:Y:S04]  /*2480*/  LDG.E.64 R72, desc[UR22][R72.64] ;  /* 0x0000001648487981 */ /* 0x000ea8000c1e1b00 */
[----:B------:R-:W4:Y:S01]  /*2490*/  LDG.E.64 R78, desc[UR22][R78.64] ;  /* 0x000000164e4e7981 */ /* 0x000f22000c1e1b00 */
[----:B------:R-:W-:Y:S01]  /*24a0*/  IMAD.U32 R3, RZ, RZ, UR7 ;  /* 0x00000007ff037e24 */ /* 0x000fe2000f8e00ff */
[----:B-----5:R-:W-:Y:S01]  /*24b0*/  ISETP.GE.AND P0, PT, R140, R139, PT ;  /* 0x0000008b8c00720c */ /* 0x020fe20003f06270 */
[----:B------:R-:W-:Y:S01]  /*24c0*/  IMAD.U32 R2, RZ, RZ, UR15 ;  /* 0x0000000fff027e24 */ /* 0x000fe2000f8e00ff */
[----:B------:R-:W-:Y:S02]  /*24d0*/  SHF.R.S32.HI R141, RZ, 0x1f, R140 ;  /* 0x0000001fff8d7819 */ /* 0x000fe4000001148c */
[----:B-1----:R-:W-:-:S02]  /*24e0*/  SEL R71, RZ, 0xffffffff, P0 ;  /* 0xffffffffff477807 */ /* 0x002fc40000000000 */
[----:B------:R-:W-:-:S03]  /*24f0*/  VIADDMNMX R2, R3, -R2, 0x40, PT ;  /* 0x0000004003027446 */ /* 0x000fc60003800902 */
[----:B------:R-:W-:Y:S01]  /*2500*/  IMAD.SHL.U32 R71, R71, 0x2, RZ ;  /* 0x0000000247477824 */ /* 0x000fe200078e00ff */
[----:B------:R-:W-:Y:S02]  /*2510*/  R2UR UR5, R2 ;  /* 0x00000000020572ca */ /* 0x000fe400000e0000 */
[----:B------:R-:W-:-:S04]  /*2520*/  SEL R2, RZ, 0x1, P0 ;  /* 0x00000001ff027807 */ /* 0x000fc80000000000 */
[----:B------:R-:W-:-:S07]  /*2530*/  LOP3.LUT R71, R71, 0x2, R2, 0xe2, !PT ;  /* 0x0000000247477812 */ /* 0x000fce00078ee202 */
[----:B------:R-:W-:Y:S02]  /*2540*/  USHF.R.S32.HI UR14, URZ, 0x1f, UR5 ;  /* 0x0000001f3f0e7899 */ /* 0x000fe40008011405 */
[----:B------:R-:W-:Y:S02]  /*2550*/  UIADD3 UR13, UR5, 0x1f, URZ ;  /* 0x0000001f050d7890 */ /* 0x000fe4000fffe03f */
[----:B------:R-:W-:Y:S02]  /*2560*/  ULEA.HI UR14, UR14, UR5, URZ, 0x5 ;  /* 0x000000050e0e7291 */ /* 0x000fe4000f8f283f */
[----:B------:R-:W-:Y:S02]  /*2570*/  USHF.R.S32.HI UR12, URZ, 0x1f, UR13 ;  /* 0x0000001f3f0c7899 */ /* 0x000fe4000801140d */
[----:B------:R-:W-:Y:S02]  /*2580*/  ULOP3.LUT UR14, UR14, 0xffffffe0, URZ, 0xc0, !UPT ;  /* 0xffffffe00e0e7892 */ /* 0x000fe4000f8ec03f */
[----:B------:R-:W-:-:S02]  /*2590*/  UIADD3 UR11, UR5, -0x1, URZ ;  /* 0xffffffff050b7890 */ /* 0x000fc4000fffe03f */
[----:B------:R-:W-:Y:S02]  /*25a0*/  UIADD3 UR14, UR5, -UR14, URZ ;  /* 0x8000000e050e7290 */ /* 0x000fe4000fffe03f */
[----:B------:R-:W-:Y:S02]  /*25b0*/  ULEA.HI UR12, UR12, UR13, URZ, 0x5 ;  /* 0x0000000d0c0c7291 */ /* 0x000fe4000f8f283f */
[----:B------:R-:W-:Y:S02]  /*25c0*/  UISETP.NE.AND UP0, UPT, UR14, URZ, UPT ;  /* 0x0000003f0e00728c */ /* 0x000fe4000bf05270 */
[----:B------:R-:W-:Y:S02]  /*25d0*/  USHF.R.S32.HI UR12, URZ, 0x5, UR12 ;  /* 0x000000053f0c7899 */ /* 0x000fe4000801140c */
[----:B------:R-:W-:-:S04]  /*25e0*/  USEL UR14, UR14, 0x20, UP0 ;  /* 0x000000200e0e7887 */ /* 0x000fc80008000000 */
[----:B------:R-:W-:-:S04]  /*25f0*/  UISETP.LT.AND UP0, UPT, UR5, UR14, UPT ;  /* 0x0000000e0500728c */ /* 0x000fc8000bf01270 */
[----:B------:R-:W-:Y:S02]  /*2600*/  USEL UR14, UR5, UR14, UP0 ;  /* 0x0000000e050e7287 */ /* 0x000fe40008000000 */
[----:B------:R-:W-:Y:S02]  /*2610*/  UISETP.GT.U32.AND UP0, UPT, UR11, 0x1f, UPT ;  /* 0x0000001f0b00788c */ /* 0x000fe4000bf04070 */
[----:B------:R-:W-:Y:S02]  /*2620*/  UIADD3 UR11, UR12, -0x1, URZ ;  /* 0xffffffff0c0b7890 */ /* 0x000fe4000fffe03f */
[----:B------:R-:W-:Y:S01]  /*2630*/  ISETP.LT.AND P1, PT, R117, UR14, !P0 ;  /* 0x0000000e75007c0c */ /* 0x000fe2000c721270 */
[----:B------:R-:W-:Y:S01]  /*2640*/  UIADD3 UR5, UR5, 0x3e, URZ ;  /* 0x0000003e05057890 */ /* 0x000fe2000fffe03f */
[----:B------:R-:W-:Y:S02]  /*2650*/  ISETP.LT.AND P0, PT, R118, UR14, !P0 ;  /* 0x0000000e76007c0c */ /* 0x000fe4000c701270 */
[----:B------:R-:W-:Y:S01]  /*2660*/  SEL R3, RZ, 0xffffffff, !P1 ;  /* 0xffffffffff037807 */ /* 0x000fe20004800000 */
[----:B------:R-:W-:Y:S01]  /*2670*/  UISETP.GE.U32.AND UP1, UPT, UR5, 0x3f, UPT ;  /* 0x0000003f0500788c */ /* 0x000fe2000bf26070 */
[----:B------:R-:W-:-:S02]  /*2680*/  SEL R68, RZ, 0x1, !P0 ;  /* 0x00000001ff447807 */ /* 0x000fc40004000000 */
[----:B------:R-:W-:Y:S01]  /*2690*/  PLOP3.LUT P0, PT, PT, PT, UP0, 0x80, 0x0 ;  /* 0x000000000000781c */ /* 0x000fe20003f0f008 */
[----:B------:R-:W-:Y:S01]  /*26a0*/  IMAD.SHL.U32 R3, R3, 0x2, RZ ;  /* 0x0000000203037824 */ /* 0x000fe200078e00ff */
[----:B------:R-:W-:Y:S01]  /*26b0*/  UISETP.NE.AND UP0, UPT, UR11, 0x1, UPT ;  /* 0x000000010b00788c */ /* 0x000fe2000bf05270 */
[----:B------:R-:W-:Y:S01]  /*26c0*/  PLOP3.LUT P1, PT, PT, PT, UP1, 0x80, 0x0 ;  /* 0x000000000000781c */ /* 0x000fe20003f2f018 */
[----:B------:R-:W-:Y:S02]  /*26d0*/  ULDC.U8 UR5, c[0x0][0x294] ;  /* 0x0000a50000057ab9 */ /* 0x000fe40000000000 */
[----:B------:R-:W-:Y:S02]  /*26e0*/  LOP3.LUT R3, R3, 0x2, R68, 0xe2, !PT ;  /* 0x0000000203037812 */ /* 0x000fe400078ee244 */
[----:B------:R-:W-:Y:S01]  /*26f0*/  PLOP3.LUT P2, PT, PT, PT, UP0, 0x80, 0x0 ;  /* 0x000000000000781c */ /* 0x000fe20003f4f008 */
[----:B------:R-:W-:-:S04]  /*2700*/  UISETP.NE.AND UP0, UPT, UR5, URZ, UPT ;  /* 0x0000003f0500728c */ /* 0x000fc8000bf05270 */
[----:B------:R-:W-:-:S05]  /*2710*/  @!P0 IMAD.MOV.U32 R71, RZ, RZ, R3 ;  /* 0x000000ffff478224 */ /* 0x000fca00078e0003 */
[----:B------:R-:W-:Y:S02]  /*2720*/  SEL R71, R71, RZ, P1 ;  /* 0x000000ff47477207 */ /* 0x000fe40000800000 */
[----:B------:R-:W-:Y:S01]  /*2730*/  ISETP.NE.AND P1, PT, RZ, UR11, PT ;  /* 0x0000000bff007c0c */ /* 0x000fe2000bf25270 */
[----:B--2---:R-:W-:Y:S02]  /*2740*/  IMAD R69, R73, R118, RZ ;  /* 0x0000007649457224 */ /* 0x004fe400078e02ff */
[----:B------:R-:W-:-:S04]  /*2750*/  IMAD.WIDE.U32 R74, R118, R72, R140 ;  /* 0x00000048764a7225 */ /* 0x000fc800078e008c */
[C---:B------:R-:W-:Y:S01]  /*2760*/  IMAD R2, R72.reuse, R98, R69 ;  /* 0x0000006248027224 */ /* 0x040fe200078e0245 */
[C---:B------:R-:W-:Y:S01]  /*2770*/  SHF.L.U64.HI R69, R72.reuse, 0x2, R73 ;  /* 0x0000000248457819 */ /* 0x040fe20000010249 */
[----:B------:R-:W-:Y:S02]  /*2780*/  IMAD.MOV.U32 R76, RZ, RZ, R74 ;  /* 0x000000ffff4c7224 */ /* 0x000fe400078e004a */
[----:B------:R-:W-:Y:S02]  /*2790*/  IMAD.IADD R77, R75, 0x1, R2 ;  /* 0x000000014b4d7824 */ /* 0x000fe400078e0202 */
[----:B------:R-:W-:Y:S02]  /*27a0*/  IMAD R75, R73, UR15, RZ ;  /* 0x0000000f494b7c24 */ /* 0x000fe4000f8e02ff */
[----:B------:R-:W-:-:S04]  /*27b0*/  IMAD.WIDE.U32 R76, R72, UR15, R76 ;  /* 0x0000000f484c7c25 */ /* 0x000fc8000f8e004c */
[----:B------:R-:W-:Y:S01]  /*27c0*/  IMAD R75, R72, UR6, R75 ;  /* 0x00000006484b7c24 */ /* 0x000fe2000f8e024b */
[----:B----4-:R-:W-:Y:S01]  /*27d0*/  LEA R74, P0, R76, R78, 0x1 ;  /* 0x0000004e4c4a7211 */ /* 0x010fe200078008ff */
[----:B------:R-:W-:Y:S01]  /*27e0*/  IMAD.SHL.U32 R68, R72, 0x4, RZ ;  /* 0x0000000448447824 */ /* 0x000fe200078e00ff */
[----:B------:R-:W-:Y:S01]  /*27f0*/  UIADD3 UR6, UR7, -UR15, URZ ;  /* 0x8000000f07067290 */ /* 0x000fe2000fffe03f */
[----:B------:R-:W-:Y:S02]  /*2800*/  IMAD.IADD R70, R77, 0x1, R75 ;  /* 0x000000014d467824 */ /* 0x000fe400078e024b */
[C---:B------:R-:W-:Y:S01]  /*2810*/  IMAD.SHL.U32 R2, R68.reuse, 0x2, RZ ;  /* 0x0000000244027824 */ /* 0x040fe200078e00ff */
[----:B------:R-:W-:Y:S01]  /*2820*/  SHF.L.U64.HI R69, R68, 0x1, R69 ;  /* 0x0000000144457819 */ /* 0x000fe20000010245 */
[C---:B------:R-:W-:Y:S01]  /*2830*/  IMAD.SHL.U32 R68, R71.reuse, 0x8, RZ ;  /* 0x0000000847447824 */ /* 0x040fe200078e00ff */
[----:B------:R-:W-:Y:S01]  /*2840*/  LEA.HI.X R75, R76, R79, R70, 0x1, P0 ;  /* 0x0000004f4c4b7211 */ /* 0x000fe200000f0c46 */
[----:B------:R-:W-:Y:S01]  /*2850*/  IMAD.SHL.U32 R70, R71, 0x10, RZ ;  /* 0x0000001047467824 */ /* 0x000fe200078e00ff */
[----:B------:R-:W-:Y:S01]  /*2860*/  IADD3 R76, P0, R2, R74, RZ ;  /* 0x0000004a024c7210 */ /* 0x000fe20007f1e0ff */
[----:B------:R-:W-:Y:S01]  /*2870*/  @!P2 IMAD.MOV.U32 R71, RZ, RZ, R3 ;  /* 0x000000ffff47a224 */ /* 0x000fe200078e0003 */
[----:B------:R-:W-:Y:S01]  /*2880*/  LOP3.LUT P3, RZ, R68, 0x10, RZ, 0xc0, !PT ;  /* 0x0000001044ff7812 */ /* 0x000fe2000786c0ff */
[----:B------:R-:W-:Y:S01]  /*2890*/  IMAD R3, R73, 0x38, RZ ;  /* 0x0000003849037824 */ /* 0x000fe200078e02ff */
[----:B------:R-:W-:Y:S01]  /*28a0*/  LOP3.LUT P4, RZ, R70, 0x10, RZ, 0xc0, !PT ;  /* 0x0000001046ff7812 */ /* 0x000fe2000788c0ff */
[----:B------:R-:W-:Y:S01]  /*28b0*/  IMAD.X R77, R69, 0x1, R75, P0 ;  /* 0x00000001454d7824 */ /* 0x000fe200000e064b */
[----:B------:R-:W-:Y:S01]  /*28c0*/  SEL R71, R71, RZ, P1 ;  /* 0x000000ff47477207 */ /* 0x000fe20000800000 */
[----:B------:R-:W-:Y:S01]  /*28d0*/  UISETP.GT.OR UP0, UPT, UR6, 0x40, !UP0 ;  /* 0x000000400600788c */ /* 0x000fe2000c704670 */
[----:B------:R-:W-:-:S04]  /*28e0*/  IMAD.WIDE.U32 R72, R72, 0x38, R76 ;  /* 0x0000003848487825 */ /* 0x000fc800078e004c */
[C---:B------:R-:W-:Y:S01]  /*28f0*/  IMAD.SHL.U32 R70, R71.reuse, 0x10, RZ ;  /* 0x0000001047467824 */ /* 0x040fe200078e00ff */
[----:B------:R-:W-:Y:S01]  /*2900*/  IADD3 R68, P0, R2, R72, RZ ;  /* 0x0000004802447210 */ /* 0x000fe20007f1e0ff */
[----:B------:R-:W-:Y:S02]  /*2910*/  IMAD.SHL.U32 R71, R71, 0x8, RZ ;  /* 0x0000000847477824 */ /* 0x000fe400078e00ff */
[----:B------:R-:W-:Y:S01]  /*2920*/  IMAD.IADD R73, R73, 0x1, R3 ;  /* 0x0000000149497824 */ /* 0x000fe200078e0203 */
[----:B------:R-:W-:Y:S01]  /*2930*/  LOP3.LUT P2, RZ, R70, 0x10, RZ, 0xc0, !PT ;  /* 0x0000001046ff7812 */ /* 0x000fe2000784c0ff */
[----:B------:R-:W-:Y:S01]  /*2940*/  @!PT LDS RZ, [RZ] ;  /* 0x00000000fffff984 */ /* 0x000fe20000000800 */
[----:B------:R-:W-:Y:S01]  /*2950*/  @!PT LDS RZ, [RZ] ;  /* 0x00000000fffff984 */ /* 0x000fe20000000800 */
[----:B------:R-:W-:Y:S01]  /*2960*/  @!PT LDS RZ, [RZ] ;  /* 0x00000000fffff984 */ /* 0x000fe20000000800 */
[----:B------:R1:W-:Y:S01]  /*2970*/  LDGSTS.E.BYPASS.LTC128B.128 [R115+0x2a00], desc[UR22][R74.64], P4 ;  /* 0x02a000004a737fae */ /* 0x0003e2000a101d56 */
[----:B------:R-:W-:Y:S01]  /*2980*/  LOP3.LUT P1, RZ, R71, 0x10, RZ, 0xc0, !PT ;  /* 0x0000001047ff7812 */ /* 0x000fe2000782c0ff */
[----:B------:R-:W-:Y:S01]  /*2990*/  IMAD.X R69, R73, 0x1, R69, P0 ;  /* 0x0000000149457824 */ /* 0x000fe200000e0645 */
[----:B------:R-:W-:Y:S02]  /*29a0*/  PLOP3.LUT P0, PT, PT, PT, UP0, 0x80, 0x0 ;  /* 0x000000000000781c */ /* 0x000fe40003f0f008 */
[----:B------:R-:W-:-:S05]  /*29b0*/  LEA R3, R116, UR4, 0x1 ;  /* 0x0000000474037c11 */ /* 0x000fca000f8e08ff */
[----:B------:R1:W-:Y:S04]  /*29c0*/  LDGSTS.E.BYPASS.LTC128B.128 [R3+0x2a00], desc[UR22][R76.64], P3 ;  /* 0x02a000004c037fae */ /* 0x0003e80009901d56 */
[----:B------:R-:W0:Y:S04]  /*29d0*/  LDGDEPBAR ;  /* 0x00000000000079af */ /* 0x000e280000000000 */
[----:B------:R1:W-:Y:S04]  /*29e0*/  LDGSTS.E.BYPASS.LTC128B.128 [R115+0x3a00], desc[UR22][R72.64], P2 ;  /* 0x03a0000048737fae */ /* 0x0003e80009101d56 */
[----:B------:R1:W-:Y:S04]  /*29f0*/  LDGSTS.E.BYPASS.LTC128B.128 [R3+0x3a00], desc[UR22][R68.64], P1 ;  /* 0x03a0000044037fae */ /* 0x0003e80008901d56 */
[----:B------:R-:W0:Y:S01]  /*2a00*/  LDGDEPBAR ;  /* 0x00000000000079af */ /* 0x000e220000000000 */
[----:B------:R-:W-:Y:S05]  /*2a10*/  @P0 BRA `(.L_x_312) ;  /* 0x0000000400140947 */ /* 0x000fea0003800000 */
[----:B------:R-:W-:Y:S01]  /*2a20*/  IMAD.SHL.U32 R2, R100, 0x2, RZ ;  /* 0x0000000264027824 */ /* 0x000fe200078e00ff */
[----:B------:R-:W-:Y:S01]  /*2a30*/  UIADD3 UR5, -UR10, UR19, URZ ;  /* 0x000000130a057290 */ /* 0x000fe2000fffe13f */
[----:B-1----:R-:W-:Y:S02]  /*2a40*/  PRMT R69, R130, 0x9910, RZ ;  /* 0x0000991082457816 */ /* 0x002fe400000000ff */
[----:B------:R-:W-:Y:S01]  /*2a50*/  LOP3.LUT R135, R135, 0xfffffffe, RZ, 0xc0, !PT ;  /* 0xfffffffe87877812 */ /* 0x000fe200078ec0ff */
[----:B------:R-:W-:Y:S01]  /*2a60*/  ULEA UR5, UR5, -UR15, 0x6 ;  /* 0x8000000f05057291 */ /* 0x000fe2000f8e303f */
[----:B------:R-:W-:-:S05]  /*2a70*/  LOP3.LUT R2, R2, 0x6, RZ, 0xc0, !PT ;  /* 0x0000000602027812 */ /* 0x000fca00078ec0ff */
[----:B------:R-:W-:Y:S02]  /*2a80*/  IMAD R69, R69, 0x20, R2 ;  /* 0x0000002045457824 */ /* 0x000fe400078e0202 */
[----:B------:R-:W-:Y:S02]  /*2a90*/  VIADD R70, R114, UR5 ;  /* 0x0000000572467c36 */ /* 0x000fe40008000000 */
[C---:B------:R-:W-:Y:S02]  /*2aa0*/  VIADD R3, R69.reuse, 0x9 ;  /* 0x0000000945037836 */ /* 0x040fe40000000000 */
[C---:B------:R-:W-:Y:S02]  /*2ab0*/  VIADD R68, R70.reuse, 0x8 ;  /* 0x0000000846447836 */ /* 0x040fe40000000000 */
[C---:B------:R-:W-:Y:S01]  /*2ac0*/  VIADD R2, R70.reuse, 0x10 ;  /* 0x0000001046027836 */ /* 0x040fe20000000000 */
[----:B------:R-:W-:Y:S01]  /*2ad0*/  ISETP.GE.AND P3, PT, R70, R3, PT ;  /* 0x000000034600720c */ /* 0x000fe20003f66270 */
[C---:B------:R-:W-:Y:S01]  /*2ae0*/  VIADD R3, R69.reuse, 0x11 ;  /* 0x0000001145037836 */ /* 0x040fe20000000000 */
[CC--:B------:R-:W-:Y:S01]  /*2af0*/  ISETP.GT.AND P4, PT, R68.reuse, R69.reuse, PT ;  /* 0x000000454400720c */ /* 0x0c0fe20003f84270 */
[C---:B------:R-:W-:Y:S01]  /*2b00*/  VIADD R71, R69.reuse, 0x10 ;  /* 0x0000001045477836 */ /* 0x040fe20000000000 */
[----:B------:R-:W-:Y:S01]  /*2b10*/  ISETP.GE.AND P0, PT, R68, R69, PT ;  /* 0x000000454400720c */ /* 0x000fe20003f06270 */
[----:B------:R-:W-:Y:S01]  /*2b20*/  VIADD R68, R69, 0x8 ;  /* 0x0000000845447836 */ /* 0x000fe20000000000 */
[----:B------:R-:W-:-:S02]  /*2b30*/  FSEL R7, R7, -INF , P4 ;  /* 0xff80000007077808 */ /* 0x000fc40002000000 */
[----:B------:R-:W-:Y:S02]  /*2b40*/  FSEL R6, R6, -INF , P0 ;  /* 0xff80000006067808 */ /* 0x000fe40000000000 */
[----:B------:R-:W-:Y:S02]  /*2b50*/  FSEL R28, R28, -INF , P0 ;  /* 0xff8000001c1c7808 */ /* 0x000fe40000000000 */
[----:B------:R-:W-:Y:S02]  /*2b60*/  FSEL R26, R26, -INF , P0 ;  /* 0xff8000001a1a7808 */ /* 0x000fe40000000000 */
[C---:B------:R-:W-:Y:S01]  /*2b70*/  ISETP.GE.AND P4, PT, R70.reuse, R3, PT ;  /* 0x000000034600720c */ /* 0x040fe20003f86270 */
[----:B------:R-:W-:Y:S01]  /*2b80*/  VIADD R3, R69, 0x18 ;  /* 0x0000001845037836 */ /* 0x000fe20000000000 */
[-C--:B------:R-:W-:Y:S02]  /*2b90*/  ISETP.GE.AND P0, PT, R70, R69.reuse, PT ;  /* 0x000000454600720c */ /* 0x080fe40003f06270 */
[----:B------:R-:W-:-:S02]  /*2ba0*/  ISETP.GE.AND P1, PT, R2, R69, PT ;  /* 0x000000450200720c */ /* 0x000fc40003f26270 */
[----:B------:R-:W-:Y:S02]  /*2bb0*/  FSEL R4, R4, -INF , P0 ;  /* 0xff80000004047808 */ /* 0x000fe40000000000 */
[----:B------:R-:W-:Y:S02]  /*2bc0*/  FSEL R10, R10, -INF , P0 ;  /* 0xff8000000a0a7808 */ /* 0x000fe40000000000 */
[----:B------:R-:W-:Y:S02]  /*2bd0*/  FSEL R24, R24, -INF , P0 ;  /* 0xff80000018187808 */ /* 0x000fe40000000000 */
[----:B------:R-:W-:Y:S02]  /*2be0*/  FSEL R22, R22, -INF , P0 ;  /* 0xff80000016167808 */ /* 0x000fe40000000000 */
[----:B------:R-:W-:Y:S01]  /*2bf0*/  ISETP.GE.AND P0, PT, R70, R3, PT ;  /* 0x000000034600720c */ /* 0x000fe20003f06270 */
[----:B------:R-:W-:Y:S01]  /*2c00*/  VIADD R3, R69, 0x19 ;  /* 0x0000001945037836 */ /* 0x000fe20000000000 */
[----:B------:R-:W-:Y:S01]  /*2c10*/  ISETP.GT.AND P6, PT, R2, R69, PT ;  /* 0x000000450200720c */ /* 0x000fe20003fc4270 */
[----:B------:R-:W-:Y:S01]  /*2c20*/  VIADD R2, R70, 0x7 ;  /* 0x0000000746027836 */ /* 0x000fe20000000000 */
[----:B------:R-:W-:-:S02]  /*2c30*/  FSEL R32, R32, -INF , P1 ;  /* 0xff80000020207808 */ /* 0x000fc40000800000 */
[----:B------:R-:W-:Y:S02]  /*2c40*/  FSEL R33, R33, -INF , P6 ;  /* 0xff80000021217808 */ /* 0x000fe40003000000 */
[----:B------:R-:W-:Y:S02]  /*2c50*/  FSEL R30, R30, -INF , P1 ;  /* 0xff8000001e1e7808 */ /* 0x000fe40000800000 */
[C---:B------:R-:W-:Y:S02]  /*2c60*/  ISETP.GE.AND P2, PT, R70.reuse, R68, PT ;  /* 0x000000444600720c */ /* 0x040fe40003f46270 */
[----:B------:R-:W-:Y:S02]  /*2c70*/  ISETP.GE.AND P5, PT, R70, R71, PT ;  /* 0x000000474600720c */ /* 0x000fe40003fa6270 */
[----:B------:R-:W-:Y:S02]  /*2c80*/  @P0 LOP3.LUT R135, R135, 0x1, RZ, 0xfc, !PT ;  /* 0x0000000187870812 */ /* 0x000fe400078efcff */
[-C--:B------:R-:W-:Y:S01]  /*2c90*/  ISETP.GE.AND P0, PT, R2, R69.reuse, PT ;  /* 0x000000450200720c */ /* 0x080fe20003f06270 */
[C---:B------:R-:W-:Y:S01]  /*2ca0*/  VIADD R2, R70.reuse, 0x18 ;  /* 0x0000001846027836 */ /* 0x040fe20000000000 */
[----:B------:R-:W-:-:S02]  /*2cb0*/  ISETP.GT.AND P1, PT, R70, R69, PT ;  /* 0x000000454600720c */ /* 0x000fc40003f24270 */
[C---:B------:R-:W-:Y:S01]  /*2cc0*/  ISETP.GE.AND P6, PT, R70.reuse, R3, PT ;  /* 0x000000034600720c */ /* 0x040fe20003fc6270 */
[----:B------:R-:W-:Y:S01]  /*2cd0*/  VIADD R70, R70, 0xf ;  /* 0x0000000f46467836 */ /* 0x000fe20000000000 */
[----:B------:R-:W-:Y:S02]  /*2ce0*/  FSEL R5, R5, -INF , P1 ;  /* 0xff80000005057808 */ /* 0x000fe40000800000 */
[----:B------:R-:W-:Y:S02]  /*2cf0*/  FSEL R11, R11, -INF , P1 ;  /* 0xff8000000b0b7808 */ /* 0x000fe40000800000 */
[----:B------:R-:W-:Y:S02]  /*2d00*/  FSEL R25, R25, -INF , P1 ;  /* 0xff80000019197808 */ /* 0x000fe40000800000 */
[----:B------:R-:W-:Y:S02]  /*2d10*/  FSEL R23, R23, -INF , P1 ;  /* 0xff80000017177808 */ /* 0x000fe40000800000 */
[----:B------:R-:W-:-:S02]  /*2d20*/  FSEL R8, R8, -INF , P2 ;  /* 0xff80000008087808 */ /* 0x000fc40001000000 */
[----:B------:R-:W-:Y:S02]  /*2d30*/  FSEL R14, R14, -INF , P2 ;  /* 0xff8000000e0e7808 */ /* 0x000fe40001000000 */
[----:B------:R-:W-:Y:S02]  /*2d40*/  FSEL R20, R20, -INF , P2 ;  /* 0xff80000014147808 */ /* 0x000fe40001000000 */
[----:B------:R-:W-:Y:S02]  /*2d50*/  FSEL R9, R9, -INF , P3 ;  /* 0xff80000009097808 */ /* 0x000fe40001800000 */
[----:B------:R-:W-:Y:S02]  /*2d60*/  FSEL R15, R15, -INF , P3 ;  /* 0xff8000000f0f7808 */ /* 0x000fe40001800000 */
[----:B------:R-:W-:Y:S02]  /*2d70*/  FSEL R21, R21, -INF , P3 ;  /* 0xff80000015157808 */ /* 0x000fe40001800000 */
[----:B------:R-:W-:-:S02]  /*2d80*/  FSEL R12, R12, -INF , P5 ;  /* 0xff8000000c0c7808 */ /* 0x000fc40002800000 */
[----:B------:R-:W-:Y:S02]  /*2d90*/  FSEL R18, R18, -INF , P5 ;  /* 0xff80000012127808 */ /* 0x000fe40002800000 */
[CC--:B------:R-:W-:Y:S02]  /*2da0*/  ISETP.GE.AND P2, PT, R2.reuse, R69.reuse, PT ;  /* 0x000000450200720c */ /* 0x0c0fe40003f46270 */
[----:B------:R-:W-:Y:S02]  /*2db0*/  LOP3.LUT P5, RZ, R135, 0x1, RZ, 0xc0, !PT ;  /* 0x0000000187ff7812 */ /* 0x000fe400078ac0ff */
[-C--:B------:R-:W-:Y:S02]  /*2dc0*/  ISETP.GT.AND P3, PT, R2, R69.reuse, PT ;  /* 0x000000450200720c */ /* 0x080fe40003f64270 */
[----:B------:R-:W-:Y:S02]  /*2dd0*/  ISETP.GE.AND P1, PT, R70, R69, PT ;  /* 0x000000454600720c */ /* 0x000fe40003f26270 */
        /* <DEDUP_REMOVED lines=8> */
[----:B------:R-:W-:-:S07]  /*2e60*/  FSEL R31, R31, -INF , P1 ;  /* 0xff8000001f1f7808 */ /* 0x000fce0000800000 */
.L_x_312:
[----:B-1----:R-:W1:Y:S01]  /*2e70*/  LDC R68, c[0x0][0x290] ;  /* 0x0000a400ff447b82 */ /* 0x002e620000000800 */
[----:B------:R-:W-:Y:S01]  /*2e80*/  SHF.L.U32 R2, R100, 0x1, RZ ;  /* 0x0000000164027819 */ /* 0x000fe200000006ff */
[----:B------:R-:W-:Y:S01]  /*2e90*/  BSSY B0, `(.L_x_313) ;  /* 0x0000046000007945 */ /* 0x000fe20003800000 */
[----:B------:R-:W-:Y:S02]  /*2ea0*/  PRMT R3, R130, 0x9910, RZ ;  /* 0x0000991082037816 */ /* 0x000fe400000000ff */
[----:B------:R-:W-:Y:S02]  /*2eb0*/  LOP3.LUT R2, R2, 0x6, RZ, 0xc0, !PT ;  /* 0x0000000602027812 */ /* 0x000fe400078ec0ff */
[----:B------:R-:W-:Y:S02]  /*2ec0*/  LOP3.LUT R135, R135, 0xfffffffe, RZ, 0xc0, !PT ;  /* 0xfffffffe87877812 */ /* 0x000fe400078ec0ff */
[----:B------:R-:W-:-:S04]  /*2ed0*/  LEA R2, R3, R2, 0x5 ;  /* 0x0000000203027211 */ /* 0x000fc800078e28ff */
[C---:B------:R-:W-:Y:S02]  /*2ee0*/  IADD3 R70, R2.reuse, 0x1, RZ ;  /* 0x0000000102467810 */ /* 0x040fe40007ffe0ff */
[C---:B------:R-:W-:Y:S02]  /*2ef0*/  ISETP.LT.AND P1, PT, R2.reuse, UR6, PT ;  /* 0x0000000602007c0c */ /* 0x040fe4000bf21270 */
[----:B------:R-:W-:Y:S02]  /*2f00*/  IADD3 R69, R2, 0x8, RZ ;  /* 0x0000000802457810 */ /* 0x000fe40007ffe0ff */
[----:B------:R-:W-:Y:S02]  /*2f10*/  ISETP.LT.AND P0, PT, R70, UR6, PT ;  /* 0x0000000646007c0c */ /* 0x000fe4000bf01270 */
[----:B------:R-:W-:Y:S02]  /*2f20*/  IADD3 R70, R2, 0x10, RZ ;  /* 0x0000001002467810 */ /* 0x000fe40007ffe0ff */
[----:B------:R-:W-:Y:S01]  /*2f30*/  ISETP.LT.AND P6, PT, R69, UR6, PT ;  /* 0x0000000645007c0c */ /* 0x000fe2000bfc1270 */
[----:B-1----:R-:W-:Y:S01]  /*2f40*/  FMUL R68, R68, 1.4426950216293334961 ;  /* 0x3fb8aa3b44447820 */ /* 0x002fe20000400000 */
[----:B------:R-:W-:-:S02]  /*2f50*/  IADD3 R71, R2, 0x9, RZ ;  /* 0x0000000902477810 */ /* 0x000fc40007ffe0ff */
[----:B------:R-:W-:Y:S01]  /*2f60*/  ISETP.LT.AND P4, PT, R70, UR6, PT ;  /* 0x0000000646007c0c */ /* 0x000fe2000bf81270 */
[C---:B------:R-:W-:Y:S01]  /*2f70*/  FMUL R4, R68.reuse, R4 ;  /* 0x0000000444047220 */ /* 0x040fe20000400000 */
[----:B------:R-:W-:Y:S01]  /*2f80*/  ISETP.LT.AND P5, PT, R71, UR6, PT ;  /* 0x0000000647007c0c */ /* 0x000fe2000bfa1270 */
[C---:B------:R-:W-:Y:S01]  /*2f90*/  FMUL R5, R68.reuse, R5 ;  /* 0x0000000544057220 */ /* 0x040fe20000400000 */
[----:B------:R-:W-:Y:S01]  /*2fa0*/  MOV R70, 0xff800000 ;  /* 0xff80000000467802 */ /* 0x000fe20000000f00 */
[----:B------:R-:W-:Y:S01]  /*2fb0*/  FMUL R8, R68, R8 ;  /* 0x0000000844087220 */ /* 0x000fe20000400000 */
[----:B------:R-:W-:Y:S01]  /*2fc0*/  @P1 FMNMX R70, R4, -INF , !PT ;  /* 0xff80000004461809 */ /* 0x000fe20007800000 */
[----:B------:R-:W-:Y:S01]  /*2fd0*/  FMUL R9, R68, R9 ;  /* 0x0000000944097220 */ /* 0x000fe20000400000 */
[----:B------:R-:W-:Y:S01]  /*2fe0*/  IADD3 R69, R2, 0x11, RZ ;  /* 0x0000001102457810 */ /* 0x000fe20007ffe0ff */
[C---:B------:R-:W-:Y:S01]  /*2ff0*/  FMUL R13, R68.reuse, R13 ;  /* 0x0000000d440d7220 */ /* 0x040fe20000400000 */
[----:B------:R-:W-:Y:S01]  /*3000*/  @P0 FMNMX R70, R5, R70, !PT ;  /* 0x0000004605460209 */ /* 0x000fe20007800000 */
[C---:B------:R-:W-:Y:S01]  /*3010*/  FMUL R71, R68.reuse, R16 ;  /* 0x0000001044477220 */ /* 0x040fe20000400000 */
[----:B------:R-:W-:Y:S01]  /*3020*/  ISETP.LT.AND P3, PT, R69, UR6, PT ;  /* 0x0000000645007c0c */ /* 0x000fe2000bf61270 */
[C---:B------:R-:W-:Y:S01]  /*3030*/  FMUL R69, R68.reuse, R12 ;  /* 0x0000000c44457220 */ /* 0x040fe20000400000 */
[----:B------:R-:W-:Y:S01]  /*3040*/  @P0 LOP3.LUT R135, R135, 0x1, RZ, 0xfc, !PT ;  /* 0x0000000187870812 */ /* 0x000fe200078efcff */
[----:B------:R-:W-:Y:S01]  /*3050*/  FMUL R17, R68, R17 ;  /* 0x0000001144117220 */ /* 0x000fe20000400000 */
[----:B------:R-:W-:Y:S01]  /*3060*/  IADD3 R12, R2, 0x18, RZ ;  /* 0x00000018020c7810 */ /* 0x000fe20007ffe0ff */
[----:B------:R-:W-:Y:S01]  /*3070*/  FMUL R6, R68, R6 ;  /* 0x0000000644067220 */ /* 0x000fe20000400000 */
[----:B------:R-:W-:Y:S01]  /*3080*/  @P6 FMNMX R70, R8, R70, !PT ;  /* 0x0000004608466209 */ /* 0x000fe20007800000 */
[C---:B------:R-:W-:Y:S01]  /*3090*/  FMUL R7, R68.reuse, R7 ;  /* 0x0000000744077220 */ /* 0x040fe20000400000 */
[----:B------:R-:W-:Y:S01]  /*30a0*/  LOP3.LUT R135, R135, 0xfffffffd, RZ, 0xc0, !PT ;  /* 0xfffffffd87877812 */ /* 0x000fe200078ec0ff */
[----:B------:R-:W-:Y:S01]  /*30b0*/  FMUL R32, R68, R32 ;  /* 0x0000002044207220 */ /* 0x000fe20000400000 */
[----:B------:R-:W-:Y:S01]  /*30c0*/  IADD3 R2, R2, 0x19, RZ ;  /* 0x0000001902027810 */ /* 0x000fe20007ffe0ff */
[----:B------:R-:W-:Y:S01]  /*30d0*/  FMUL R33, R68, R33 ;  /* 0x0000002144217220 */ /* 0x000fe20000400000 */
[----:B------:R-:W-:Y:S01]  /*30e0*/  ISETP.LT.AND P2, PT, R12, UR6, PT ;  /* 0x000000060c007c0c */ /* 0x000fe2000bf41270 */
[C---:B------:R-:W-:Y:S01]  /*30f0*/  FMUL R34, R68.reuse, R34 ;  /* 0x0000002244227220 */ /* 0x040fe20000400000 */
[----:B------:R-:W-:Y:S01]  /*3100*/  @P5 FMNMX R70, R9, R70, !PT ;  /* 0x0000004609465209 */ /* 0x000fe20007800000 */
[C---:B------:R-:W-:Y:S01]  /*3110*/  FMUL R35, R68.reuse, R35 ;  /* 0x0000002344237220 */ /* 0x040fe20000400000 */
[----:B------:R-:W-:Y:S01]  /*3120*/  @P1 LOP3.LUT R135, R135, 0x2, RZ, 0xfc, !PT ;  /* 0x0000000287871812 */ /* 0x000fe200078efcff */
[----:B------:R-:W-:Y:S01]  /*3130*/  FMUL R10, R68, R10 ;  /* 0x0000000a440a7220 */ /* 0x000fe20000400000 */
[----:B------:R-:W-:Y:S01]  /*3140*/  ISETP.LT.AND P1, PT, R2, UR6, PT ;  /* 0x0000000602007c0c */ /* 0x000fe2000bf21270 */
[C---:B------:R-:W-:Y:S01]  /*3150*/  FMUL R11, R68.reuse, R11 ;  /* 0x0000000b440b7220 */ /* 0x040fe20000400000 */
[----:B------:R-:W-:Y:S01]  /*3160*/  @P4 FMNMX R70, R69, R70, !PT ;  /* 0x0000004645464209 */ /* 0x000fe20007800000 */
[C---:B------:R-:W-:Y:S01]  /*3170*/  FMUL R28, R68.reuse, R28 ;  /* 0x0000001c441c7220 */ /* 0x040fe20000400000 */
[C---:B------:R-:W-:Y:S01]  /*3180*/  FMUL R29, R68.reuse, R29 ;  /* 0x0000001d441d7220 */ /* 0x040fe20000400000 */
        /* <DEDUP_REMOVED lines=12> */
[----:B------:R-:W-:Y:S01]  /*3250*/  FMUL R19, R68, R19 ;  /* 0x0000001344137220 */ /* 0x000fe20000400000 */
[----:B------:R-:W-:Y:S01]  /*3260*/  FSETP.GE.AND P0, PT, R70, RZ, PT ;  /* 0x000000ff4600720b */ /* 0x000fe20003f06000 */
[C---:B------:R-:W-:Y:S01]  /*3270*/  FMUL R20, R68.reuse, R20 ;  /* 0x0000001444147220 */ /* 0x040fe20000400000 */
[C---:B------:R-:W-:Y:S01]  /*3280*/  FMUL R21, R68.reuse, R21 ;  /* 0x0000001544157220 */ /* 0x040fe20000400000 */
[C---:B------:R-:W-:Y:S01]  /*3290*/  FMUL R22, R68.reuse, R22 ;  /* 0x0000001644167220 */ /* 0x040fe20000400000 */
[----:B------:R-:W-:-:S09]  /*32a0*/  FMUL R23, R68, R23 ;  /* 0x0000001744177220 */ /* 0x000fd20000400000 */
[----:B------:R-:W-:Y:S05]  /*32b0*/  @!P0 BRA `(.L_x_314) ;  /* 0x0000000000088947 */ /* 0x000fea0003800000 */
[----:B------:R1:W-:Y:S01]  /*32c0*/  ATOMS.MAX.S32 RZ, [R113+0x200], R70 ;  /* 0x0002004671ff738c */ /* 0x0003e20001000200 */
[----:B------:R-:W-:Y:S05]  /*32d0*/  BRA `(.L_x_315) ;  /* 0x0000000000047947 */ /* 0x000fea0003800000 */
.L_x_314:
[----:B------:R2:W-:Y:S02]  /*32e0*/  ATOMS.MIN RZ, [R113+0x200], R70 ;  /* 0x0002004671ff738c */ /* 0x0005e40000800000 */
.L_x_315:
[----:B------:R-:W-:Y:S05]  /*32f0*/  BSYNC B0 ;  /* 0x0000000000007941 */ /* 0x000fea0003800000 */
.L_x_313:
[----:B------:R-:W-:Y:S01]  /*3300*/  P2R R12, PR, RZ, 0x2 ;  /* 0x00000002ff0c7803 */ /* 0x000fe20000000000 */
[----:B------:R-:W-:Y:S01]  /*3310*/  IMAD.MOV.U32 R2, RZ, RZ, -0x800000 ;  /* 0xff800000ff027424 */ /* 0x000fe200078e00ff */
[C---:B------:R-:W-:Y:S01]  /*3320*/  LOP3.LUT P1, RZ, R135.reuse, 0x2, RZ, 0xc0, !PT ;  /* 0x0000000287ff7812 */ /* 0x040fe2000782c0ff */
[----:B------:R-:W-:Y:S01]  /*3330*/  BSSY B0, `(.L_x_316) ;  /* 0x0000010000007945 */ /* 0x000fe20003800000 */
[----:B------:R-:W-:-:S11]  /*3340*/  LOP3.LUT P0, RZ, R135, 0x1, RZ, 0xc0, !PT ;  /* 0x0000000187ff7812 */ /* 0x000fd6000780c0ff */
[----:B------:R-:W-:Y:S02]  /*3350*/  @P1 FMNMX R2, R6, -INF , !PT ;  /* 0xff80000006021809 */ /* 0x000fe40007800000 */
[----:B------:R-:W-:Y:S02]  /*3360*/  ISETP.NE.AND P1, PT, R12, RZ, PT ;  /* 0x000000ff0c00720c */ /* 0x000fe40003f25270 */
[----:B------:R-:W-:-:S04]  /*3370*/  @P0 FMNMX R2, R7, R2, !PT ;  /* 0x0000000207020209 */ /* 0x000fc80007800000 */
[----:B------:R-:W-:-:S04]  /*3380*/  @P6 FMNMX R2, R10, R2, !PT ;  /* 0x000000020a026209 */ /* 0x000fc80007800000 */
[----:B------:R-:W-:-:S04]  /*3390*/  @P5 FMNMX R2, R11, R2, !PT ;  /* 0x000000020b025209 */ /* 0x000fc80007800000 */
[----:B------:R-:W-:-:S04]  /*33a0*/  @P4 FMNMX R2, R14, R2, !PT ;  /* 0x000000020e024209 */ /* 0x000fc80007800000 */
[----:B------:R-:W-:-:S04]  /*33b0*/  @P3 FMNMX R2, R15, R2, !PT ;  /* 0x000000020f023209 */ /* 0x000fc80007800000 */
[----:B------:R-:W-:-:S04]  /*33c0*/  @P2 FMNMX R2, R18, R2, !PT ;  /* 0x0000000212022209 */ /* 0x000fc80007800000 */
[----:B------:R-:W-:-:S04]  /*33d0*/  @P1 FMNMX R2, R19, R2, !PT ;  /* 0x0000000213021209 */ /* 0x000fc80007800000 */
[----:B------:R-:W-:-:S13]  /*33e0*/  FSETP.GE.AND P0, PT, R2, RZ, PT ;  /* 0x000000ff0200720b */ /* 0x000fda0003f06000 */
[----:B------:R-:W-:Y:S05]  /*33f0*/  @!P0 BRA `(.L_x_317) ;  /* 0x0000000000088947 */ /* 0x000fea0003800000 */
[----:B------:R4:W-:Y:S01]  /*3400*/  ATOMS.MAX.S32 RZ, [R113+0x220], R2 ;  /* 0x0002200271ff738c */ /* 0x0009e20001000200 */
[----:B------:R-:W-:Y:S05]  /*3410*/  BRA `(.L_x_318) ;  /* 0x0000000000047947 */ /* 0x000fea0003800000 */
.L_x_317:
[----:B------:R4:W-:Y:S02]  /*3420*/  ATOMS.MIN RZ, [R113+0x220], R2 ;  /* 0x0002200271ff738c */ /* 0x0009e40000800000 */
.L_x_318:
[----:B------:R-:W-:Y:S05]  /*3430*/  BSYNC B0 ;  /* 0x0000000000007941 */ /* 0x000fea0003800000 */
.L_x_316:
[----:B------:R-:W-:Y:S01]  /*3440*/  P2R R12, PR, RZ, 0x2 ;  /* 0x00000002ff0c7803 */ /* 0x000fe20000000000 */
[----:B----4-:R-:W-:Y:S01]  /*3450*/  IMAD.MOV.U32 R2, RZ, RZ, -0x800000 ;  /* 0xff800000ff027424 */ /* 0x010fe200078e00ff */
        /* <DEDUP_REMOVED lines=16> */
.L_x_320:
[----:B------:R4:W-:Y:S02]  /*3560*/  ATOMS.MIN RZ, [R113+0x240], R2 ;  /* 0x0002400271ff738c */ /* 0x0009e40000800000 */
.L_x_321:
[----:B------:R-:W-:Y:S05]  /*3570*/  BSYNC B0 ;  /* 0x0000000000007941 */ /* 0x000fea0003800000 */
.L_x_319:
        /* <DEDUP_REMOVED lines=18> */
.L_x_323:
[----:B------:R4:W-:Y:S02]  /*36a0*/  ATOMS.MIN RZ, [R113+0x260], R2 ;  /* 0x0002600271ff738c */ /* 0x0009e40000800000 */
.L_x_324:
[----:B------:R-:W-:Y:S05]  /*36b0*/  BSYNC B0 ;  /* 0x0000000000007941 */ /* 0x000fea0003800000 */
.L_x_322:
[----:B----4-:R-:W-:Y:S01]  /*36c0*/  LOP3.LUT R2, R100, 0x1f, RZ, 0xc0, !PT ;  /* 0x0000001f64027812 */ /* 0x010fe200078ec0ff */
[----:B------:R-:W-:Y:S01]  /*36d0*/  BAR.SYNC.DEFER_BLOCKING 0x0 ;  /* 0x0000000000007b1d */ /* 0x000fe20000010000 */
[----:B------:R-:W-:Y:S02]  /*36e0*/  LOP3.LUT R135, R135, 0xffffbfff, RZ, 0xc0, !PT ;  /* 0xffffbfff87877812 */ /* 0x000fe400078ec0ff */
[----:B------:R-:W-:-:S03]  /*36f0*/  ISETP.GT.U32.AND P0, PT, R2, 0xf, PT ;  /* 0x0000000f0200780c */ /* 0x000fc60003f04070 */
[----:B------:R-:W-:Y:S10]  /*3700*/  BSSY B0, `(.L_x_325) ;  /* 0x0000016000007945 */ /* 0x000ff40003800000 */
[----:B------:R-:W-:Y:S01]  /*3710*/  @P0 LOP3.LUT R135, R135, 0x4000, RZ, 0xfc, !PT ;  /* 0x0000400087870812 */ /* 0x000fe200078efcff */
[----:B------:R-:W-:Y:S06]  /*3720*/  @P0 BRA `(.L_x_326) ;  /* 0x00000000004c0947 */ /* 0x000fec0003800000 */
[----:B------:R-:W-:-:S04]  /*3730*/  SHF.R.S32.HI R75, RZ, 0x14, R134 ;  /* 0x00000014ff4b7819 */ /* 0x000fc80000011486 */
[----:B------:R-:W-:-:S05]  /*3740*/  LOP3.LUT R75, R75, 0x3ffffff0, RZ, 0xc0, !PT ;  /* 0x3ffffff04b4b7812 */ /* 0x000fca00078ec0ff */
[----:B------:R-:W-:-:S05]  /*3750*/  IMAD.IADD R75, R2, 0x1, R75 ;  /* 0x00000001024b7824 */ /* 0x000fca00078e024b */
[----:B------:R-:W-:-:S05]  /*3760*/  LEA R75, R75, UR4, 0x2 ;  /* 0x000000044b4b7c11 */ /* 0x000fca000f8e10ff */
[----:B------:R-:W-:Y:S04]  /*3770*/  LDS R73, [R75+0x200] ;  /* 0x000200004b497984 */ /* 0x000fe80000000800 */
[----:B------:R-:W4:Y:S02]  /*3780*/  LDS R16, [R75] ;  /* 0x000000004b107984 */ /* 0x000f240000000800 */
[----:B----4-:R-:W-:-:S13]  /*3790*/  FSETP.GEU.AND P0, PT, R16, R73, PT ;  /* 0x000000491000720b */ /* 0x010fda0003f0e000 */
[----:B------:R-:W-:-:S05]  /*37a0*/  @P0 IMAD.MOV.U32 R12, RZ, RZ, 0x3f800000 ;  /* 0x3f800000ff0c0424 */ /* 0x000fca00078e00ff */
[----:B------:R4:W-:Y:S01]  /*37b0*/  @P0 STS [R75+0x300], R12 ;  /* 0x0003000c4b000388 */ /* 0x0009e20000000800 */
[----:B------:R-:W-:Y:S05]  /*37c0*/  @P0 BRA `(.L_x_326) ;  /* 0x0000000000240947 */ /* 0x000fea0003800000 */
[----:B------:R-:W-:Y:S02]  /*37d0*/  FADD R68, -R73, R16 ;  /* 0x0000001049447221 */ /* 0x000fe40000000100 */
[----:B------:R-:W4:Y:S03]  /*37e0*/  LDS R73, [R75+0x100] ;  /* 0x000100004b497984 */ /* 0x000f260000000800 */
[----:B------:R-:W-:-:S13]  /*37f0*/  FSETP.GEU.AND P0, PT, R68, -126, PT ;  /* 0xc2fc00004400780b */ /* 0x000fda0003f0e000 */
[----:B------:R-:W-:-:S04]  /*3800*/  @!P0 FMUL R68, R68, 0.5 ;  /* 0x3f00000044448820 */ /* 0x000fc80000400000 */
[----:B------:R-:W5:Y:S02]  /*3810*/  MUFU.EX2 R16, R68 ;  /* 0x0000004400107308 */ /* 0x000f640000000800 */
[----:B-----5:R-:W-:-:S04]  /*3820*/  @!P0 FMUL R16, R16, R16 ;  /* 0x0000001010108220 */ /* 0x020fc80000400000 */
[----:B----4-:R-:W-:Y:S01]  /*3830*/  FMUL R12, R16, R73 ;  /* 0x00000049100c7220 */ /* 0x010fe20000400000 */
[----:B------:R4:W-:Y:S04]  /*3840*/  STS [R75+0x300], R16 ;  /* 0x000300104b007388 */ /* 0x0009e80000000800 */
[----:B------:R4:W-:Y:S02]  /*3850*/  STS [R75+0x100], R12 ;  /* 0x0001000c4b007388 */ /* 0x0009e40000000800 */
.L_x_326:
[----:B------:R-:W-:Y:S05]  /*3860*/  BSYNC B0 ;  /* 0x0000000000007941 */ /* 0x000fea0003800000 */
.L_x_325:
[----:B------:R-:W-:Y:S01]  /*3870*/  BAR.SYNC.DEFER_BLOCKING 0x0 ;  /* 0x0000000000007b1d */ /* 0x000fe20000010000 */
[----:B------:R-:W-:-:S13]  /*3880*/  ISETP.NE.AND P0, PT, RZ, UR15, PT ;  /* 0x0000000fff007c0c */ /* 0x000fda000bf05270 */
[----:B------:R-:W-:Y:S05]  /*3890*/  @!P0 BRA `(.L_x_327) ;  /* 0x0000000000908947 */ /* 0x000fea0003800000 */
[----:B-12---:R-:W1:Y:S04]  /*38a0*/  LDS R70, [R113+0x300] ;  /* 0x0003000071467984 */ /* 0x006e680000000800 */
[----:B------:R-:W2:Y:S04]  /*38b0*/  LDS R68, [R113+0x320] ;  /* 0x0003200071447984 */ /* 0x000ea80000000800 */
[----:B----4-:R-:W4:Y:S04]  /*38c0*/  LDS R16, [R113+0x340] ;  /* 0x0003400071107984 */ /* 0x010f280000000800 */
[----:B------:R-:W5:Y:S01]  /*38d0*/  LDS R12, [R113+0x360] ;  /* 0x00036000710c7984 */ /* 0x000f620000000800 */
[-C--:B-1----:R-:W-:Y:S01]  /*38e0*/  FMUL R36, R36, R70.reuse ;  /* 0x0000004624247220 */ /* 0x082fe20000400000 */
[-C--:B------:R-:W-:Y:S01]  /*38f0*/  FMUL R37, R37, R70.reuse ;  /* 0x0000004625257220 */ /* 0x080fe20000400000 */
[-C--:B------:R-:W-:Y:S01]  /*3900*/  FMUL R40, R40, R70.reuse ;  /* 0x0000004628287220 */ /* 0x080fe20000400000 */
[-C--:B------:R-:W-:Y:S01]  /*3910*/  FMUL R41, R41, R70.reuse ;  /* 0x0000004629297220 */ /* 0x080fe20000400000 */
[-C--:B------:R-:W-:Y:S01]  /*3920*/  FMUL R44, R44, R70.reuse ;  /* 0x000000462c2c7220 */ /* 0x080fe20000400000 */
[-C--:B------:R-:W-:Y:S01]  /*3930*/  FMUL R45, R45, R70.reuse ;  /* 0x000000462d2d7220 */ /* 0x080fe20000400000 */
[-C--:B------:R-:W-:Y:S01]  /*3940*/  FMUL R48, R48, R70.reuse ;  /* 0x0000004630307220 */ /* 0x080fe20000400000 */
[----:B------:R-:W-:Y:S01]  /*3950*/  FMUL R49, R49, R70 ;  /* 0x0000004631317220 */ /* 0x000fe20000400000 */
[-C--:B--2---:R-:W-:Y:S01]  /*3960*/  FMUL R38, R38, R68.reuse ;  /* 0x0000004426267220 */ /* 0x084fe20000400000 */
[-C--:B------:R-:W-:Y:S01]  /*3970*/  FMUL R39, R39, R68.reuse ;  /* 0x0000004427277220 */ /* 0x080fe20000400000 */
[-C--:B------:R-:W-:Y:S01]  /*3980*/  FMUL R42, R42, R68.reuse ;  /* 0x000000442a2a7220 */ /* 0x080fe20000400000 */
[-C--:B------:R-:W-:Y:S01]  /*3990*/  FMUL R43, R43, R68.reuse ;  /* 0x000000442b2b7220 */ /* 0x080fe20000400000 */
[-C--:B------:R-:W-:Y:S01]  /*39a0*/  FMUL R46, R46, R68.reuse ;  /* 0x000000442e2e7220 */ /* 0x080fe20000400000 */
[-C--:B------:R-:W-:Y:S01]  /*39b0*/  FMUL R47, R47, R68.reuse ;  /* 0x000000442f2f7220 */ /* 0x080fe20000400000 */
[-C--:B------:R-:W-:Y:S01]  /*39c0*/  FMUL R50, R50, R68.reuse ;  /* 0x0000004432327220 */ /* 0x080fe20000400000 */
[----:B------:R-:W-:Y:S01]  /*39d0*/  FMUL R51, R51, R68 ;  /* 0x0000004433337220 */ /* 0x000fe20000400000 */
[-C--:B----4-:R-:W-:Y:S01]  /*39e0*/  FMUL R64, R64, R16.reuse ;  /* 0x0000001040407220 */ /* 0x090fe20000400000 */
[-C--:B------:R-:W-:Y:S01]  /*39f0*/  FMUL R65, R65, R16.reuse ;  /* 0x0000001041417220 */ /* 0x080fe20000400000 */
[-C--:B------:R-:W-:Y:S01]  /*3a00*/  FMUL R60, R60, R16.reuse ;  /* 0x000000103c3c7220 */ /* 0x080fe20000400000 */
[-C--:B------:R-:W-:Y:S01]  /*3a10*/  FMUL R61, R61, R16.reuse ;  /* 0x000000103d3d7220 */ /* 0x080fe20000400000 */
[-C--:B------:R-:W-:Y:S01]  /*3a20*/  FMUL R56, R56, R16.reuse ;  /* 0x0000001038387220 */ /* 0x080fe20000400000 */
[-C--:B------:R-:W-:Y:S01]  /*3a30*/  FMUL R57, R57, R16.reuse ;  /* 0x0000001039397220 */ /* 0x080fe20000400000 */
[-C--:B------:R-:W-:Y:S01]  /*3a40*/  FMUL R52, R52, R16.reuse ;  /* 0x0000001034347220 */ /* 0x080fe20000400000 */
[----:B------:R-:W-:Y:S01]  /*3a50*/  FMUL R53, R53, R16 ;  /* 0x0000001035357220 */ /* 0x000fe20000400000 */
[-C--:B-----5:R-:W-:Y:S01]  /*3a60*/  FMUL R66, R66, R12.reuse ;  /* 0x0000000c42427220 */ /* 0x0a0fe20000400000 */
[-C--:B------:R-:W-:Y:S01]  /*3a70*/  FMUL R67, R67, R12.reuse ;  /* 0x0000000c43437220 */ /* 0x080fe20000400000 */
[-C--:B------:R-:W-:Y:S01]  /*3a80*/  FMUL R62, R62, R12.reuse ;  /* 0x0000000c3e3e7220 */ /* 0x080fe20000400000 */
[-C--:B------:R-:W-:Y:S01]  /*3a90*/  FMUL R63, R63, R12.reuse ;  /* 0x0000000c3f3f7220 */ /* 0x080fe20000400000 */
[-C--:B------:R-:W-:Y:S01]  /*3aa0*/  FMUL R58, R58, R12.reuse ;  /* 0x0000000c3a3a7220 */ /* 0x080fe20000400000 */
[-C--:B------:R-:W-:Y:S01]  /*3ab0*/  FMUL R59, R59, R12.reuse ;  /* 0x0000000c3b3b7220 */ /* 0x080fe20000400000 */
[-C--:B------:R-:W-:Y:S01]  /*3ac0*/  FMUL R54, R54, R12.reuse ;  /* 0x0000000c36367220 */ /* 0x080fe20000400000 */
[----:B------:R-:W-:-:S07]  /*3ad0*/  FMUL R55, R55, R12 ;  /* 0x0000000c37377220 */ /* 0x000fce0000400000 */
.L_x_327:
[----:B----4-:R-:W4:Y:S01]  /*3ae0*/  LDS R12, [R113+0x220] ;  /* 0x00022000710c7984 */ /* 0x010f220000000800 */
[----:B------:R-:W-:Y:S01]  /*3af0*/  P2R R73, PR, RZ, 0x20 ;  /* 0x00000020ff497803 */ /* 0x000fe20000000000 */
[----:B------:R-:W-:Y:S01]  /*3b00*/  IMAD.MOV.U32 R81, RZ, RZ, RZ ;  /* 0x000000ffff517224 */ /* 0x000fe200078e00ff */
[----:B------:R-:W-:Y:S01]  /*3b10*/  LOP3.LUT P5, RZ, R135, 0x2, RZ, 0xc0, !PT ;  /* 0x0000000287ff7812 */ /* 0x000fe200078ac0ff */
[----:B------:R-:W5:Y:S01]  /*3b20*/  LDS R76, [R113+0x200] ;  /* 0x00020000714c7984 */ /* 0x000f620000000800 */
[----:B------:R-:W-:Y:S01]  /*3b30*/  P2R R16, PR, RZ, 0x2 ;  /* 0x00000002ff107803 */ /* 0x000fe20000000000 */
[----:B------:R-:W-:Y:S01]  /*3b40*/  IMAD.MOV.U32 R82, RZ, RZ, RZ ;  /* 0x000000ffff527224 */ /* 0x000fe200078e00ff */
[----:B------:R-:W-:Y:S01]  /*3b50*/  PLOP3.LUT P1, PT, PT, PT, PT, 0x80, 0x0 ;  /* 0x000000000000781c */ /* 0x000fe20003f2f070 */
[----:B------:R-:W-:Y:S01]  /*3b60*/  BSSY B0, `(.L_x_328) ;  /* 0x00001b0000007945 */ /* 0x000fe20003800000 */
[----:B------:R-:W-:Y:S02]  /*3b70*/  P2R R68, PR, RZ, 0x4 ;  /* 0x00000004ff447803 */ /* 0x000fe40000000000 */
[----:B------:R-:W-:-:S02]  /*3b80*/  PLOP3.LUT P2, PT, PT, PT, PT, 0x80, 0x0 ;  /* 0x000000000000781c */ /* 0x000fc40003f4f070 */
[----:B------:R-:W-:Y:S02]  /*3b90*/  P2R R74, PR, RZ, 0x40 ;  /* 0x00000040ff4a7803 */ /* 0x000fe40000000000 */
[----:B-12---:R-:W-:Y:S02]  /*3ba0*/  P2R R70, PR, RZ, 0x8 ;  /* 0x00000008ff467803 */ /* 0x006fe40000000000 */
[----:B------:R-:W-:Y:S02]  /*3bb0*/  PLOP3.LUT P3, PT, PT, PT, PT, 0x80, 0x0 ;  /* 0x000000000000781c */ /* 0x000fe40003f6f070 */
[----:B------:R-:W-:Y:S02]  /*3bc0*/  P2R R72, PR, RZ, 0x10 ;  /* 0x00000010ff487803 */ /* 0x000fe40000000000 */
[C---:B------:R-:W-:Y:S02]  /*3bd0*/  LOP3.LUT P4, RZ, R135.reuse, 0x1, RZ, 0xc0, !PT ;  /* 0x0000000187ff7812 */ /* 0x040fe4000788c0ff */
[----:B------:R-:W-:Y:S01]  /*3be0*/  LOP3.LUT R135, R135, 0xffffefff, RZ, 0xc0, !PT ;  /* 0xffffefff87877812 */ /* 0x000fe200078ec0ff */
[----:B----4-:R-:W-:-:S10]  /*3bf0*/  @P5 FADD R75, R6, -R12 ;  /* 0x8000000c064b5221 */ /* 0x010fd40000000000 */
[----:B------:R-:W-:Y:S01]  /*3c00*/  @P4 FADD R7, R7, -R12 ;  /* 0x8000000c07074221 */ /* 0x000fe20000000000 */
[----:B------:R-:W1:Y:S01]  /*3c10*/  LDS R6, [R113+0x240] ;  /* 0x0002400071067984 */ /* 0x000e620000000800 */
[--C-:B-----5:R-:W-:Y:S01]  /*3c20*/  @P5 FADD R77, R4, -R76.reuse ;  /* 0x8000004c044d5221 */ /* 0x120fe20000000000 */
[----:B------:R-:W-:Y:S02]  /*3c30*/  @P5 FSETP.GEU.AND P0, PT, R75, -126, PT ;  /* 0xc2fc00004b00580b */ /* 0x000fe40003f0e000 */
[----:B------:R-:W2:Y:S01]  /*3c40*/  LDS R4, [R113+0x260] ;  /* 0x0002600071047984 */ /* 0x000ea20000000800 */
[----:B------:R-:W-:Y:S01]  /*3c50*/  @P4 FADD R5, R5, -R76 ;  /* 0x8000004c05054221 */ /* 0x000fe20000000000 */
[----:B------:R-:W-:-:S13]  /*3c60*/  @P5 PLOP3.LUT P1, PT, P0, PT, PT, 0x80, 0x0 ;  /* 0x000000000000581c */ /* 0x000fda000072f070 */
[----:B------:R-:W-:Y:S01]  /*3c70*/  @!P1 FMUL R75, R75, 0.5 ;  /* 0x3f0000004b4b9820 */ /* 0x000fe20000400000 */
[--C-:B-1----:R-:W-:Y:S01]  /*3c80*/  @P5 FADD R32, R32, -R6.reuse ;  /* 0x8000000620205221 */ /* 0x102fe20000000000 */
[----:B------:R-:W-:Y:S01]  /*3c90*/  @P4 FADD R33, R33, -R6 ;  /* 0x8000000621214221 */ /* 0x000fe20000000000 */
[----:B--2---:R-:W-:-:S03]  /*3ca0*/  @P5 FADD R34, R34, -R4 ;  /* 0x8000000422225221 */ /* 0x004fc60000000000 */
[----:B------:R-:W-:Y:S01]  /*3cb0*/  @P5 FSETP.GEU.AND P0, PT, R32, -126, PT ;  /* 0xc2fc00002000580b */ /* 0x000fe20003f0e000 */
[----:B------:R-:W-:-:S03]  /*3cc0*/  @P4 FADD R35, R35, -R4 ;  /* 0x8000000423234221 */ /* 0x000fc60000000000 */
[----:B------:R-:W-:Y:S02]  /*3cd0*/  @P5 PLOP3.LUT P2, PT, P0, PT, PT, 0x80, 0x0 ;  /* 0x000000000000581c */ /* 0x000fe4000074f070 */
[----:B------:R-:W-:Y:S02]  /*3ce0*/  @P5 FSETP.GEU.AND P0, PT, R77, -126, PT ;  /* 0xc2fc00004d00580b */ /* 0x000fe40003f0e000 */
[----:B------:R-:W-:Y:S02]  /*3cf0*/  @P5 FSETP.GEU.AND P6, PT, R34, -126, PT ;  /* 0xc2fc00002200580b */ /* 0x000fe40003fce000 */
[----:B------:R-:W-:Y:S02]  /*3d00*/  @P5 PLOP3.LUT P3, PT, P0, PT, PT, 0x80, 0x0 ;  /* 0x000000000000581c */ /* 0x000fe4000076f070 */
[----:B------:R-:W-:Y:S02]  /*3d10*/  PLOP3.LUT P0, PT, PT, PT, PT, 0x80, 0x0 ;  /* 0x000000000000781c */ /* 0x000fe40003f0f070 */
[----:B------:R-:W-:-:S02]  /*3d20*/  @P5 PLOP3.LUT P0, PT, P6, PT, PT, 0x80, 0x0 ;  /* 0x000000000000581c */ /* 0x000fc4000370f070 */
[----:B------:R-:W-:Y:S01]  /*3d30*/  ISETP.NE.AND P6, PT, R74, RZ, PT ;  /* 0x000000ff4a00720c */ /* 0x000fe20003fc5270 */
[----:B------:R-:W-:Y:S01]  /*3d40*/  @!P2 FMUL R32, R32, 0.5 ;  /* 0x3f0000002020a820 */ /* 0x000fe20000400000 */
[----:B------:R-:W1:Y:S05]  /*3d50*/  @P5 MUFU.EX2 R74, R75 ;  /* 0x0000004b004a5308 */ /* 0x000e6a0000000800 */
[----:B------:R-:W-:-:S03]  /*3d60*/  @!P3 FMUL R77, R77, 0.5 ;  /* 0x3f0000004d4db820 */ /* 0x000fc60000400000 */
[----:B------:R-:W2:Y:S01]  /*3d70*/  @P5 MUFU.EX2 R78, R32 ;  /* 0x00000020004e5308 */ /* 0x000ea20000000800 */
[----:B------:R-:W-:Y:S02]  /*3d80*/  @!P0 FMUL R34, R34, 0.5 ;  /* 0x3f00000022228820 */ /* 0x000fe40000400000 */
[----:B------:R-:W-:-:S05]  /*3d90*/  @P6 FADD R10, R10, -R12 ;  /* 0x8000000c0a0a6221 */ /* 0x000fca0000000000 */
[----:B------:R-:W4:Y:S01]  /*3da0*/  @P5 MUFU.EX2 R80, R34 ;  /* 0x0000002200505308 */ /* 0x000f220000000800 */
[----:B-1----:R-:W-:Y:S01]  /*3db0*/  @!P1 FMUL R74, R74, R74 ;  /* 0x0000004a4a4a9220 */ /* 0x002fe20000400000 */
[----:B------:R-:W-:Y:S01]  /*3dc0*/  IMAD.MOV.U32 R75, RZ, RZ, RZ ;  /* 0x000000ffff4b7224 */ /* 0x000fe200078e00ff */
[----:B------:R-:W-:Y:S02]  /*3dd0*/  PLOP3.LUT P1, PT, PT, PT, PT, 0x80, 0x0 ;  /* 0x000000000000781c */ /* 0x000fe40003f2f070 */
[----:B------:R-:W-:-:S03]  /*3de0*/  @P5 IMAD.MOV.U32 R81, RZ, RZ, R74 ;  /* 0x000000ffff515224 */ /* 0x000fc600078e004a */
[----:B------:R-:W1:Y:S01]  /*3df0*/  @P5 MUFU.EX2 R79, R77 ;  /* 0x0000004d004f5308 */ /* 0x000e620000000800 */
[----:B--2---:R-:W-:Y:S01]  /*3e00*/  @!P2 FMUL R78, R78, R78 ;  /* 0x0000004e4e4ea220 */ /* 0x004fe20000400000 */
[----:B------:R-:W-:Y:S01]  /*3e10*/  PLOP3.LUT P2, PT, PT, PT, PT, 0x80, 0x0 ;  /* 0x000000000000781c */ /* 0x000fe20003f4f070 */
[----:B------:R-:W-:Y:S02]  /*3e20*/  IMAD.MOV.U32 R32, RZ, RZ, RZ ;  /* 0x000000ffff207224 */ /* 0x000fe400078e00ff */
[----:B------:R-:W-:Y:S02]  /*3e30*/  @P5 IMAD.MOV.U32 R75, RZ, RZ, R78 ;  /* 0x000000ffff4b5224 */ /* 0x000fe400078e004e */
[----:B----4-:R-:W-:Y:S01]  /*3e40*/  @!P0 FMUL R80, R80, R80 ;  /* 0x0000005050508220 */ /* 0x010fe20000400000 */
[----:B------:R-:W-:-:S03]  /*3e50*/  @P4 FSETP.GEU.AND P0, PT, R7, -126, PT ;  /* 0xc2fc00000700480b */ /* 0x000fc60003f0e000 */
[----:B------:R-:W-:Y:S02]  /*3e60*/  @P5 IMAD.MOV.U32 R32, RZ, RZ, R80 ;  /* 0x000000ffff205224 */ /* 0x000fe400078e0050 */
[----:B------:R-:W-:Y:S02]  /*3e70*/  IMAD.MOV.U32 R80, RZ, RZ, RZ ;  /* 0x000000ffff507224 */ /* 0x000fe400078e00ff */
[----:B-1----:R-:W-:Y:S01]  /*3e80*/  @!P3 FMUL R79, R79, R79 ;  /* 0x0000004f4f4fb220 */ /* 0x002fe20000400000 */
[----:B------:R-:W-:Y:S02]  /*3e90*/  PLOP3.LUT P3, PT, PT, PT, PT, 0x80, 0x0 ;  /* 0x000000000000781c */ /* 0x000fe40003f6f070 */
[----:B------:R-:W-:Y:S01]  /*3ea0*/  @P4 PLOP3.LUT P3, PT, P0, PT, PT, 0x80, 0x0 ;  /* 0x000000000000481c */ /* 0x000fe2000076f070 */
[----:B------:R-:W-:Y:S01]  /*3eb0*/  @P5 IMAD.MOV.U32 R82, RZ, RZ, R79 ;  /* 0x000000ffff525224 */ /* 0x000fe200078e004f */
[----:B------:R-:W-:Y:S02]  /*3ec0*/  @P4 FSETP.GEU.AND P0, PT, R33, -126, PT ;  /* 0xc2fc00002100480b */ /* 0x000fe40003f0e000 */
[----:B------:R-:W-:-:S02]  /*3ed0*/  CS2R R78, SRZ ;  /* 0x00000000004e7805 */ /* 0x000fc4000001ff00 */
[----:B------:R-:W-:Y:S02]  /*3ee0*/  @P4 FSETP.GEU.AND P5, PT, R35, -126, PT ;  /* 0xc2fc00002300480b */ /* 0x000fe40003fae000 */
[----:B------:R-:W-:Y:S02]  /*3ef0*/  @P4 PLOP3.LUT P2, PT, P0, PT, PT, 0x80, 0x0 ;  /* 0x000000000000481c */ /* 0x000fe4000074f070 */
[----:B------:R-:W-:-:S04]  /*3f00*/  @P4 FSETP.GEU.AND P0, PT, R5, -126, PT ;  /* 0xc2fc00000500480b */ /* 0x000fc80003f0e000 */
[----:B------:R-:W-:Y:S01]  /*3f10*/  @P4 PLOP3.LUT P1, PT, P0, PT, PT, 0x80, 0x0 ;  /* 0x000000000000481c */ /* 0x000fe2000072f070 */
[----:B------:R-:W-:Y:S01]  /*3f20*/  @!P3 FMUL R7, R7, 0.5 ;  /* 0x3f0000000707b820 */ /* 0x000fe20000400000 */
[----:B------:R-:W-:Y:S02]  /*3f30*/  PLOP3.LUT P0, PT, PT, PT, PT, 0x80, 0x0 ;  /* 0x000000000000781c */ /* 0x000fe40003f0f070 */
[----:B------:R-:W-:Y:S01]  /*3f40*/  @P4 PLOP3.LUT P0, PT, P5, PT, PT, 0x80, 0x0 ;  /* 0x000000000000481c */ /* 0x000fe20002f0f070 */
[----:B------:R-:W1:Y:S01]  /*3f50*/  @P4 MUFU.EX2 R34, R7 ;  /* 0x0000000700224308 */ /* 0x000e620000000800 */
[----:B------:R-:W-:Y:S01]  /*3f60*/  ISETP.NE.AND P5, PT, R73, RZ, PT ;  /* 0x000000ff4900720c */ /* 0x000fe20003fa5270 */
[----:B------:R-:W-:-:S06]  /*3f70*/  @!P2 FMUL R33, R33, 0.5 ;  /* 0x3f0000002121a820 */ /* 0x000fcc0000400000 */
[----:B------:R-:W-:Y:S01]  /*3f80*/  @!P1 FMUL R5, R5, 0.5 ;  /* 0x3f00000005059820 */ /* 0x000fe20000400000 */
[----:B------:R-:W2:Y:S03]  /*3f90*/  @P4 MUFU.EX2 R73, R33 ;  /* 0x0000002100494308 */ /* 0x000ea60000000800 */
[----:B------:R-:W-:Y:S02]  /*3fa0*/  @!P0 FMUL R35, R35, 0.5 ;  /* 0x3f00000023238820 */ /* 0x000fe40000400000 */
[----:B------:R-:W-:-:S03]  /*3fb0*/  @P5 FADD R11, R11, -R12 ;  /* 0x8000000c0b0b5221 */ /* 0x000fc60000000000 */
[----:B------:R-:W4:Y:S01]  /*3fc0*/  @P4 MUFU.EX2 R77, R35 ;  /* 0x00000023004d4308 */ /* 0x000f220000000800 */
[----:B-1----:R-:W-:Y:S01]  /*3fd0*/  @!P3 FMUL R34, R34, R34 ;  /* 0x000000222222b220 */ /* 0x002fe20000400000 */
[----:B------:R-:W-:Y:S01]  /*3fe0*/  PLOP3.LUT P3, PT, PT, PT, PT, 0x80, 0x0 ;  /* 0x000000000000781c */ /* 0x000fe20003f6f070 */
[----:B------:R-:W-:Y:S02]  /*3ff0*/  IMAD.MOV.U32 R7, RZ, RZ, RZ ;  /* 0x000000ffff077224 */ /* 0x000fe400078e00ff */
[----:B------:R-:W-:-:S03]  /*4000*/  @P4 IMAD.MOV.U32 R80, RZ, RZ, R34 ;  /* 0x000000ffff504224 */ /* 0x000fc600078e0022 */
[----:B------:R-:W1:Y:S01]  /*4010*/  @P4 MUFU.EX2 R74, R5 ;  /* 0x00000005004a4308 */ /* 0x000e620000000800 */
[----:B--2---:R-:W-:Y:S01]  /*4020*/  @!P2 FMUL R73, R73, R73 ;  /* 0x000000494949a220 */ /* 0x004fe20000400000 */
[----:B------:R-:W-:-:S04]  /*4030*/  PLOP3.LUT P2, PT, PT, PT, PT, 0x80, 0x0 ;  /* 0x000000000000781c */ /* 0x000fc80003f4f070 */
[----:B------:R-:W-:Y:S01]  /*4040*/  @P4 MOV R78, R73 ;  /* 0x00000049004e4202 */ /* 0x000fe20000000f00 */
[----:B------:R-:W-:Y:S01]  /*4050*/  @P6 FADD R73, R30, -R4 ;  /* 0x800000041e496221 */ /* 0x000fe20000000000 */
[----:B----4-:R-:W-:Y:S01]  /*4060*/  @!P0 FMUL R77, R77, R77 ;  /* 0x0000004d4d4d8220 */ /* 0x010fe20000400000 */
[----:B------:R-:W-:-:S03]  /*4070*/  @P6 FSETP.GEU.AND P0, PT, R10, -126, PT ;  /* 0xc2fc00000a00680b */ /* 0x000fc60003f0e000 */
[----:B------:R-:W-:Y:S01]  /*4080*/  @P4 IMAD.MOV.U32 R7, RZ, RZ, R77 ;  /* 0x000000ffff074224 */ /* 0x000fe200078e004d */
[----:B------:R-:W-:Y:S01]  /*4090*/  @P6 PLOP3.LUT P3, PT, P0, PT, PT, 0x80, 0x0 ;  /* 0x000000000000681c */ /* 0x000fe2000076f070 */
[----:B-1----:R-:W-:Y:S01]  /*40a0*/  @!P1 FMUL R74, R74, R74 ;  /* 0x0000004a4a4a9220 */ /* 0x002fe20000400000 */
[----:B------:R-:W-:Y:S01]  /*40b0*/  @P6 FADD R5, R28, -R6 ;  /* 0x800000061c056221 */ /* 0x000fe20000000000 */
[----:B------:R-:W-:Y:S01]  /*40c0*/  PLOP3.LUT P1, PT, PT, PT, PT, 0x80, 0x0 ;  /* 0x000000000000781c */ /* 0x000fe20003f2f070 */
[----:B------:R-:W-:Y:S02]  /*40d0*/  IMAD.MOV.U32 R28, RZ, RZ, RZ ;  /* 0x000000ffff1c7224 */ /* 0x000fe400078e00ff */
[----:B------:R-:W-:Y:S01]  /*40e0*/  @P4 IMAD.MOV.U32 R79, RZ, RZ, R74 ;  /* 0x000000ffff4f4224 */ /* 0x000fe200078e004a */
[----:B------:R-:W-:Y:S01]  /*40f0*/  @P6 FSETP.GEU.AND P0, PT, R5, -126, PT ;  /* 0xc2fc00000500680b */ /* 0x000fe20003f0e000 */
[----:B------:R-:W-:Y:S01]  /*4100*/  @P6 FADD R74, R8, -R76 ;  /* 0x8000004c084a6221 */ /* 0x000fe20000000000 */
[----:B------:R-:W-:Y:S01]  /*4110*/  @P6 FSETP.GEU.AND P4, PT, R73, -126, PT ;  /* 0xc2fc00004900680b */ /* 0x000fe20003f8e000 */
[----:B------:R-:W-:Y:S01]  /*4120*/  IMAD.MOV.U32 R8, RZ, RZ, RZ ;  /* 0x000000ffff087224 */ /* 0x000fe200078e00ff */
[----:B------:R-:W-:-:S02]  /*4130*/  @P6 PLOP3.LUT P2, PT, P0, PT, PT, 0x80, 0x0 ;  /* 0x000000000000681c */ /* 0x000fc4000074f070 */
[----:B------:R-:W-:Y:S01]  /*4140*/  @!P3 FMUL R10, R10, 0.5 ;  /* 0x3f0000000a0ab820 */ /* 0x000fe20000400000 */
[----:B------:R-:W-:-:S03]  /*4150*/  @P6 FSETP.GEU.AND P0, PT, R74, -126, PT ;  /* 0xc2fc00004a00680b */ /* 0x000fc60003f0e000 */
[----:B------:R-:W1:Y:S01]  /*4160*/  @P6 MUFU.EX2 R34, R10 ;  /* 0x0000000a00226308 */ /* 0x000e620000000800 */
[----:B------:R-:W-:Y:S02]  /*4170*/  @P6 PLOP3.LUT P1, PT, P0, PT, PT, 0x80, 0x0 ;  /* 0x000000000000681c */ /* 0x000fe4000072f070 */
[----:B------:R-:W-:Y:S02]  /*4180*/  PLOP3.LUT P0, PT, PT, PT, PT, 0x80, 0x0 ;  /* 0x000000000000781c */ /* 0x000fe40003f0f070 */
[----:B------:R-:W-:Y:S02]  /*4190*/  @P6 PLOP3.LUT P0, PT, P4, PT, PT, 0x80, 0x0 ;  /* 0x000000000000681c */ /* 0x000fe4000270f070 */
[----:B------:R-:W-:Y:S01]  /*41a0*/  ISETP.NE.AND P4, PT, R72, RZ, PT ;  /* 0x000000ff4800720c */ /* 0x000fe20003f85270 */
[----:B------:R-:W-:Y:S01]  /*41b0*/  @!P2 FMUL R5, R5, 0.5 ;  /* 0x3f0000000505a820 */ /* 0x000fe20000400000 */
[----:B------:R-:W-:Y:S01]  /*41c0*/  @P5 FADD R72, R9, -R76 ;  /* 0x8000004c09485221 */ /* 0x000fe20000000000 */
[----:B------:R-:W-:-:S02]  /*41d0*/  IMAD.MOV.U32 R9, RZ, RZ, RZ ;  /* 0x000000ffff097224 */ /* 0x000fc400078e00ff */
[----:B------:R-:W2:Y:S02]  /*41e0*/  @P6 MUFU.EX2 R33, R5 ;  /* 0x0000000500216308 */ /* 0x000ea40000000800 */
[----:B------:R-:W-:Y:S01]  /*41f0*/  @!P1 FMUL R74, R74, 0.5 ;  /* 0x3f0000004a4a9820 */ /* 0x000fe20000400000 */
[----:B-1----:R-:W-:-:S03]  /*4200*/  @!P3 FMUL R34, R34, R34 ;  /* 0x000000222222b220 */ /* 0x002fc60000400000 */
[----:B------:R-:W-:Y:S01]  /*4210*/  @!P0 FMUL R73, R73, 0.5 ;  /* 0x3f00000049498820 */ /* 0x000fe20000400000 */
[----:B------:R-:W-:Y:S01]  /*4220*/  IMAD.MOV.U32 R10, RZ, RZ, RZ ;  /* 0x000000ffff0a7224 */ /* 0x000fe200078e00ff */
[----:B------:R-:W1:Y:S01]  /*4230*/  @P6 MUFU.EX2 R35, R74 ;  /* 0x0000004a00236308 */ /* 0x000e620000000800 */
[----:B------:R-:W-:Y:S02]  /*4240*/  @P6 IMAD.MOV.U32 R10, RZ, RZ, R34 ;  /* 0x000000ffff0a6224 */ /* 0x000fe400078e0022 */
[----:B------:R-:W-:Y:S01]  /*4250*/  @P5 FADD R34, R31, -R4 ;  /* 0x800000041f225221 */ /* 0x000fe20000000000 */
[----:B------:R-:W-:Y:S01]  /*4260*/  @P4 FADD R14, R14, -R12 ;  /* 0x8000000c0e0e4221 */ /* 0x000fe20000000000 */
[----:B------:R-:W-:Y:S01]  /*4270*/  @P4 FADD R24, R24, -R6 ;  /* 0x8000000618184221 */ /* 0x000fe20000000000 */
[----:B------:R-:W-:Y:S01]  /*4280*/  @P4 FADD R69, R69, -R76 ;  /* 0x8000004c45454221 */ /* 0x000fe20000000000 */
[----:B------:R-:W-:Y:S01]  /*4290*/  @P4 FADD R26, R26, -R4 ;  /* 0x800000041a1a4221 */ /* 0x000fe20000000000 */
[----:B------:R-:W-:Y:S01]  /*42a0*/  @P5 FSETP.GEU.AND P3, PT, R34, -126, PT ;  /* 0xc2fc00002200580b */ /* 0x000fe20003f6e000 */
[----:B------:R-:W4:Y:S01]  /*42b0*/  @P6 MUFU.EX2 R30, R73 ;  /* 0x00000049001e6308 */ /* 0x000f220000000800 */
[----:B--2---:R-:W-:Y:S01]  /*42c0*/  @!P2 FMUL R33, R33, R33 ;  /* 0x000000212121a220 */ /* 0x004fe20000400000 */
[----:B------:R-:W-:Y:S01]  /*42d0*/  PLOP3.LUT P2, PT, PT, PT, PT, 0x80, 0x0 ;  /* 0x000000000000781c */ /* 0x000fe20003f4f070 */
[----:B------:R-:W-:-:S02]  /*42e0*/  IMAD.MOV.U32 R5, RZ, RZ, RZ ;  /* 0x000000ffff057224 */ /* 0x000fc400078e00ff */
[----:B------:R-:W-:Y:S02]  /*42f0*/  @P6 IMAD.MOV.U32 R8, RZ, RZ, R33 ;  /* 0x000000ffff086224 */ /* 0x000fe400078e0021 */
[----:B-1----:R-:W-:Y:S01]  /*4300*/  @!P1 FMUL R35, R35, R35 ;  /* 0x0000002323239220 */ /* 0x002fe20000400000 */
[----:B------:R-:W-:-:S03]  /*4310*/  PLOP3.LUT P1, PT, PT, PT, PT, 0x80, 0x0 ;  /* 0x000000000000781c */ /* 0x000fc60003f2f070 */
[----:B------:R-:W-:Y:S02]  /*4320*/  @P6 IMAD.MOV.U32 R28, RZ, RZ, R35 ;  /* 0x000000ffff1c6224 */ /* 0x000fe400078e0023 */
[----:B------:R-:W-:Y:S01]  /*4330*/  @P5 FADD R35, R29, -R6 ;  /* 0x800000061d235221 */ /* 0x000fe20000000000 */
[----:B------:R-:W-:Y:S02]  /*4340*/  IMAD.MOV.U32 R29, RZ, RZ, RZ ;  /* 0x000000ffff1d7224 */ /* 0x000fe400078e00ff */
[----:B----4-:R-:W-:Y:S01]  /*4350*/  @!P0 FMUL R30, R30, R30 ;  /* 0x0000001e1e1e8220 */ /* 0x010fe20000400000 */
[----:B------:R-:W-:-:S04]  /*4360*/  @P5 FSETP.GEU.AND P0, PT, R11, -126, PT ;  /* 0xc2fc00000b00580b */ /* 0x000fc80003f0e000 */
[----:B------:R-:W-:Y:S02]  /*4370*/  @P5 PLOP3.LUT P2, PT, P0, PT, PT, 0x80, 0x0 ;  /* 0x000000000000581c */ /* 0x000fe4000074f070 */
[----:B------:R-:W-:Y:S02]  /*4380*/  @P5 FSETP.GEU.AND P0, PT, R35, -126, PT ;  /* 0xc2fc00002300580b */ /* 0x000fe40003f0e000 */
[----:B------:R-:W-:Y:S02]  /*4390*/  @P6 MOV R5, R30 ;  /* 0x0000001e00056202 */ /* 0x000fe40000000f00 */
[----:B------:R-:W-:Y:S02]  /*43a0*/  PLOP3.LUT P6, PT, PT, PT, PT, 0x80, 0x0 ;  /* 0x000000000000781c */ /* 0x000fe40003fcf070 */
[----:B------:R-:W-:Y:S02]  /*43b0*/  @P5 PLOP3.LUT P6, PT, P0, PT, PT, 0x80, 0x0 ;  /* 0x000000000000581c */ /* 0x000fe400007cf070 */
[----:B------:R-:W-:-:S03]  /*43c0*/  @P5 FSETP.GEU.AND P0, PT, R72, -126, PT ;  /* 0xc2fc00004800580b */ /* 0x000fc60003f0e000 */
[----:B------:R-:W-:Y:S01]  /*43d0*/  @!P2 FMUL R11, R11, 0.5 ;  /* 0x3f0000000b0ba820 */ /* 0x000fe20000400000 */
[----:B------:R-:W-:Y:S02]  /*43e0*/  @P5 PLOP3.LUT P1, PT, P0, PT, PT, 0x80, 0x0 ;  /* 0x000000000000581c */ /* 0x000fe4000072f070 */
[----:B------:R-:W-:Y:S01]  /*43f0*/  PLOP3.LUT P0, PT, PT, PT, PT, 0x80, 0x0 ;  /* 0x000000000000781c */ /* 0x000fe20003f0f070 */
[----:B------:R-:W1:Y:S01]  /*4400*/  @P5 MUFU.EX2 R30, R11 ;  /* 0x0000000b001e5308 */ /* 0x000e620000000800 */
[----:B------:R-:W-:Y:S02]  /*4410*/  @P5 PLOP3.LUT P0, PT, P3, PT, PT, 0x80, 0x0 ;  /* 0x000000000000581c */ /* 0x000fe40001f0f070 */
[----:B------:R-:W-:Y:S01]  /*4420*/  ISETP.NE.AND P3, PT, R70, RZ, PT ;  /* 0x000000ff4600720c */ /* 0x000fe20003f65270 */
[----:B------:R-:W-:-:S04]  /*4430*/  @!P6 FMUL R35, R35, 0.5 ;  /* 0x3f0000002323e820 */ /* 0x000fc80000400000 */
[----:B------:R-:W2:Y:S02]  /*4440*/  @P5 MUFU.EX2 R31, R35 ;  /* 0x00000023001f5308 */ /* 0x000ea40000000800 */
[----:B------:R-:W-:-:S04]  /*4450*/  @!P1 FMUL R72, R72, 0.5 ;  /* 0x3f00000048489820 */ /* 0x000fc80000400000 */
[----:B------:R-:W-:Y:S02]  /*4460*/  @!P0 FMUL R34, R34, 0.5 ;  /* 0x3f00000022228820 */ /* 0x000fe40000400000 */
[----:B------:R-:W4:Y:S01]  /*4470*/  @P5 MUFU.EX2 R33, R72 ;  /* 0x0000004800215308 */ /* 0x000f220000000800 */
[----:B-1----:R-:W-:Y:S01]  /*4480*/  @!P2 FMUL R30, R30, R30 ;  /* 0x0000001e1e1ea220 */ /* 0x002fe20000400000 */
[----:B------:R-:W-:Y:S01]  /*4490*/  ISETP.NE.AND P2, PT, R68, RZ, PT ;  /* 0x000000ff4400720c */ /* 0x000fe20003f45270 */
[----:B------:R-:W-:Y:S01]  /*44a0*/  @P3 FADD R15, R15, -R12 ;  /* 0x8000000c0f0f3221 */ /* 0x000fe20000000000 */
[----:B------:R-:W-:Y:S02]  /*44b0*/  IMAD.MOV.U32 R11, RZ, RZ, RZ ;  /* 0x000000ffff0b7224 */ /* 0x000fe400078e00ff */
[----:B------:R-:W-:Y:S01]  /*44c0*/  @P3 FADD R25, R25, -R6 ;  /* 0x8000000619193221 */ /* 0x000fe20000000000 */
[----:B------:R-:W-:Y:S02]  /*44d0*/  @P5 IMAD.MOV.U32 R11, RZ, RZ, R30 ;  /* 0x000000ffff0b5224 */ /* 0x000fe400078e001e */
[----:B------:R-:W-:Y:S01]  /*44e0*/  @P3 FADD R13, R13, -R76 ;  /* 0x8000004c0d0d3221 */ /* 0x000fe20000000000 */
[----:B------:R-:W1:Y:S01]  /*44f0*/  @P5 MUFU.EX2 R68, R34 ;  /* 0x0000002200445308 */ /* 0x000e620000000800 */
[----:B--2---:R-:W-:Y:S01]  /*4500*/  @!P6 FMUL R31, R31, R31 ;  /* 0x0000001f1f1fe220 */ /* 0x004fe20000400000 */
[----:B------:R-:W-:Y:S01]  /*4510*/  PLOP3.LUT P6, PT, PT, PT, PT, 0x80, 0x0 ;  /* 0x000000000000781c */ /* 0x000fe20003fcf070 */
[----:B------:R-:W-:Y:S01]  /*4520*/  @P3 FADD R27, R27, -R4 ;  /* 0x800000041b1b3221 */ /* 0x000fe20000000000 */
[----:B------:R-:W-:Y:S01]  /*4530*/  P2R R30, PR, RZ, 0x10 ;  /* 0x00000010ff1e7803 */ /* 0x000fe20000000000 */
[----:B------:R-:W-:-:S02]  /*4540*/  @P5 IMAD.MOV.U32 R9, RZ, RZ, R31 ;  /* 0x000000ffff095224 */ /* 0x000fc400078e001f */
[----:B------:R-:W-:Y:S01]  /*4550*/  @P2 FADD R18, R18, -R12 ;  /* 0x8000000c12122221 */ /* 0x000fe20000000000 */
[----:B------:R-:W-:Y:S01]  /*4560*/  @P2 FADD R20, R20, -R6 ;  /* 0x8000000614142221 */ /* 0x000fe20000000000 */
[----:B----4-:R-:W-:Y:S01]  /*4570*/  @!P1 FMUL R33, R33, R33 ;  /* 0x0000002121219220 */ /* 0x010fe20000400000 */
[----:B------:R-:W-:Y:S01]  /*4580*/  ISETP.NE.AND P1, PT, R16, RZ, PT ;  /* 0x000000ff1000720c */ /* 0x000fe20003f25270 */
[----:B------:R-:W-:Y:S02]  /*4590*/  IMAD.MOV.U32 R16, RZ, RZ, RZ ;  /* 0x000000ffff107224 */ /* 0x000fe400078e00ff */
[----:B------:R-:W-:Y:S01]  /*45a0*/  @P2 FADD R71, R71, -R76 ;  /* 0x8000004c47472221 */ /* 0x000fe20000000000 */
[----:B------:R-:W-:Y:S02]  /*45b0*/  @P5 IMAD.MOV.U32 R29, RZ, RZ, R33 ;  /* 0x000000ffff1d5224 */ /* 0x000fe400078e0021 */
[----:B------:R-:W-:Y:S01]  /*45c0*/  @P2 FADD R22, R22, -R4 ;  /* 0x8000000416162221 */ /* 0x000fe20000000000 */
[----:B------:R-:W-:Y:S01]  /*45d0*/  P2R R72, PR, RZ, 0x2 ;  /* 0x00000002ff487803 */ /* 0x000fe20000000000 */
[----:B-1----:R-:W-:Y:S01]  /*45e0*/  @!P0 FMUL R68, R68, R68 ;  /* 0x0000004444448220 */ /* 0x002fe20000400000 */
[----:B------:R-:W-:-:S03]  /*45f0*/  @P4 FSETP.GEU.AND P0, PT, R14, -126, PT ;  /* 0xc2fc00000e00480b */ /* 0x000fc60003f0e000 */
[----:B------:R-:W-:Y:S01]  /*4600*/  @P5 IMAD.MOV.U32 R16, RZ, RZ, R68 ;  /* 0x000000ffff105224 */ /* 0x000fe200078e0044 */
[----:B------:R-:W-:Y:S01]  /*4610*/  @P4 PLOP3.LUT P6, PT, P0, PT, PT, 0x80, 0x0 ;  /* 0x000000000000481c */ /* 0x000fe200007cf070 */
[----:B------:R-:W-:Y:S01]  /*4620*/  @P1 FADD R12, R19, -R12 ;  /* 0x8000000c130c1221 */ /* 0x000fe20000000000 */
[----:B------:R-:W-:Y:S01]  /*4630*/  @P3 FSETP.GEU.AND P0, PT, R15, -126, PT ;  /* 0xc2fc00000f00380b */ /* 0x000fe20003f0e000 */
[----:B------:R-:W-:Y:S01]  /*4640*/  @P1 FADD R6, R21, -R6 ;  /* 0x8000000615061221 */ /* 0x000fe20000000000 */
[----:B------:R-:W-:Y:S01]  /*4650*/  PLOP3.LUT P5, PT, PT, PT, PT, 0x80, 0x0 ;  /* 0x000000000000781c */ /* 0x000fe20003faf070 */
[----:B------:R-:W-:Y:S01]  /*4660*/  @P1 FADD R17, R17, -R76 ;  /* 0x8000004c11111221 */ /* 0x000fe20000000000 */
[----:B------:R-:W-:Y:S01]  /*4670*/  @P3 PLOP3.LUT P5, PT, P0, PT, PT, 0x80, 0x0 ;  /* 0x000000000000381c */ /* 0x000fe200007af070 */
[----:B------:R-:W-:Y:S01]  /*4680*/  @P1 FADD R4, R23, -R4 ;  /* 0x8000000417041221 */ /* 0x000fe20000000000 */
[----:B------:R-:W-:-:S05]  /*4690*/  @P2 FSETP.GEU.AND P0, PT, R18, -126, PT ;  /* 0xc2fc00001200280b */ /* 0x000fca0003f0e000 */
[----:B------:R-:W-:Y:S02]  /*46a0*/  @P6 LOP3.LUT R135, R135, 0x1000, RZ, 0xfc, !PT ;  /* 0x0000100087876812 */ /* 0x000fe400078efcff */
[----:B------:R-:W-:Y:S02]  /*46b0*/  PLOP3.LUT P6, PT, PT, PT, PT, 0x80, 0x0 ;  /* 0x000000000000781c */ /* 0x000fe40003fcf070 */
[----:B------:R-:W-:-:S04]  /*46c0*/  LOP3.LUT R135, R135, 0xfffff7ff, RZ, 0xc0, !PT ;  /* 0xfffff7ff87877812 */ /* 0x000fc800078ec0ff */
[----:B------:R-:W-:Y:S02]  /*46d0*/  @P5 LOP3.LUT R135, R135, 0x800, RZ, 0xfc, !PT ;  /* 0x0000080087875812 */ /* 0x000fe400078efcff */
[----:B------:R-:W-:Y:S02]  /*46e0*/  PLOP3.LUT P5, PT, PT, PT, PT, 0x80, 0x0 ;  /* 0x000000000000781c */ /* 0x000fe40003faf070 */
[----:B------:R-:W-:Y:S02]  /*46f0*/  @P2 PLOP3.LUT P5, PT, P0, PT, PT, 0x80, 0x0 ;  /* 0x000000000000281c */ /* 0x000fe400007af070 */
[----:B------:R-:W-:Y:S02]  /*4700*/  LOP3.LUT R135, R135, 0xfffffbff, RZ, 0xc0, !PT ;  /* 0xfffffbff87877812 */ /* 0x000fe400078ec0ff */
[----:B------:R-:W-:-:S09]  /*4710*/  @P1 FSETP.GEU.AND P0, PT, R12, -126, PT ;  /* 0xc2fc00000c00180b */ /* 0x000fd20003f0e000 */
        /* <DEDUP_REMOVED lines=48> */
[----:B------:R-:W-:Y:S02]  /*4a20*/  @P3 FSETP.GEU.AND P0, PT, R27, -126, PT ;  /* 0xc2fc00001b00380b */ /* 0x000fe40003f0e000 */
[----:B------:R-:W-:Y:S02]  /*4a30*/  LOP3.LUT R135, R135, 0xfffffffe, RZ, 0xc0, !PT ;  /* 0xfffffffe87877812 */ /* 0x000fe400078ec0ff */
[----:B------:R-:W-:-:S02]  /*4a40*/  @P3 PLOP3.LUT P6, PT, P0, PT, PT, 0x80, 0x0 ;  /* 0x000000000000381c */ /* 0x000fc400007cf070 */
[----:B------:R-:W-:Y:S02]  /*4a50*/  @P2 FSETP.GEU.AND P0, PT, R22, -126, PT ;  /* 0xc2fc00001600280b */ /* 0x000fe40003f0e000 */
[----:B------:R-:W-:Y:S02]  /*4a60*/  @P1 FSETP.GEU.AND P4, PT, R4, -126, PT ;  /* 0xc2fc00000400180b */ /* 0x000fe40003f8e000 */
[----:B------:R-:W-:Y:S02]  /*4a70*/  P2R R19, PR, RZ, 0x40 ;  /* 0x00000040ff137803 */ /* 0x000fe40000000000 */
[----:B------:R-:W-:Y:S02]  /*4a80*/  @P5 LOP3.LUT R135, R135, 0x1, RZ, 0xfc, !PT ;  /* 0x0000000187875812 */ /* 0x000fe400078efcff */
[----:B------:R-:W-:Y:S02]  /*4a90*/  PLOP3.LUT P5, PT, PT, PT, PT, 0x80, 0x0 ;  /* 0x000000000000781c */ /* 0x000fe40003faf070 */
[----:B------:R-:W-:-:S02]  /*4aa0*/  @P2 PLOP3.LUT P5, PT, P0, PT, PT, 0x80, 0x0 ;  /* 0x000000000000281c */ /* 0x000fc400007af070 */
[----:B------:R-:W-:Y:S02]  /*4ab0*/  PLOP3.LUT P0, PT, PT, PT, PT, 0x80, 0x0 ;  /* 0x000000000000781c */ /* 0x000fe40003f0f070 */
[----:B------:R-:W-:Y:S02]  /*4ac0*/  @P1 PLOP3.LUT P0, PT, P4, PT, PT, 0x80, 0x0 ;  /* 0x000000000000181c */ /* 0x000fe4000270f070 */
[----:B------:R-:W-:Y:S02]  /*4ad0*/  ISETP.NE.AND P4, PT, R30, RZ, PT ;  /* 0x000000ff1e00720c */ /* 0x000fe40003f85270 */
[----:B------:R-:W-:Y:S02]  /*4ae0*/  P2R R23, PR, RZ, 0x1 ;  /* 0x00000001ff177803 */ /* 0x000fe40000000000 */
[C---:B------:R-:W-:Y:S02]  /*4af0*/  LOP3.LUT P0, RZ, R135.reuse, 0x4, RZ, 0xc0, !PT ;  /* 0x0000000487ff7812 */ /* 0x040fe4000780c0ff */
[----:B------:R-:W-:-:S02]  /*4b00*/  LOP3.LUT P1, RZ, R135, 0x400, RZ, 0xc0, !PT ;  /* 0x0000040087ff7812 */ /* 0x000fc4000782c0ff */
[----:B------:R-:W-:Y:S02]  /*4b10*/  P2R R30, PR, RZ, 0x1 ;  /* 0x00000001ff1e7803 */ /* 0x000fe40000000000 */
[C---:B------:R-:W-:Y:S02]  /*4b20*/  LOP3.LUT P0, RZ, R135.reuse, 0x8, RZ, 0xc0, !PT ;  /* 0x0000000887ff7812 */ /* 0x040fe4000780c0ff */
[----:B------:R-:W-:Y:S02]  /*4b30*/  P2R R21, PR, RZ, 0x20 ;  /* 0x00000020ff157803 */ /* 0x000fe40000000000 */
[----:B------:R-:W-:Y:S02]  /*4b40*/  P2R R31, PR, RZ, 0x1 ;  /* 0x00000001ff1f7803 */ /* 0x000fe40000000000 */
[C---:B------:R-:W-:Y:S02]  /*4b50*/  LOP3.LUT P0, RZ, R135.reuse, 0x10, RZ, 0xc0, !PT ;  /* 0x0000001087ff7812 */ /* 0x040fe4000780c0ff */
[----:B------:R-:W-:Y:S01]  /*4b60*/  LOP3.LUT P5, RZ, R135, 0x1000, RZ, 0xc0, !PT ;  /* 0x0000100087ff7812 */ /* 0x000fe200078ac0ff */
[----:B------:R-:W-:Y:S01]  /*4b70*/  @!P1 FMUL R18, R18, 0.5 ;  /* 0x3f00000012129820 */ /* 0x000fe20000400000 */
[----:B------:R-:W-:-:S02]  /*4b80*/  P2R R33, PR, RZ, 0x1 ;  /* 0x00000001ff217803 */ /* 0x000fc40000000000 */
[C---:B------:R-:W-:Y:S01]  /*4b90*/  LOP3.LUT P0, RZ, R135.reuse, 0x20, RZ, 0xc0, !PT ;  /* 0x0000002087ff7812 */ /* 0x040fe2000780c0ff */
[----:B------:R-:W1:Y:S01]  /*4ba0*/  @P2 MUFU.EX2 R76, R18 ;  /* 0x00000012004c2308 */ /* 0x000e620000000800 */
[C---:B------:R-:W-:Y:S02]  /*4bb0*/  LOP3.LUT P6, RZ, R135.reuse, 0x800, RZ, 0xc0, !PT ;  /* 0x0000080087ff7812 */ /* 0x040fe400078cc0ff */
[----:B------:R-:W-:Y:S02]  /*4bc0*/  P2R R34, PR, RZ, 0x1 ;  /* 0x00000001ff227803 */ /* 0x000fe40000000000 */
[----:B------:R-:W-:-:S03]  /*4bd0*/  LOP3.LUT P0, RZ, R135, 0x40, RZ, 0xc0, !PT ;  /* 0x0000004087ff7812 */ /* 0x000fc6000780c0ff */
[----:B------:R-:W-:Y:S01]  /*4be0*/  @!P5 FMUL R14, R14, 0.5 ;  /* 0x3f0000000e0ed820 */ /* 0x000fe20000400000 */
[----:B------:R-:W-:Y:S02]  /*4bf0*/  P2R R35, PR, RZ, 0x1 ;  /* 0x00000001ff237803 */ /* 0x000fe40000000000 */
[----:B------:R-:W-:Y:S01]  /*4c00*/  LOP3.LUT P0, RZ, R135, 0x80, RZ, 0xc0, !PT ;  /* 0x0000008087ff7812 */ /* 0x000fe2000780c0ff */
[----:B------:R-:W2:Y:S02]  /*4c10*/  @P4 MUFU.EX2 R73, R14 ;  /* 0x0000000e00494308 */ /* 0x000ea40000000800 */
[----:B------:R-:W-:Y:S01]  /*4c20*/  @!P6 FMUL R15, R15, 0.5 ;  /* 0x3f0000000f0fe820 */ /* 0x000fe20000400000 */
[----:B------:R-:W-:Y:S02]  /*4c30*/  P2R R68, PR, RZ, 0x1 ;  /* 0x00000001ff447803 */ /* 0x000fe40000000000 */
[----:B------:R-:W-:Y:S01]  /*4c40*/  LOP3.LUT P0, RZ, R135, 0x100, RZ, 0xc0, !PT ;  /* 0x0000010087ff7812 */ /* 0x000fe2000780c0ff */
[----:B-1----:R-:W-:Y:S01]  /*4c50*/  @!P1 FMUL R76, R76, R76 ;  /* 0x0000004c4c4c9220 */ /* 0x002fe20000400000 */
[----:B------:R-:W-:Y:S01]  /*4c60*/  ISETP.NE.AND P1, PT, R72, RZ, PT ;  /* 0x000000ff4800720c */ /* 0x000fe20003f25270 */
[----:B------:R-:W1:Y:S01]  /*4c70*/  @P3 MUFU.EX2 R74, R15 ;  /* 0x0000000f004a3308 */ /* 0x000e620000000800 */
[----:B------:R-:W-:-:S02]  /*4c80*/  P2R R70, PR, RZ, 0x1 ;  /* 0x00000001ff467803 */ /* 0x000fc40000000000 */
[----:B------:R-:W-:Y:S01]  /*4c90*/  LOP3.LUT P0, RZ, R135, 0x200, RZ, 0xc0, !PT ;  /* 0x0000020087ff7812 */ /* 0x000fe2000780c0ff */
[----:B--2---:R-:W-:Y:S01]  /*4ca0*/  @!P5 FMUL R73, R73, R73 ;  /* 0x000000494949d220 */ /* 0x004fe20000400000 */
[----:B------:R-:W-:-:S11]  /*4cb0*/  LOP3.LUT P5, RZ, R135, 0x2, RZ, 0xc0, !PT ;  /* 0x0000000287ff7812 */ /* 0x000fd600078ac0ff */
[----:B------:R-:W-:Y:S01]  /*4cc0*/  @!P0 FMUL R12, R12, 0.5 ;  /* 0x3f0000000c0c8820 */ /* 0x000fe20000400000 */
[----:B-1----:R-:W-:Y:S01]  /*4cd0*/  @!P6 FMUL R74, R74, R74 ;  /* 0x0000004a4a4ae220 */ /* 0x002fe20000400000 */
[----:B------:R-:W-:Y:S02]  /*4ce0*/  LOP3.LUT P6, RZ, R135, 0x1, RZ, 0xc0, !PT ;  /* 0x0000000187ff7812 */ /* 0x000fe400078cc0ff */
[----:B------:R-:W1:Y:S01]  /*4cf0*/  @P1 MUFU.EX2 R72, R12 ;  /* 0x0000000c00481308 */ /* 0x000e620000000800 */
[----:B------:R-:W-:-:S10]  /*4d00*/  @!P5 FMUL R71, R71, 0.5 ;  /* 0x3f0000004747d820 */ /* 0x000fd40000400000 */
[----:B------:R-:W-:Y:S01]  /*4d10*/  @!P6 FMUL R26, R26, 0.5 ;  /* 0x3f0000001a1ae820 */ /* 0x000fe20000400000 */
[----:B-1----:R-:W-:Y:S01]  /*4d20*/  @!P0 FMUL R72, R72, R72 ;  /* 0x0000004848488220 */ /* 0x002fe20000400000 */
[----:B------:R-:W-:-:S13]  /*4d30*/  ISETP.NE.AND P0, PT, R70, RZ, PT ;  /* 0x000000ff4600720c */ /* 0x000fda0003f05270 */
[----:B------:R-:W-:-:S04]  /*4d40*/  @!P0 FMUL R24, R24, 0.5 ;  /* 0x3f00000018188820 */ /* 0x000fc80000400000 */
[----:B------:R-:W1:Y:S02]  /*4d50*/  @P4 MUFU.EX2 R14, R24 ;  /* 0x00000018000e4308 */ /* 0x000e640000000800 */
[----:B-1----:R-:W-:Y:S01]  /*4d60*/  @!P0 FMUL R14, R14, R14 ;  /* 0x0000000e0e0e8220 */ /* 0x002fe20000400000 */
[----:B------:R-:W-:Y:S01]  /*4d70*/  ISETP.NE.AND P0, PT, R68, RZ, PT ;  /* 0x000000ff4400720c */ /* 0x000fe20003f05270 */
[----:B------:R-:W-:-:S04]  /*4d80*/  FADD R68, RZ, R32 ;  /* 0x00000020ff447221 */ /* 0x000fc80000000000 */
[----:B------:R-:W-:-:S08]  /*4d90*/  FADD R68, R68, R7 ;  /* 0x0000000744447221 */ /* 0x000fd00000000000 */
[----:B------:R-:W-:-:S04]  /*4da0*/  @!P0 FMUL R25, R25, 0.5 ;  /* 0x3f00000019198820 */ /* 0x000fc80000400000 */
[----:B------:R-:W1:Y:S02]  /*4db0*/  @P3 MUFU.EX2 R15, R25 ;  /* 0x00000019000f3308 */ /* 0x000e640000000800 */
[----:B-1----:R-:W-:Y:S01]  /*4dc0*/  @!P0 FMUL R15, R15, R15 ;  /* 0x0000000f0f0f8220 */ /* 0x002fe20000400000 */
[----:B------:R-:W-:-:S13]  /*4dd0*/  ISETP.NE.AND P0, PT, R35, RZ, PT ;  /* 0x000000ff2300720c */ /* 0x000fda0003f05270 */
[----:B------:R-:W-:-:S04]  /*4de0*/  @!P0 FMUL R20, R20, 0.5 ;  /* 0x3f00000014148820 */ /* 0x000fc80000400000 */
[----:B------:R-:W1:Y:S02]  /*4df0*/  @P2 MUFU.EX2 R18, R20 ;  /* 0x0000001400122308 */ /* 0x000e640000000800 */
[----:B-1----:R-:W-:Y:S01]  /*4e00*/  @!P0 FMUL R18, R18, R18 ;  /* 0x0000001212128220 */ /* 0x002fe20000400000 */
[----:B------:R-:W-:Y:S02]  /*4e10*/  ISETP.NE.AND P0, PT, R34, RZ, PT ;  /* 0x000000ff2200720c */ /* 0x000fe40003f05270 */
[----:B------:R-:W-:Y:S02]  /*4e20*/  CS2R R34, SRZ ;  /* 0x0000000000227805 */ /* 0x000fe4000001ff00 */
[----:B------:R-:W-:-:S09]  /*4e30*/  @P3 IMAD.MOV.U32 R34, RZ, RZ, R15 ;  /* 0x000000ffff223224 */ /* 0x000fd200078e000f */
[----:B------:R-:W-:-:S04]  /*4e40*/  @!P0 FMUL R6, R6, 0.5 ;  /* 0x3f00000006068820 */ /* 0x000fc80000400000 */
[----:B------:R-:W1:Y:S08]  /*4e50*/  @P1 MUFU.EX2 R12, R6 ;  /* 0x00000006000c1308 */ /* 0x000e700000000800 */
[----:B------:R-:W2:Y:S01]  /*4e60*/  @P2 MUFU.EX2 R6, R71 ;  /* 0x0000004700062308 */ /* 0x000ea20000000800 */
[----:B-1----:R-:W-:Y:S01]  /*4e70*/  @!P0 FMUL R12, R12, R12 ;  /* 0x0000000c0c0c8220 */ /* 0x002fe20000400000 */
[----:B------:R-:W-:-:S02]  /*4e80*/  ISETP.NE.AND P0, PT, R33, RZ, PT ;  /* 0x000000ff2100720c */ /* 0x000fc40003f05270 */
[----:B------:R-:W-:Y:S01]  /*4e90*/  MOV R33, RZ ;  /* 0x000000ff00217202 */ /* 0x000fe20000000f00 */
[----:B--2---:R-:W-:Y:S01]  /*4ea0*/  @!P5 FMUL R6, R6, R6 ;  /* 0x000000060606d220 */ /* 0x004fe20000400000 */
[----:B------:R-:W-:Y:S02]  /*4eb0*/  ISETP.NE.AND P5, PT, R21, RZ, PT ;  /* 0x000000ff1500720c */ /* 0x000fe40003fa5270 */
[----:B------:R-:W-:Y:S01]  /*4ec0*/  MOV R21, RZ ;  /* 0x000000ff00157202 */ /* 0x000fe20000000f00 */
[----:B------:R-:W-:-:S06]  /*4ed0*/  @P2 IMAD.MOV.U32 R21, RZ, RZ, R76 ;  /* 0x000000ffff152224 */ /* 0x000fcc00078e004c */
[----:B------:R-:W-:-:S04]  /*4ee0*/  @!P0 FMUL R17, R17, 0.5 ;  /* 0x3f00000011118820 */ /* 0x000fc80000400000 */
[----:B------:R-:W1:Y:S01]  /*4ef0*/  @P1 MUFU.EX2 R24, R17 ;  /* 0x0000001100181308 */ /* 0x000e620000000800 */
[----:B------:R-:W-:-:S07]  /*4f00*/  @!P5 FMUL R22, R22, 0.5 ;  /* 0x3f0000001616d820 */ /* 0x000fce0000400000 */
[----:B------:R-:W2:Y:S01]  /*4f10*/  @P4 MUFU.EX2 R17, R26 ;  /* 0x0000001a00114308 */ /* 0x000ea20000000800 */
[----:B-1----:R-:W-:Y:S01]  /*4f20*/  @!P0 FMUL R24, R24, R24 ;  /* 0x0000001818188220 */ /* 0x002fe20000400000 */
[----:B------:R-:W-:Y:S01]  /*4f30*/  ISETP.NE.AND P0, PT, R31, RZ, PT ;  /* 0x000000ff1f00720c */ /* 0x000fe20003f05270 */
[----:B--2---:R-:W-:Y:S01]  /*4f40*/  @!P6 FMUL R17, R17, R17 ;  /* 0x000000111111e220 */ /* 0x004fe20000400000 */
[----:B------:R-:W-:-:S11]  /*4f50*/  ISETP.NE.AND P6, PT, R19, RZ, PT ;  /* 0x000000ff1300720c */ /* 0x000fd60003fc5270 */
[----:B------:R-:W-:-:S04]  /*4f60*/  @!P0 FMUL R69, R69, 0.5 ;  /* 0x3f00000045458820 */ /* 0x000fc80000400000 */
[----:B------:R-:W1:Y:S01]  /*4f70*/  @P4 MUFU.EX2 R25, R69 ;  /* 0x0000004500194308 */ /* 0x000e620000000800 */
[----:B------:R-:W-:-:S07]  /*4f80*/  @!P6 FMUL R27, R27, 0.5 ;  /* 0x3f0000001b1be820 */ /* 0x000fce0000400000 */
[----:B------:R-:W2:Y:S01]  /*4f90*/  @P3 MUFU.EX2 R19, R27 ;  /* 0x0000001b00133308 */ /* 0x000ea20000000800 */
[----:B-1----:R-:W-:Y:S01]  /*4fa0*/  @!P0 FMUL R25, R25, R25 ;  /* 0x0000001919198220 */ /* 0x002fe20000400000 */
[----:B------:R-:W-:Y:S02]  /*4fb0*/  ISETP.NE.AND P0, PT, R30, RZ, PT ;  /* 0x000000ff1e00720c */ /* 0x000fe40003f05270 */
[----:B------:R-:W-:Y:S02]  /*4fc0*/  CS2R R30, SRZ ;  /* 0x00000000001e7805 */ /* 0x000fe4000001ff00 */
[----:B------:R-:W-:Y:S02]  /*4fd0*/  @P1 IMAD.MOV.U32 R31, RZ, RZ, R12 ;  /* 0x000000ffff1f1224 */ /* 0x000fe400078e000c */
[----:B------:R-:W-:Y:S02]  /*4fe0*/  IMAD.MOV.U32 R12, RZ, RZ, RZ ;  /* 0x000000ffff0c7224 */ /* 0x000fe400078e00ff */
[----:B--2---:R-:W-:Y:S01]  /*4ff0*/  @!P6 FMUL R19, R19, R19 ;  /* 0x000000131313e220 */ /* 0x004fe20000400000 */
[----:B------:R-:W-:Y:S01]  /*5000*/  CS2R R26, SRZ ;  /* 0x00000000001a7805 */ /* 0x000fe2000001ff00 */
[----:B------:R-:W-:Y:S01]  /*5010*/  @P2 IMAD.MOV.U32 R12, RZ, RZ, R6 ;  /* 0x000000ffff0c2224 */ /* 0x000fe200078e0006 */
[----:B------:R-:W-:Y:S01]  /*5020*/  ISETP.GT.U32.AND P6, PT, R2, 0xf, PT ;  /* 0x0000000f0200780c */ /* 0x000fe20003fc4070 */
[----:B------:R-:W-:Y:S01]  /*5030*/  @P4 IMAD.MOV.U32 R27, RZ, RZ, R14 ;  /* 0x000000ffff1b4224 */ /* 0x000fe200078e000e */
[----:B------:R-:W-:Y:S01]  /*5040*/  CS2R R14, SRZ ;  /* 0x00000000000e7805 */ /* 0x000fe2000001ff00 */
[----:B------:R-:W-:Y:S01]  /*5050*/  @!P0 FMUL R13, R13, 0.5 ;  /* 0x3f0000000d0d8820 */ /* 0x000fe20000400000 */
[----:B------:R-:W-:-:S02]  /*5060*/  @P3 IMAD.MOV.U32 R35, RZ, RZ, R19 ;  /* 0x000000ffff233224 */ /* 0x000fc400078e0013 */
[----:B------:R-:W-:Y:S01]  /*5070*/  FADD R19, RZ, R81 ;  /* 0x00000051ff137221 */ /* 0x000fe20000000000 */
[----:B------:R-:W-:Y:S01]  /*5080*/  @P4 IMAD.MOV.U32 R14, RZ, RZ, R25 ;  /* 0x000000ffff0e4224 */ /* 0x000fe200078e0019 */
[----:B------:R-:W1:Y:S01]  /*5090*/  @P3 MUFU.EX2 R20, R13 ;  /* 0x0000000d00143308 */ /* 0x000e620000000800 */
[----:B------:R-:W-:Y:S02]  /*50a0*/  IMAD.MOV.U32 R25, RZ, RZ, RZ ;  /* 0x000000ffff197224 */ /* 0x000fe400078e00ff */
[----:B------:R-:W-:Y:S01]  /*50b0*/  FADD R19, R19, R80 ;  /* 0x0000005013137221 */ /* 0x000fe20000000000 */
[----:B------:R-:W-:Y:S02]  /*50c0*/  IMAD.MOV.U32 R6, RZ, RZ, RZ ;  /* 0x000000ffff067224 */ /* 0x000fe400078e00ff */
[----:B------:R-:W-:Y:S02]  /*50d0*/  @P1 IMAD.MOV.U32 R15, RZ, RZ, R24 ;  /* 0x000000ffff0f1224 */ /* 0x000fe400078e0018 */
[----:B------:R-:W-:Y:S01]  /*50e0*/  @P3 IMAD.MOV.U32 R30, RZ, RZ, R74 ;  /* 0x000000ffff1e3224 */ /* 0x000fe200078e004a */
[----:B------:R2:W4:Y:S01]  /*50f0*/  @P2 MUFU.EX2 R13, R22 ;  /* 0x00000016000d2308 */ /* 0x0005220000000800 */
[----:B------:R-:W-:-:S02]  /*5100*/  @P1 IMAD.MOV.U32 R26, RZ, RZ, R72 ;  /* 0x000000ffff1a1224 */ /* 0x000fc400078e0048 */
[----:B-1----:R-:W-:Y:S01]  /*5110*/  @!P0 FMUL R20, R20, R20 ;  /* 0x0000001414148220 */ /* 0x002fe20000400000 */
[----:B------:R-:W-:-:S03]  /*5120*/  ISETP.NE.AND P0, PT, R23, RZ, PT ;  /* 0x000000ff1700720c */ /* 0x000fc60003f05270 */
[----:B------:R-:W-:Y:S02]  /*5130*/  @P3 IMAD.MOV.U32 R33, RZ, RZ, R20 ;  /* 0x000000ffff213224 */ /* 0x000fe400078e0014 */
[----:B------:R-:W-:Y:S01]  /*5140*/  FADD R20, R19, R10 ;  /* 0x0000000a13147221 */ /* 0x000fe20000000000 */
[----:B--2---:R-:W-:Y:S01]  /*5150*/  CS2R R22, SRZ ;  /* 0x0000000000167805 */ /* 0x004fe2000001ff00 */
[----:B----4-:R-:W-:Y:S01]  /*5160*/  @!P5 FMUL R13, R13, R13 ;  /* 0x0000000d0d0dd220 */ /* 0x010fe20000400000 */
[----:B------:R-:W-:Y:S02]  /*5170*/  @P2 IMAD.MOV.U32 R22, RZ, RZ, R18 ;  /* 0x000000ffff162224 */ /* 0x000fe400078e0012 */
[----:B------:R-:W-:Y:S01]  /*5180*/  FADD R20, R20, R11 ;  /* 0x0000000b14147221 */ /* 0x000fe20000000000 */
[----:B------:R-:W-:Y:S01]  /*5190*/  IMAD.MOV.U32 R18, RZ, RZ, RZ ;  /* 0x000000ffff127224 */ /* 0x000fe200078e00ff */
[----:B------:R-:W-:Y:S01]  /*51a0*/  @P4 MOV R18, R17 ;  /* 0x0000001100124202 */ /* 0x000fe20000000f00 */
[----:B------:R-:W-:Y:S01]  /*51b0*/  @!P0 FMUL R4, R4, 0.5 ;  /* 0x3f00000004048820 */ /* 0x000fe20000400000 */
[----:B------:R-:W-:Y:S01]  /*51c0*/  FADD R17, RZ, R75 ;  /* 0x0000004bff117221 */ /* 0x000fe20000000000 */
[----:B------:R-:W-:-:S02]  /*51d0*/  @P2 IMAD.MOV.U32 R6, RZ, RZ, R13 ;  /* 0x000000ffff062224 */ /* 0x000fc400078e000d */
[----:B------:R-:W-:Y:S02]  /*51e0*/  @P4 IMAD.MOV.U32 R23, RZ, RZ, R73 ;  /* 0x000000ffff174224 */ /* 0x000fe400078e0049 */
[----:B------:R-:W-:Y:S01]  /*51f0*/  FADD R17, R17, R78 ;  /* 0x0000004e11117221 */ /* 0x000fe20000000000 */
[----:B------:R-:W1:Y:S02]  /*5200*/  @P1 MUFU.EX2 R4, R4 ;  /* 0x0000000400041308 */ /* 0x000e640000000800 */
[----:B-1----:R-:W-:Y:S01]  /*5210*/  @!P0 FMUL R4, R4, R4 ;  /* 0x0000000404048220 */ /* 0x002fe20000400000 */
[----:B------:R-:W-:-:S03]  /*5220*/  LOP3.LUT P0, RZ, R100, 0x3, RZ, 0xc0, !PT ;  /* 0x0000000364ff7812 */ /* 0x000fc6000780c0ff */
[----:B------:R-:W-:Y:S02]  /*5230*/  @P1 IMAD.MOV.U32 R25, RZ, RZ, R4 ;  /* 0x000000ffff191224 */ /* 0x000fe400078e0004 */
[----:B------:R-:W-:-:S04]  /*5240*/  FADD R4, RZ, R82 ;  /* 0x00000052ff047221 */ /* 0x000fc80000000000 */
[----:B------:R-:W-:Y:S01]  /*5250*/  FADD R13, R4, R79 ;  /* 0x0000004f040d7221 */ /* 0x000fe20000000000 */
[----:B------:R-:W-:Y:S01]  /*5260*/  FADD R4, R17, R8 ;  /* 0x0000000811047221 */ /* 0x000fe20000000000 */
[----:B------:R-:W-:Y:S02]  /*5270*/  FADD R17, R68, R5 ;  /* 0x0000000544117221 */ /* 0x000fe40000000000 */
[----:B------:R-:W-:Y:S01]  /*5280*/  FADD R24, R13, R28 ;  /* 0x0000001c0d187221 */ /* 0x000fe20000000000 */
        /* <DEDUP_REMOVED lines=17> */
[----:B------:R-:W-:-:S02]  /*53a0*/  FADD R13, R4, R25 ;  /* 0x00000019040d7221 */ /* 0x000fc40000000000 */
[----:B------:R-:W-:Y:S01]  /*53b0*/  FADD R69, R68, R15 ;  /* 0x0000000f44457221 */ /* 0x000fe20000000000 */
[----:B------:R-:W1:Y:S04]  /*53c0*/  SHFL.BFLY PT, R19, R24, 0x1, 0x1f ;  /* 0x0c201f0018137f89 */ /* 0x000e6800000e0000 */
[----:B------:R-:W2:Y:S04]  /*53d0*/  SHFL.BFLY PT, R4, R13, 0x1, 0x1f ;  /* 0x0c201f000d047f89 */ /* 0x000ea800000e0000 */
[----:B------:R-:W4:Y:S04]  /*53e0*/  SHFL.BFLY PT, R68, R69, 0x1, 0x1f ;  /* 0x0c201f0045447f89 */ /* 0x000f2800000e0000 */
[----:B------:R-:W5:Y:S01]  /*53f0*/  SHFL.BFLY PT, R17, R20, 0x1, 0x1f ;  /* 0x0c201f0014117f89 */ /* 0x000f6200000e0000 */
[----:B-1----:R-:W-:Y:S01]  /*5400*/  FADD R19, R24, R19 ;  /* 0x0000001318137221 */ /* 0x002fe20000000000 */
[----:B------:R-:W-:-:S02]  /*5410*/  @!P0 IMAD R24, R3, 0x40, R114 ;  /* 0x0000004003188824 */ /* 0x000fc400078e0272 */
[----:B--2---:R-:W-:Y:S02]  /*5420*/  FADD R71, R13, R4 ;  /* 0x000000040d477221 */ /* 0x004fe40000000000 */
[----:B------:R-:W1:Y:S01]  /*5430*/  SHFL.BFLY PT, R72, R19, 0x2, 0x1f ;  /* 0x0c401f0013487f89 */ /* 0x000e6200000e0000 */
[----:B------:R-:W-:Y:S01]  /*5440*/  @!P0 IMAD R13, R3, 0x40, R114 ;  /* 0x00000040030d8824 */ /* 0x000fe200078e0272 */
[----:B------:R-:W-:Y:S01]  /*5450*/  @!P0 LEA R24, R24, UR4, 0x2 ;  /* 0x0000000418188c11 */ /* 0x000fe2000f8e10ff */
[----:B----4-:R-:W-:Y:S01]  /*5460*/  FADD R68, R69, R68 ;  /* 0x0000004445447221 */ /* 0x010fe20000000000 */
[----:B------:R-:W2:Y:S02]  /*5470*/  SHFL.BFLY PT, R4, R71, 0x2, 0x1f ;  /* 0x0c401f0047047f89 */ /* 0x000ea400000e0000 */
[----:B------:R-:W-:Y:S01]  /*5480*/  @!P0 LEA R13, R13, UR4, 0x2 ;  /* 0x000000040d0d8c11 */ /* 0x000fe2000f8e10ff */
[----:B-----5:R-:W-:Y:S01]  /*5490*/  FADD R17, R20, R17 ;  /* 0x0000001114117221 */ /* 0x020fe20000000000 */
[----:B------:R-:W4:Y:S04]  /*54a0*/  SHFL.BFLY PT, R73, R68, 0x2, 0x1f ;  /* 0x0c401f0044497f89 */ /* 0x000f2800000e0000 */
[----:B------:R-:W5:Y:S01]  /*54b0*/  SHFL.BFLY PT, R70, R17, 0x2, 0x1f ;  /* 0x0c401f0011467f89 */ /* 0x000f6200000e0000 */
[----:B-1----:R-:W-:Y:S01]  /*54c0*/  FADD R72, R19, R72 ;  /* 0x0000004813487221 */ /* 0x002fe20000000000 */
[----:B--2---:R-:W-:Y:S01]  /*54d0*/  FADD R20, R71, R4 ;  /* 0x0000000447147221 */ /* 0x004fe20000000000 */
[----:B------:R-:W-:-:S02]  /*54e0*/  @!P0 IMAD R4, R3, 0x40, R114 ;  /* 0x0000004003048824 */ /* 0x000fc400078e0272 */
[----:B------:R-:W-:Y:S02]  /*54f0*/  @!P0 IMAD R3, R3, 0x40, R114 ;  /* 0x0000004003038824 */ /* 0x000fe400078e0272 */
[----:B----4-:R-:W-:Y:S01]  /*5500*/  FADD R73, R68, R73 ;  /* 0x0000004944497221 */ /* 0x010fe20000000000 */
[----:B-----5:R-:W-:Y:S01]  /*5510*/  FADD R70, R17, R70 ;  /* 0x0000004611467221 */ /* 0x020fe20000000000 */
[----:B------:R-:W-:-:S03]  /*5520*/  @!P0 LEA R17, R4, UR4, 0x2 ;  /* 0x0000000404118c11 */ /* 0x000fc6000f8e10ff */
[----:B------:R1:W-:Y:S01]  /*5530*/  @!P0 STS [R24+0x400], R73 ;  /* 0x0004004918008388 */ /* 0x0003e20000000800 */
[----:B------:R-:W-:-:S03]  /*5540*/  @!P0 LEA R3, R3, UR4, 0x2 ;  /* 0x0000000403038c11 */ /* 0x000fc6000f8e10ff */
[----:B------:R1:W-:Y:S04]  /*5550*/  @!P0 STS [R13+0x420], R72 ;  /* 0x000420480d008388 */ /* 0x0003e80000000800 */
[----:B------:R1:W-:Y:S04]  /*5560*/  @!P0 STS [R17+0x440], R70 ;  /* 0x0004404611008388 */ /* 0x0003e80000000800 */
[----:B------:R1:W-:Y:S01]  /*5570*/  @!P0 STS [R3+0x460], R20 ;  /* 0x0004601403008388 */ /* 0x0003e20000000800 */
[----:B------:R-:W-:Y:S06]  /*5580*/  BAR.SYNC.DEFER_BLOCKING 0x0 ;  /* 0x0000000000007b1d */ /* 0x000fec0000010000 */
[----:B------:R-:W-:Y:S05]  /*5590*/  @P6 BRA `(.L_x_329) ;  /* 0x0000000000306947 */ /* 0x000fea0003800000 */
[----:B-1----:R-:W-:-:S04]  /*55a0*/  SHF.R.S32.HI R3, RZ, 0x14, R134 ;  /* 0x00000014ff037819 */ /* 0x002fc80000011486 */
[----:B------:R-:W-:-:S04]  /*55b0*/  LOP3.LUT R3, R3, 0x3ffffff0, RZ, 0xc0, !PT ;  /* 0x3ffffff003037812 */ /* 0x000fc800078ec0ff */
[----:B------:R-:W-:-:S04]  /*55c0*/  IADD3 R3, R2, R3, RZ ;  /* 0x0000000302037210 */ /* 0x000fc80007ffe0ff */
[----:B------:R-:W-:-:S05]  /*55d0*/  LEA R3, R3, UR4, 0x2 ;  /* 0x0000000403037c11 */ /* 0x000fca000f8e10ff */
[----:B------:R-:W-:Y:S04]  /*55e0*/  LDS R24, [R3+0x100] ;  /* 0x0001000003187984 */ /* 0x000fe80000000800 */
[----:B------:R-:W1:Y:S04]  /*55f0*/  LDS R13, [R3+0x400] ;  /* 0x00040000030d7984 */ /* 0x000e680000000800 */
[----:B------:R-:W2:Y:S04]  /*5600*/  LDS R4, [R3+0x500] ;  /* 0x0005000003047984 */ /* 0x000ea80000000800 */
[----:B------:R-:W4:Y:S01]  /*5610*/  LDS R20, [R3+0x200] ;  /* 0x0002000003147984 */ /* 0x000f220000000800 */
[----:B-1----:R-:W-:-:S04]  /*5620*/  FADD R13, R24, R13 ;  /* 0x0000000d180d7221 */ /* 0x002fc80000000000 */
[----:B--2---:R-:W-:Y:S01]  /*5630*/  FADD R4, R13, R4 ;  /* 0x000000040d047221 */ /* 0x004fe20000000000 */
[----:B----4-:R2:W-:Y:S04]  /*5640*/  STS [R3], R20 ;  /* 0x0000001403007388 */ /* 0x0105e80000000800 */
[----:B------:R2:W-:Y:S02]  /*5650*/  STS [R3+0x100], R4 ;  /* 0x0001000403007388 */ /* 0x0005e40000000800 */
.L_x_329:
[----:B------:R-:W-:Y:S05]  /*5660*/  BSYNC B0 ;  /* 0x0000000000007941 */ /* 0x000fea0003800000 */
.L_x_328:
[----:B------:R-:W-:Y:S01]  /*5670*/  F2FP.F16.F32.PACK_AB R79, R79, R82 ;  /* 0x000000524f4f723e */ /* 0x000fe200000000ff */
[----:B--2---:R-:W-:Y:S01]  /*5680*/  IMAD.SHL.U32 R4, R2, 0x8, RZ ;  /* 0x0000000802047824 */ /* 0x004fe200078e00ff */
[----:B------:R-:W-:Y:S01]  /*5690*/  F2FP.F16.F32.PACK_AB R29, R29, R28 ;  /* 0x0000001c1d1d723e */ /* 0x000fe200000000ff */
[----:B------:R-:W-:Y:S01]  /*56a0*/  UISETP.GE.AND UP0, UPT, UR6, 0x1, UPT ;  /* 0x000000010600788c */ /* 0x000fe2000bf06270 */
[----:B------:R-:W-:Y:S01]  /*56b0*/  F2FP.F16.F32.PACK_AB R33, R33, R14 ;  /* 0x0000000e2121723e */ /* 0x000fe200000000ff */
[----:B------:R2:W-:Y:S01]  /*56c0*/  STS [R112], R79 ;  /* 0x0000004f70007388 */ /* 0x0005e20000000800 */
[----:B------:R-:W-:Y:S02]  /*56d0*/  F2FP.F16.F32.PACK_AB R15, R15, R12 ;  /* 0x0000000c0f0f723e */ /* 0x000fe400000000ff */
[----:B------:R-:W-:Y:S01]  /*56e0*/  F2FP.F16.F32.PACK_AB R81, R80, R81 ;  /* 0x000000515051723e */ /* 0x000fe200000000ff */
[----:B------:R2:W-:Y:S01]  /*56f0*/  STS [R112+0x10], R29 ;  /* 0x0000101d70007388 */ /* 0x0005e20000000800 */
[----:B------:R-:W-:-:S02]  /*5700*/  F2FP.F16.F32.PACK_AB R11, R11, R10 ;  /* 0x0000000a0b0b723e */ /* 0x000fc400000000ff */
[----:B------:R-:W-:Y:S01]  /*5710*/  F2FP.F16.F32.PACK_AB R23, R30, R23 ;  /* 0x000000171e17723e */ /* 0x000fe200000000ff */
[----:B------:R2:W-:Y:S01]  /*5720*/  STS [R112+0x20], R33 ;  /* 0x0000202170007388 */ /* 0x0005e20000000800 */
[----:B------:R-:W-:Y:S02]  /*5730*/  F2FP.F16.F32.PACK_AB R21, R26, R21 ;  /* 0x000000151a15723e */ /* 0x000fe400000000ff */
[----:B------:R-:W-:Y:S01]  /*5740*/  F2FP.F16.F32.PACK_AB R75, R78, R75 ;  /* 0x0000004b4e4b723e */ /* 0x000fe200000000ff */
[----:B------:R2:W-:Y:S01]  /*5750*/  STS [R112+0x30], R15 ;  /* 0x0000300f70007388 */ /* 0x0005e20000000800 */
[----:B------:R-:W-:Y:S02]  /*5760*/  F2FP.F16.F32.PACK_AB R9, R9, R8 ;  /* 0x000000080909723e */ /* 0x000fe400000000ff */
[----:B------:R-:W-:Y:S01]  /*5770*/  F2FP.F16.F32.PACK_AB R27, R34, R27 ;  /* 0x0000001b221b723e */ /* 0x000fe200000000ff */
[----:B------:R2:W-:Y:S01]  /*5780*/  STS [R112+0x480], R81 ;  /* 0x0004805170007388 */ /* 0x0005e20000000800 */
[----:B------:R-:W-:-:S02]  /*5790*/  F2FP.F16.F32.PACK_AB R31, R31, R22 ;  /* 0x000000161f1f723e */ /* 0x000fc400000000ff */
[----:B-1----:R-:W-:Y:S01]  /*57a0*/  F2FP.F16.F32.PACK_AB R3, R7, R32 ;  /* 0x000000200703723e */ /* 0x002fe200000000ff */
[----:B------:R2:W-:Y:S01]  /*57b0*/  STS [R112+0x490], R11 ;  /* 0x0004900b70007388 */ /* 0x0005e20000000800 */
[----:B------:R-:W-:Y:S02]  /*57c0*/  F2FP.F16.F32.PACK_AB R13, R16, R5 ;  /* 0x00000005100d723e */ /* 0x000fe400000000ff */
[----:B------:R-:W-:Y:S01]  /*57d0*/  F2FP.F16.F32.PACK_AB R35, R35, R18 ;  /* 0x000000122323723e */ /* 0x000fe200000000ff */
[----:B------:R2:W-:Y:S01]  /*57e0*/  STS [R112+0x4a0], R23 ;  /* 0x0004a01770007388 */ /* 0x0005e20000000800 */
[----:B------:R-:W-:Y:S02]  /*57f0*/  F2FP.F16.F32.PACK_AB R25, R25, R6 ;  /* 0x000000061919723e */ /* 0x000fe400000000ff */
[----:B------:R-:W-:Y:S01]  /*5800*/  LOP3.LUT P0, RZ, R131, 0x1, RZ, 0xc0, !PT ;  /* 0x0000000183ff7812 */ /* 0x000fe2000780c0ff */
[----:B------:R2:W-:Y:S01]  /*5810*/  STS [R112+0x4b0], R21 ;  /* 0x0004b01570007388 */ /* 0x0005e20000000800 */
[----:B------:R-:W-:-:S03]  /*5820*/  SHF.R.U32.HI R5, RZ, 0x3, R2 ;  /* 0x00000003ff057819 */ /* 0x000fc60000011602 */
[----:B------:R2:W-:Y:S01]  /*5830*/  STS [R112+0x900], R75 ;  /* 0x0009004b70007388 */ /* 0x0005e20000000800 */
[----:B------:R-:W-:-:S03]  /*5840*/  LOP3.LUT R7, R5, 0x3, R2, 0x78, !PT ;  /* 0x0000000305077812 */ /* 0x000fc600078e7802 */
[----:B------:R2:W-:Y:S01]  /*5850*/  STS [R112+0x910], R9 ;  /* 0x0009100970007388 */ /* 0x0005e20000000800 */
[----:B------:R-:W-:-:S03]  /*5860*/  LOP3.LUT R7, R7, 0x4, R2, 0xf8, !PT ;  /* 0x0000000407077812 */ /* 0x000fc600078ef802 */
[----:B------:R2:W-:Y:S01]  /*5870*/  STS [R112+0x920], R27 ;  /* 0x0009201b70007388 */ /* 0x0005e20000000800 */
[----:B------:R-:W-:-:S03]  /*5880*/  @P0 LOP3.LUT R5, R5, 0x3, R100, 0x78, !PT ;  /* 0x0000000305050812 */ /* 0x000fc600078e7864 */
[----:B------:R2:W-:Y:S01]  /*5890*/  STS [R112+0x930], R31 ;  /* 0x0009301f70007388 */ /* 0x0005e20000000800 */
[----:B------:R-:W-:Y:S02]  /*58a0*/  @P0 LOP3.LUT R6, R5, 0x4, R2, 0xf4, !PT ;  /* 0x0000000405060812 */ /* 0x000fe400078ef402 */
[----:B------:R-:W-:Y:S01]  /*58b0*/  LOP3.LUT R2, R7, 0x38, R4, 0xf8, !PT ;  /* 0x0000003807027812 */ /* 0x000fe200078ef804 */
[----:B------:R2:W-:Y:S01]  /*58c0*/  STS [R112+0xd80], R3 ;  /* 0x000d800370007388 */ /* 0x0005e20000000800 */
[----:B------:R-:W-:Y:S02]  /*58d0*/  @P0 LOP3.LUT R2, R6, 0x38, R125, 0xf8, !PT ;  /* 0x0000003806020812 */ /* 0x000fe400078ef87d */
[----:B------:R-:W-:Y:S01]  /*58e0*/  PLOP3.LUT P0, PT, PT, PT, UP0, 0x80, 0x0 ;  /* 0x000000000000781c */ /* 0x000fe20003f0f008 */
[----:B------:R2:W-:Y:S01]  /*58f0*/  STS [R112+0xd90], R13 ;  /* 0x000d900d70007388 */ /* 0x0005e20000000800 */
[----:B------:R-:W-:-:S03]  /*5900*/  LEA R2, R2, UR4, 0x4 ;  /* 0x0000000402027c11 */ /* 0x000fc6000f8e20ff */
[----:B------:R2:W-:Y:S02]  /*5910*/  STS [R112+0xda0], R35 ;  /* 0x000da02370007388 */ /* 0x0005e40000000800 */
[----:B------:R-:W-:Y:S02]  /*5920*/  IMAD R8, R111, 0x2, R2 ;  /* 0x000000026f087824 */ /* 0x000fe400078e0202 */
[----:B------:R2:W-:Y:S01]  /*5930*/  STS [R112+0xdb0], R25 ;  /* 0x000db01970007388 */ /* 0x0005e20000000800 */
[----:B------:R-:W-:Y:S06]  /*5940*/  BAR.SYNC.DEFER_BLOCKING 0x0 ;  /* 0x0000000000007b1d */ /* 0x000fec0000010000 */
[----:B------:R-:W-:-:S04]  /*5950*/  DEPBAR.LE SB0, 0x1 ;  /* 0x000080400000791a */ /* 0x000fc80000000000 */
[----:B------:R-:W-:Y:S06]  /*5960*/  BAR.SYNC.DEFER_BLOCKING 0x0 ;  /* 0x0000000000007b1d */ /* 0x000fec0000010000 */
[----:B------:R2:W1:Y:S04]  /*5970*/  LDSM.16.M88.4 R4, [R110] ;  /* 0x000000006e04783b */ /* 0x0004680000000200 */
[----:B------:R-:W4:Y:S01]  /*5980*/  LDSM.16.MT88.4 R8, [R8+0x2a00] ;  /* 0x002a00000808783b */ /* 0x000f220000004200 */
[----:B------:R-:W-:Y:S05]  /*5990*/  @!P0 BRA `(.L_x_330) ;  /* 0x0000000000fc8947 */ /* 0x000fea0003800000 */
[----:B--2---:R-:W-:Y:S02]  /*59a0*/  LEA R29, R111, 0x400, 0x1 ;  /* 0x000004006f1d7811 */ /* 0x004fe400078e08ff */
[----:B------:R-:W-:-:S07]  /*59b0*/  MOV R3, R110 ;  /* 0x0000006e00037202 */ /* 0x000fce0000000f00 */
.L_x_331:
[C---:B-12-4-:R-:W-:Y:S01]  /*59c0*/  HMMA.1688.F32 R36, R4.reuse, R8, R36 ;  /* 0x000000080424723c */ /* 0x056fe20000001024 */
[----:B------:R-:W-:Y:S01]  /*59d0*/  LDSM.16.M88.4 R12, [R3+0x10] ;  /* 0x00001000030c783b */ /* 0x000fe20000000200 */
[----:B------:R-:W-:Y:S02]  /*59e0*/  UISETP.GE.AND UP0, UPT, UR12, 0x2, UPT ;  /* 0x000000020c00788c */ /* 0x000fe4000bf06270 */
[C---:B------:R-:W-:Y:S03]  /*59f0*/  HMMA.1688.F32 R40, R4.reuse, R9, R40 ;  /* 0x000000090428723c */ /* 0x040fe60000001028 */
[----:B------:R-:W-:Y:S01]  /*5a00*/  LDSM.16.M88.4 R20, [R3+0x20] ;  /* 0x000020000314783b */ /* 0x000fe20000000200 */
[C---:B------:R-:W-:Y:S01]  /*5a10*/  HMMA.1688.F32 R44, R4.reuse, R10, R44 ;  /* 0x0000000a042c723c */ /* 0x040fe2000000102c */
[----:B------:R-:W-:Y:S01]  /*5a20*/  PLOP3.LUT P0, PT, PT, PT, UP0, 0x80, 0x0 ;  /* 0x000000000000781c */ /* 0x000fe20003f0f008 */
[----:B------:R-:W-:Y:S02]  /*5a30*/  UISETP.GT.AND UP0, UPT, UR12, 0x1, UPT ;  /* 0x000000010c00788c */ /* 0x000fe4000bf04270 */
[-C--:B------:R-:W-:Y:S01]  /*5a40*/  HMMA.1688.F32 R48, R4, R11.reuse, R48 ;  /* 0x0000000b0430723c */ /* 0x080fe20000001030 */
[----:B------:R-:W0:Y:S01]  /*5a50*/  LDGDEPBAR ;  /* 0x00000000000079af */ /* 0x000e220000000000 */
[----:B------:R-:W-:Y:S02]  /*5a60*/  UIADD3 UR12, UR12, -0x1, URZ ;  /* 0xffffffff0c0c7890 */ /* 0x000fe4000fffe03f */
[C---:B------:R-:W-:Y:S04]  /*5a70*/  HMMA.1688.F32 R52, R6.reuse, R11, R52 ;  /* 0x0000000b0634723c */ /* 0x040fe80000001034 */
[C---:B------:R-:W-:Y:S04]  /*5a80*/  HMMA.1688.F32 R56, R6.reuse, R10, R56 ;  /* 0x0000000a0638723c */ /* 0x040fe80000001038 */
[C---:B------:R-:W-:Y:S04]  /*5a90*/  HMMA.1688.F32 R60, R6.reuse, R9, R60 ;  /* 0x00000009063c723c */ /* 0x040fe8000000103c */
[----:B------:R-:W-:Y:S04]  /*5aa0*/  HMMA.1688.F32 R64, R6, R8, R64 ;  /* 0x000000080640723c */ /* 0x000fe80000001040 */
[----:B------:R-:W-:Y:S04]  /*5ab0*/  IMAD.IADD R28, R2, 0x1, R29 ;  /* 0x00000001021c7824 */ /* 0x000fe800078e021d */
[----:B------:R-:W-:Y:S01]  /*5ac0*/  VIADD R29, R29, 0x1000 ;  /* 0x000010001d1d7836 */ /* 0x000fe20000000000 */
[----:B---3--:R-:W3:Y:S06]  /*5ad0*/  LDSM.16.MT88.4 R16, [R28+0x2a00] ;  /* 0x002a00001c10783b */ /* 0x008eec0000004200 */
[----:B------:R-:W1:-:S01]  /*5ae0*/  LDSM.16.MT88.4 R24, [R28+0x2e00] ;  /* 0x002e00001c18783b */ /* 0x000e420000004200 */
[C---:B---3--:R-:W-:Y:S04]  /*5af0*/  HMMA.1688.F32 R36, R12.reuse, R16, R36 ;  /* 0x000000100c24723c */ /* 0x048fe80000001024 */
[C---:B------:R-:W-:Y:S04]  /*5b00*/  HMMA.1688.F32 R40, R12.reuse, R17, R40 ;  /* 0x000000110c28723c */ /* 0x040fe80000001028 */
[C---:B------:R-:W-:Y:S04]  /*5b10*/  HMMA.1688.F32 R44, R12.reuse, R18, R44 ;  /* 0x000000120c2c723c */ /* 0x040fe8000000102c */
[-C--:B------:R-:W-:Y:S04]  /*5b20*/  HMMA.1688.F32 R48, R12, R19.reuse, R48 ;  /* 0x000000130c30723c */ /* 0x080fe80000001030 */
[C---:B------:R-:W-:Y:S04]  /*5b30*/  HMMA.1688.F32 R52, R14.reuse, R19, R52 ;  /* 0x000000130e34723c */ /* 0x040fe80000001034 */
[C---:B------:R-:W-:Y:S04]  /*5b40*/  HMMA.1688.F32 R56, R14.reuse, R18, R56 ;  /* 0x000000120e38723c */ /* 0x040fe80000001038 */
[C---:B------:R-:W-:Y:S04]  /*5b50*/  HMMA.1688.F32 R60, R14.reuse, R17, R60 ;  /* 0x000000110e3c723c */ /* 0x040fe8000000103c */
[----:B------:R-:W-:Y:S01]  /*5b60*/  HMMA.1688.F32 R64, R14, R16, R64 ;  /* 0x000000100e40723c */ /* 0x000fe20000001040 */
[----:B------:R-:W-:-:S03]  /*5b70*/  LDSM.16.M88.4 R12, [R3+0x30] ;  /* 0x00003000030c783b */ /* 0x000fc60000000200 */
[C---:B-1----:R-:W-:Y:S03]  /*5b80*/  HMMA.1688.F32 R36, R20.reuse, R24, R36 ;  /* 0x000000181424723c */ /* 0x042fe60000001024 */
[----:B------:R-:W1:Y:S01]  /*5b90*/  LDSM.16.MT88.4 R16, [R28+0x3200] ;  /* 0x003200001c10783b */ /* 0x000e620000004200 */
[C---:B------:R-:W-:Y:S04]  /*5ba0*/  HMMA.1688.F32 R40, R20.reuse, R25, R40 ;  /* 0x000000191428723c */ /* 0x040fe80000001028 */
[C---:B------:R-:W-:Y:S04]  /*5bb0*/  HMMA.1688.F32 R44, R20.reuse, R26, R44 ;  /* 0x0000001a142c723c */ /* 0x040fe8000000102c */
[-C--:B------:R-:W-:Y:S04]  /*5bc0*/  HMMA.1688.F32 R48, R20, R27.reuse, R48 ;  /* 0x0000001b1430723c */ /* 0x080fe80000001030 */
[C---:B------:R-:W-:Y:S04]  /*5bd0*/  HMMA.1688.F32 R52, R22.reuse, R27, R52 ;  /* 0x0000001b1634723c */ /* 0x040fe80000001034 */
[C---:B------:R-:W-:Y:S04]  /*5be0*/  HMMA.1688.F32 R56, R22.reuse, R26, R56 ;  /* 0x0000001a1638723c */ /* 0x040fe80000001038 */
[C---:B------:R-:W-:Y:S04]  /*5bf0*/  HMMA.1688.F32 R60, R22.reuse, R25, R60 ;  /* 0x00000019163c723c */ /* 0x040fe8000000103c */
[----:B------:R-:W-:Y:S04]  /*5c00*/  HMMA.1688.F32 R64, R22, R24, R64 ;  /* 0x000000181640723c */ /* 0x000fe80000001040 */
[----:B------:R-:W-:Y:S04]  /*5c10*/  DEPBAR.LE SB0, 0x1 ;  /* 0x000080400000791a */ /* 0x000fe80000000000 */
[----:B------:R-:W-:Y:S01]  /*5c20*/  BAR.SYNC.DEFER_BLOCKING 0x0 ;  /* 0x0000000000007b1d */ /* 0x000fe20000010000 */
[----:B------:R-:W-:Y:S01]  /*5c30*/  IMAD.MOV.U32 R9, RZ, RZ, R25 ;  /* 0x000000ffff097224 */ /* 0x000fe200078e0019 */
[----:B------:R-:W-:Y:S01]  /*5c40*/  MOV R8, R24 ;  /* 0x0000001800087202 */ /* 0x000fe20000000f00 */
[----:B------:R-:W-:Y:S01]  /*5c50*/  IMAD.MOV.U32 R11, RZ, RZ, R27 ;  /* 0x000000ffff0b7224 */ /* 0x000fe200078e001b */
[----:B------:R-:W-:Y:S01]  /*5c60*/  MOV R10, R26 ;  /* 0x0000001a000a7202 */ /* 0x000fe20000000f00 */
[----:B------:R-:W-:Y:S01]  /*5c70*/  IMAD.MOV.U32 R5, RZ, RZ, R21 ;  /* 0x000000ffff057224 */ /* 0x000fe200078e0015 */
[----:B------:R-:W-:-:S01]  /*5c80*/  MOV R4, R20 ;  /* 0x0000001400047202 */ /* 0x000fc20000000f00 */
[C---:B-1----:R-:W-:Y:S03]  /*5c90*/  HMMA.1688.F32 R36, R12.reuse, R16, R36 ;  /* 0x000000100c24723c */ /* 0x042fe60000001024 */
[----:B------:R-:W-:Y:S01]  /*5ca0*/  MOV R6, R22 ;  /* 0x0000001600067202 */ /* 0x000fe20000000f00 */
[C---:B------:R-:W-:Y:S04]  /*5cb0*/  HMMA.1688.F32 R40, R12.reuse, R17, R40 ;  /* 0x000000110c28723c */ /* 0x040fe80000001028 */
[C---:B------:R-:W-:Y:S04]  /*5cc0*/  HMMA.1688.F32 R44, R12.reuse, R18, R44 ;  /* 0x000000120c2c723c */ /* 0x040fe8000000102c */
[-C--:B------:R-:W-:Y:S04]  /*5cd0*/  HMMA.1688.F32 R48, R12, R19.reuse, R48 ;  /* 0x000000130c30723c */ /* 0x080fe80000001030 */
[C---:B------:R-:W-:Y:S01]  /*5ce0*/  HMMA.1688.F32 R52, R14.reuse, R19, R52 ;  /* 0x000000130e34723c */ /* 0x040fe20000001034 */
[----:B------:R1:W2:Y:S03]  /*5cf0*/  @P0 LDSM.16.MT88.4 R8, [R28+0x3600] ;  /* 0x003600001c08083b */ /* 0x0002a60000004200 */
[C---:B------:R-:W-:Y:S04]  /*5d00*/  HMMA.1688.F32 R56, R14.reuse, R18, R56 ;  /* 0x000000120e38723c */ /* 0x040fe80000001038 */
[C---:B------:R-:W-:Y:S04]  /*5d10*/  HMMA.1688.F32 R60, R14.reuse, R17, R60 ;  /* 0x000000110e3c723c */ /* 0x040fe8000000103c */
[----:B------:R-:W-:Y:S01]  /*5d20*/  IMAD.MOV.U32 R7, RZ, RZ, R23 ;  /* 0x000000ffff077224 */ /* 0x000fe200078e0017 */
[----:B------:R-:W-:Y:S01]  /*5d30*/  IADD3 R3, R3, 0x40, RZ ;  /* 0x0000004003037810 */ /* 0x000fe20007ffe0ff */
[----:B------:R-:W-:Y:S04]  /*5d40*/  HMMA.1688.F32 R64, R14, R16, R64 ;  /* 0x000000100e40723c */ /* 0x000fe80000001040 */
[----:B------:R1:W2:Y:S01]  /*5d50*/  @P0 LDSM.16.M88.4 R4, [R3] ;  /* 0x000000000304083b */ /* 0x0002a20000000200 */
[----:B------:R-:W-:Y:S11]  /*5d60*/  PLOP3.LUT P0, PT, PT, PT, UP0, 0x80, 0x0 ;  /* 0x000000000000781c */ /* 0x000ff60003f0f008 */
[----:B------:R-:W-:Y:S02]  /*5d70*/  @!UPT UIADD3 URZ, URZ, URZ, URZ ;  /* 0x0000003f3f3ff290 */ /* 0x000fe4000fffe03f */
[----:B------:R-:W-:Y:S08]  /*5d80*/  @P0 BRA `(.L_x_331) ;  /* 0xfffffffc000c0947 */ /* 0x000ff0000383ffff */
.L_x_330:
[----:B------:R-:W-:Y:S01]  /*5d90*/  BAR.SYNC.DEFER_BLOCKING 0x0 ;  /* 0x0000000000007b1d */ /* 0x000fe20000010000 */
[----:B------:R-:W-:-:S04]  /*5da0*/  UIADD3 UR15, UR15, 0x40, URZ ;  /* 0x000000400f0f7890 */ /* 0x000fc8000fffe03f */
[----:B------:R-:W-:-:S03]  /*5db0*/  UISETP.GT.AND UP0, UPT, UR7, UR15, UPT ;  /* 0x0000000f0700728c */ /* 0x000fc6000bf04270 */
[----:B------:R-:W-:Y:S03]  /*5dc0*/  BAR.SYNC.DEFER_BLOCKING 0x0 ;  /* 0x0000000000007b1d */ /* 0x000fe60000010000 */
[----:B------:R-:W-:-:S13]  /*5dd0*/  PLOP3.LUT P0, PT, PT, PT, UP0, 0x80, 0x0 ;  /* 0x000000000000781c */ /* 0x000fda0003f0f008 */
[----:B------:R-:W-:Y:S05]  /*5de0*/  @!P0 BRA `(.L_x_332) ;  /* 0x0000000000048947 */ /* 0x000fea0003800000 */
[----:B------:R-:W-:Y:S05]  /*5df0*/  BRA `(.L_x_333) ;  /* 0xffffffb400d47947 */ /* 0x000fea000383ffff */
.L_x_332:
[----:B-12---:R-:W1:Y:S02]  /*5e00*/  LDC.64 R2, c[0x0][0x288] ;  /* 0x0000a200ff027b82 */ /* 0x006e640000000a00 */
[----:B-1----:R-:W-:-:S05]  /*5e10*/  IMAD.WIDE R2, R94, 0x8, R2 ;  /* 0x000000085e027825 */ /* 0x002fca00078e0202 */
[----:B------:R1:W5:Y:S02]  /*5e20*/  LDG.E R16, desc[UR22][R2.64] ;  /* 0x0000001602107981 */ /* 0x000364000c1e1900 */
.L_x_309:
[----:B------:R-:W0:Y:S01]  /*5e30*/  LDGDEPBAR ;  /* 0x00000000000079af */ /* 0x000e220000000000 */
[----:B-1----:R-:W-:Y:S01]  /*5e40*/  IMAD.WIDE R2, R128, 0x2, RZ ;  /* 0x0000000280027825 */ /* 0x002fe200078e02ff */
[--C-:B-----5:R-:W-:Y:S01]  /*5e50*/  SHF.R.S32.HI R12, RZ, 0x1f, R16.reuse ;  /* 0x0000001fff0c7819 */ /* 0x120fe20000011410 */
[----:B------:R-:W-:Y:S01]  /*5e60*/  BSSY B1, `(.L_x_334) ;  /* 0x0000029000017945 */ /* 0x000fe20003800000 */
[----:B------:R-:W0:Y:S01]  /*5e70*/  LDGDEPBAR ;  /* 0x00000000000079af */ /* 0x000e220000000000 */
[----:B------:R-:W-:Y:S02]  /*5e80*/  SHF.R.S64 R14, RZ, 0x1f, R16 ;  /* 0x0000001fff0e7819 */ /* 0x000fe40000001010 */
[----:B------:R-:W-:Y:S01]  /*5e90*/  LOP3.LUT R20, R2, 0xfffffff8, RZ, 0xc0, !PT ;  /* 0xfffffff802147812 */ /* 0x000fe200078ec0ff */
[----:B------:R-:W-:Y:S01]  /*5ea0*/  IMAD R12, R12, R129, RZ ;  /* 0x000000810c0c7224 */ /* 0x000fe200078e02ff */
[----:B------:R-:W-:Y:S02]  /*5eb0*/  LOP3.LUT R21, R3, 0x3fffffff, RZ, 0xc0, !PT ;  /* 0x3fffffff03157812 */ /* 0x000fe400078ec0ff */
[----:B------:R-:W-:Y:S01]  /*5ec0*/  ISETP.NE.U32.AND P0, PT, R137, RZ, PT ;  /* 0x000000ff8900720c */ /* 0x000fe20003f05070 */
[-C--:B------:R-:W-:Y:S01]  /*5ed0*/  IMAD R3, R97, R14.reuse, R12 ;  /* 0x0000000e61037224 */ /* 0x080fe200078e020c */
[----:B------:R-:W-:Y:S01]  /*5ee0*/  SHF.R.S64 R31, RZ, 0x1e, R16 ;  /* 0x0000001eff1f7819 */ /* 0x000fe20000001010 */
[----:B------:R-:W-:Y:S01]  /*5ef0*/  IMAD.WIDE.U32 R20, R129, R14, R20 ;  /* 0x0000000e81147225 */ /* 0x000fe200078e0014 */
[----:B------:R-:W-:-:S02]  /*5f00*/  ISETP.NE.AND.EX P0, PT, R136, RZ, PT, P0 ;  /* 0x000000ff8800720c */ /* 0x000fc40003f05300 */
[----:B------:R-:W-:Y:S02]  /*5f10*/  SHF.R.S32.HI R25, RZ, 0x1e, R16 ;  /* 0x0000001eff197819 */ /* 0x000fe40000011410 */
[----:B------:R-:W-:Y:S02]  /*5f20*/  ISETP.LT.AND P4, PT, R128, R139, P0 ;  /* 0x0000008b8000720c */ /* 0x000fe40000781270 */
[----:B------:R-:W-:-:S04]  /*5f30*/  IADD3 R28, P0, R137, R20, RZ ;  /* 0x00000014891c7210 */ /* 0x000fc80007f1e0ff */
[----:B------:R-:W-:Y:S01]  /*5f40*/  IADD3.X R29, R136, R21, R3, P0, !PT ;  /* 0x00000015881d7210 */ /* 0x000fe200007fe403 */
[----:B------:R-:W-:-:S04]  /*5f50*/  DEPBAR.LE SB0, 0x0 ;  /* 0x000080000000791a */ /* 0x000fc80000000000 */
[----:B------:R-:W-:Y:S08]  /*5f60*/  BAR.SYNC.DEFER_BLOCKING 0x0 ;  /* 0x0000000000007b1d */ /* 0x000ff00000010000 */
[----:B------:R-:W-:Y:S06]  /*5f70*/  BAR.SYNC.DEFER_BLOCKING 0x0 ;  /* 0x0000000000007b1d */ /* 0x000fec0000010000 */
[----:B------:R-:W-:Y:S04]  /*5f80*/  STS.64 [R109], R36 ;  /* 0x000000246d007388 */ /* 0x000fe80000000a00 */
[----:B------:R-:W-:Y:S04]  /*5f90*/  STS.64 [R109+0x20], R40 ;  /* 0x000020286d007388 */ /* 0x000fe80000000a00 */
[----:B------:R-:W-:Y:S04]  /*5fa0*/  STS.64 [R109+0x40], R44 ;  /* 0x0000402c6d007388 */ /* 0x000fe80000000a00 */
[----:B------:R-:W-:Y:S04]  /*5fb0*/  STS.64 [R109+0x60], R48 ;  /* 0x000060306d007388 */ /* 0x000fe80000000a00 */
[----:B------:R-:W-:Y:S04]  /*5fc0*/  STS.64 [R109+0x1200], R38 ;  /* 0x001200266d007388 */ /* 0x000fe80000000a00 */
[----:B------:R-:W-:Y:S04]  /*5fd0*/  STS.64 [R109+0x1220], R42 ;  /* 0x0012202a6d007388 */ /* 0x000fe80000000a00 */
[----:B------:R-:W-:Y:S04]  /*5fe0*/  STS.64 [R109+0x1240], R46 ;  /* 0x0012402e6d007388 */ /* 0x000fe80000000a00 */
[----:B------:R-:W-:Y:S01]  /*5ff0*/  STS.64 [R109+0x1260], R50 ;  /* 0x001260326d007388 */ /* 0x000fe20000000a00 */
[----:B------:R-:W-:Y:S06]  /*6000*/  BAR.SYNC.DEFER_BLOCKING 0x0 ;  /* 0x0000000000007b1d */ /* 0x000fec0000010000 */
[----:B------:R-:W1:Y:S04]  /*6010*/  LDS R19, [R108+0x100] ;  /* 0x000100006c137984 */ /* 0x000e680000000800 */
[----:B----4-:R2:W4:Y:S04]  /*6020*/  LDS.128 R8, [R96+UR18] ;  /* 0x0000001260087984 */ /* 0x0105280008000c00 */
[----:B------:R2:W2:Y:S01]  /*6030*/  LDS.128 R4, [R96+UR18+0x240] ;  /* 0x0002401260047984 */ /* 0x0004a20008000c00 */
[----:B-1----:R-:W-:-:S05]  /*6040*/  VIADD R2, R19, 0x1800000 ;  /* 0x0180000013027836 */ /* 0x002fca0000000000 */
[----:B------:R-:W-:-:S04]  /*6050*/  LOP3.LUT R2, R2, 0x7f800000, RZ, 0xc0, !PT ;  /* 0x7f80000002027812 */ /* 0x000fc800078ec0ff */
[----:B------:R-:W-:-:S13]  /*6060*/  ISETP.GT.U32.AND P1, PT, R2, 0x1ffffff, PT ;  /* 0x01ffffff0200780c */ /* 0x000fda0003f24070 */
[----:B--2-4-:R-:W-:Y:S05]  /*6070*/  @P1 BRA `(.L_x_335) ;  /* 0x00000000000c1947 */ /* 0x014fea0003800000 */
[----:B------:R-:W-:Y:S02]  /*6080*/  MOV R22, 0x60a0 ;  /* 0x000060a000167802 */ /* 0x000fe40000000f00 */
[----:B---3--:R-:W-:Y:S05]  /*6090*/  CALL.REL.NOINC `($__internal_2_$__cuda_sm20_rcp_rn_f32_slowpath) ;  /* 0x0000000c00407944 */ /* 0x008fea0003c00000 */
[----:B------:R-:W-:Y:S05]  /*60a0*/  BRA `(.L_x_336) ;  /* 0x0000000000107947 */ /* 0x000fea0003800000 */
.L_x_335:
[----:B------:R-:W1:Y:S02]  /*60b0*/  MUFU.RCP R20, R19 ;  /* 0x0000001300147308 */ /* 0x000e640000001000 */
[----:B-1----:R-:W-:-:S04]  /*60c0*/  FFMA R3, R19, R20, -1 ;  /* 0xbf80000013037423 */ /* 0x002fc80000000014 */
[----:B------:R-:W-:-:S04]  /*60d0*/  FADD.FTZ R3, -R3, -RZ ;  /* 0x800000ff03037221 */ /* 0x000fc80000010100 */
[----:B------:R-:W-:-:S07]  /*60e0*/  FFMA R20, R20, R3, R20 ;  /* 0x0000000314147223 */ /* 0x000fce0000000014 */
.L_x_336:
[----:B------:R-:W-:Y:S05]  /*60f0*/  BSYNC B1 ;  /* 0x0000000000017941 */ /* 0x000fea0003800000 */
.L_x_334:
[----:B------:R-:W1:Y:S01]  /*6100*/  LDS R19, [R108+0x108] ;  /* 0x000108006c137984 */ /* 0x000e620000000800 */
[-C--:B------:R-:W-:Y:S01]  /*6110*/  FMUL R8, R8, R20.reuse ;  /* 0x0000001408087220 */ /* 0x080fe20000400000 */
[-C--:B------:R-:W-:Y:S01]  /*6120*/  FMUL R9, R9, R20.reuse ;  /* 0x0000001409097220 */ /* 0x080fe20000400000 */
[-C--:B------:R-:W-:Y:S01]  /*6130*/  FMUL R3, R10, R20.reuse ;  /* 0x000000140a037220 */ /* 0x080fe20000400000 */
[----:B------:R-:W-:Y:S01]  /*6140*/  FMUL R20, R11, R20 ;  /* 0x000000140b147220 */ /* 0x000fe20000400000 */
[----:B------:R-:W-:Y:S04]  /*6150*/  BSSY B1, `(.L_x_337) ;  /* 0x000000e000017945 */ /* 0x000fe80003800000 */
[----:B------:R-:W-:Y:S02]  /*6160*/  F2FP.F16.F32.PACK_AB R3, R20, R3 ;  /* 0x000000031403723e */ /* 0x000fe400000000ff */
[----:B-1----:R-:W-:-:S04]  /*6170*/  IADD3 R2, R19, 0x1800000, RZ ;  /* 0x0180000013027810 */ /* 0x002fc80007ffe0ff */
[----:B------:R-:W-:-:S04]  /*6180*/  LOP3.LUT R2, R2, 0x7f800000, RZ, 0xc0, !PT ;  /* 0x7f80000002027812 */ /* 0x000fc800078ec0ff */
[----:B------:R-:W-:Y:S02]  /*6190*/  ISETP.GT.U32.AND P0, PT, R2, 0x1ffffff, PT ;  /* 0x01ffffff0200780c */ /* 0x000fe40003f04070 */
[----:B------:R-:W-:-:S11]  /*61a0*/  F2FP.F16.F32.PACK_AB R2, R9, R8 ;  /* 0x000000080902723e */ /* 0x000fd600000000ff */
[----:B------:R-:W-:Y:S05]  /*61b0*/  @P0 BRA `(.L_x_338) ;  /* 0x00000000000c0947 */ /* 0x000fea0003800000 */
[----:B------:R-:W-:Y:S02]  /*61c0*/  MOV R22, 0x61e0 ;  /* 0x000061e000167802 */ /* 0x000fe40000000f00 */
[----:B---3--:R-:W-:Y:S05]  /*61d0*/  CALL.REL.NOINC `($__internal_2_$__cuda_sm20_rcp_rn_f32_slowpath) ;  /* 0x0000000800f07944 */ /* 0x008fea0003c00000 */
[----:B------:R-:W-:Y:S05]  /*61e0*/  BRA `(.L_x_339) ;  /* 0x0000000000107947 */ /* 0x000fea0003800000 */
.L_x_338:
[----:B------:R-:W1:Y:S02]  /*61f0*/  MUFU.RCP R20, R19 ;  /* 0x0000001300147308 */ /* 0x000e640000001000 */
[----:B-1----:R-:W-:-:S04]  /*6200*/  FFMA R9, R19, R20, -1 ;  /* 0xbf80000013097423 */ /* 0x002fc80000000014 */
[----:B------:R-:W-:-:S04]  /*6210*/  FADD.FTZ R9, -R9, -RZ ;  /* 0x800000ff09097221 */ /* 0x000fc80000010100 */
[----:B------:R-:W-:-:S07]  /*6220*/  FFMA R20, R20, R9, R20 ;  /* 0x0000000914147223 */ /* 0x000fce0000000014 */
.L_x_339:
[----:B------:R-:W-:Y:S05]  /*6230*/  BSYNC B1 ;  /* 0x0000000000017941 */ /* 0x000fea0003800000 */
.L_x_337:
[----:B------:R-:W1:Y:S01]  /*6240*/  LDS R19, [R108+0x120] ;  /* 0x000120006c137984 */ /* 0x000e620000000800 */
[----:B------:R-:W-:Y:S01]  /*6250*/  ISETP.LT.AND P2, PT, R129, UR8, P4 ;  /* 0x0000000881007c0c */ /* 0x000fe2000a741270 */
[-C--:B------:R-:W-:Y:S01]  /*6260*/  FMUL R17, R5, R20.reuse ;  /* 0x0000001405117220 */ /* 0x080fe20000400000 */
[----:B------:R-:W-:Y:S01]  /*6270*/  ISETP.LT.AND P1, PT, R107, UR8, P4 ;  /* 0x000000086b007c0c */ /* 0x000fe2000a721270 */
[----:B------:R2:W4:Y:S01]  /*6280*/  LDS.128 R12, [R96+UR18+0x1200] ;  /* 0x00120012600c7984 */ /* 0x0005220008000c00 */
[-C--:B------:R-:W-:Y:S01]  /*6290*/  FMUL R4, R4, R20.reuse ;  /* 0x0000001404047220 */ /* 0x080fe20000400000 */
[-C--:B------:R-:W-:Y:S01]  /*62a0*/  FMUL R5, R6, R20.reuse ;  /* 0x0000001406057220 */ /* 0x080fe20000400000 */
[----:B------:R-:W-:Y:S01]  /*62b0*/  FMUL R20, R7, R20 ;  /* 0x0000001407147220 */ /* 0x000fe20000400000 */
[----:B------:R2:W2:Y:S01]  /*62c0*/  LDS.128 R8, [R96+UR18+0x1440] ;  /* 0x0014401260087984 */ /* 0x0004a20008000c00 */
[----:B------:R-:W-:Y:S01]  /*62d0*/  IADD3 R6, P0, R28, R31, RZ ;  /* 0x0000001f1c067210 */ /* 0x000fe20007f1e0ff */
[----:B------:R-:W-:Y:S01]  /*62e0*/  BSSY B1, `(.L_x_340) ;  /* 0x0000011000017945 */ /* 0x000fe20003800000 */
[----:B------:R-:W-:-:S02]  /*62f0*/  F2FP.F16.F32.PACK_AB R4, R17, R4 ;  /* 0x000000041104723e */ /* 0x000fc400000000ff */
[----:B------:R-:W-:Y:S01]  /*6300*/  F2FP.F16.F32.PACK_AB R5, R20, R5 ;  /* 0x000000051405723e */ /* 0x000fe200000000ff */
[----:B------:R-:W-:Y:S01]  /*6310*/  IMAD.X R7, R29, 0x1, R25, P0 ;  /* 0x000000011d077824 */ /* 0x000fe200000e0619 */
[----:B------:R2:W-:Y:S04]  /*6320*/  @P2 STG.E.64 desc[UR22][R28.64], R2 ;  /* 0x000000021c002986 */ /* 0x0005e8000c101b16 */
[----:B------:R2:W-:Y:S01]  /*6330*/  @P1 STG.E.64 desc[UR22][R6.64], R4 ;  /* 0x0000000406001986 */ /* 0x0005e2000c101b16 */
[----:B-1----:R-:W-:-:S05]  /*6340*/  VIADD R17, R19, 0x1800000 ;  /* 0x0180000013117836 */ /* 0x002fca0000000000 */
[----:B------:R-:W-:-:S04]  /*6350*/  LOP3.LUT R17, R17, 0x7f800000, RZ, 0xc0, !PT ;  /* 0x7f80000011117812 */ /* 0x000fc800078ec0ff */
[----:B------:R-:W-:-:S13]  /*6360*/  ISETP.GT.U32.AND P0, PT, R17, 0x1ffffff, PT ;  /* 0x01ffffff1100780c */ /* 0x000fda0003f04070 */
[----:B--2-4-:R-:W-:Y:S05]  /*6370*/  @P0 BRA `(.L_x_341) ;  /* 0x00000000000c0947 */ /* 0x014fea0003800000 */
[----:B------:R-:W-:Y:S02]  /*6380*/  MOV R22, 0x63a0 ;  /* 0x000063a000167802 */ /* 0x000fe40000000f00 */
[----:B---3--:R-:W-:Y:S05]  /*6390*/  CALL.REL.NOINC `($__internal_2_$__cuda_sm20_rcp_rn_f32_slowpath) ;  /* 0x0000000800807944 */ /* 0x008fea0003c00000 */
[----:B------:R-:W-:Y:S05]  /*63a0*/  BRA `(.L_x_342) ;  /* 0x0000000000107947 */ /* 0x000fea0003800000 */
.L_x_341:
[----:B------:R-:W1:Y:S02]  /*63b0*/  MUFU.RCP R20, R19 ;  /* 0x0000001300147308 */ /* 0x000e640000001000 */
[----:B-1----:R-:W-:-:S04]  /*63c0*/  FFMA R3, R19, R20, -1 ;  /* 0xbf80000013037423 */ /* 0x002fc80000000014 */
[----:B------:R-:W-:-:S04]  /*63d0*/  FADD.FTZ R3, -R3, -RZ ;  /* 0x800000ff03037221 */ /* 0x000fc80000010100 */
[----:B------:R-:W-:-:S07]  /*63e0*/  FFMA R20, R20, R3, R20 ;  /* 0x0000000314147223 */ /* 0x000fce0000000014 */
.L_x_342:
[----:B------:R-:W-:Y:S05]  /*63f0*/  BSYNC B1 ;  /* 0x0000000000017941 */ /* 0x000fea0003800000 */
.L_x_340:
        /* <DEDUP_REMOVED lines=15> */
.L_x_344:
[----:B------:R-:W1:Y:S02]  /*64f0*/  MUFU.RCP R20, R19 ;  /* 0x0000001300147308 */ /* 0x000e640000001000 */
[----:B-1----:R-:W-:-:S04]  /*6500*/  FFMA R5, R19, R20, -1 ;  /* 0xbf80000013057423 */ /* 0x002fc80000000014 */
[----:B------:R-:W-:-:S04]  /*6510*/  FADD.FTZ R5, -R5, -RZ ;  /* 0x800000ff05057221 */ /* 0x000fc80000010100 */
[----:B------:R-:W-:-:S07]  /*6520*/  FFMA R20, R20, R5, R20 ;  /* 0x0000000514147223 */ /* 0x000fce0000000014 */
.L_x_345:
[----:B------:R-:W-:Y:S05]  /*6530*/  BSYNC B1 ;  /* 0x0000000000017941 */ /* 0x000fea0003800000 */
.L_x_343:
[--C-:B------:R-:W-:Y:S01]  /*6540*/  SHF.R.S64 R25, RZ, 0x1c, R16.reuse ;  /* 0x0000001cff197819 */ /* 0x100fe20000001010 */
[-C--:B------:R-:W-:Y:S01]  /*6550*/  FMUL R4, R8, R20.reuse ;  /* 0x0000001408047220 */ /* 0x080fe20000400000 */
[----:B------:R-:W-:Y:S01]  /*6560*/  ISETP.LT.AND P3, PT, R106, UR8, P4 ;  /* 0x000000086a007c0c */ /* 0x000fe2000a761270 */
[-C--:B------:R-:W-:Y:S01]  /*6570*/  FMUL R9, R9, R20.reuse ;  /* 0x0000001409097220 */ /* 0x080fe20000400000 */
[----:B------:R-:W-:Y:S01]  /*6580*/  ISETP.LT.AND P2, PT, R105, UR8, P4 ;  /* 0x0000000869007c0c */ /* 0x000fe2000a741270 */
[-C--:B------:R-:W-:Y:S01]  /*6590*/  FMUL R5, R10, R20.reuse ;  /* 0x000000140a057220 */ /* 0x080fe20000400000 */
[----:B------:R-:W-:Y:S01]  /*65a0*/  SHF.R.S32.HI R16, RZ, 0x1c, R16 ;  /* 0x0000001cff107819 */ /* 0x000fe20000011410 */
[----:B------:R-:W-:Y:S01]  /*65b0*/  FMUL R20, R11, R20 ;  /* 0x000000140b147220 */ /* 0x000fe20000400000 */
[C---:B------:R-:W-:Y:S01]  /*65c0*/  IADD3 R30, P1, R25.reuse, R28, RZ ;  /* 0x0000001c191e7210 */ /* 0x040fe20007f3e0ff */
[----:B------:R-:W-:Y:S01]  /*65d0*/  BSSY B1, `(.L_x_346) ;  /* 0x0000020000017945 */ /* 0x000fe20003800000 */
[----:B------:R-:W-:-:S02]  /*65e0*/  IADD3 R28, P0, R25, R6, RZ ;  /* 0x00000006191c7210 */ /* 0x000fc40007f1e0ff */
[----:B------:R-:W-:Y:S01]  /*65f0*/  F2FP.F16.F32.PACK_AB R4, R9, R4 ;  /* 0x000000040904723e */ /* 0x000fe200000000ff */
[----:B------:R-:W-:Y:S01]  /*6600*/  IMAD.X R31, R16, 0x1, R29, P1 ;  /* 0x00000001101f7824 */ /* 0x000fe200008e061d */
[----:B------:R-:W-:Y:S01]  /*6610*/  F2FP.F16.F32.PACK_AB R5, R20, R5 ;  /* 0x000000051405723e */ /* 0x000fe200000000ff */
[----:B------:R-:W-:-:S03]  /*6620*/  IMAD.X R29, R16, 0x1, R7, P0 ;  /* 0x00000001101d7824 */ /* 0x000fc600000e0607 */
[----:B------:R-:W-:Y:S04]  /*6630*/  @P3 STG.E.64 desc[UR22][R30.64], R2 ;  /* 0x000000021e003986 */ /* 0x000fe8000c101b16 */
[----:B------:R-:W-:Y:S01]  /*6640*/  @P2 STG.E.64 desc[UR22][R28.64], R4 ;  /* 0x000000041c002986 */ /* 0x000fe2000c101b16 */
        /* <DEDUP_REMOVED lines=11> */
[----:B------:R2:W4:Y:S04]  /*6700*/  LDS.128 R4, [R96+UR18] ;  /* 0x0000001260047984 */ /* 0x0005280008000c00 */
        /* <DEDUP_REMOVED lines=8> */
.L_x_347:
[----:B------:R-:W1:Y:S02]  /*6790*/  MUFU.RCP R3, R19 ;  /* 0x0000001300037308 */ /* 0x000e640000001000 */
[----:B-1----:R-:W-:-:S04]  /*67a0*/  FFMA R20, R19, R3, -1 ;  /* 0xbf80000013147423 */ /* 0x002fc80000000003 */
[----:B------:R-:W-:-:S04]  /*67b0*/  FADD.FTZ R20, -R20, -RZ ;  /* 0x800000ff14147221 */ /* 0x000fc80000010100 */
[----:B------:R-:W-:-:S07]  /*67c0*/  FFMA R20, R3, R20, R3 ;  /* 0x0000001403147223 */ /* 0x000fce0000000003 */
.L_x_348:
[----:B------:R-:W-:Y:S05]  /*67d0*/  BSYNC B1 ;  /* 0x0000000000017941 */ /* 0x000fea0003800000 */
.L_x_346:
        /* <DEDUP_REMOVED lines=15> */
.L_x_350:
[----:B------:R-:W1:Y:S02]  /*68d0*/  MUFU.RCP R20, R19 ;  /* 0x0000001300147308 */ /* 0x000e640000001000 */
[----:B-1----:R-:W-:-:S04]  /*68e0*/  FFMA R5, R19, R20, -1 ;  /* 0xbf80000013057423 */ /* 0x002fc80000000014 */
[----:B------:R-:W-:-:S04]  /*68f0*/  FADD.FTZ R5, -R5, -RZ ;  /* 0x800000ff05057221 */ /* 0x000fc80000010100 */
[----:B------:R-:W-:-:S07]  /*6900*/  FFMA R20, R20, R5, R20 ;  /* 0x0000000514147223 */ /* 0x000fce0000000014 */
.L_x_351:
[----:B------:R-:W-:Y:S05]  /*6910*/  BSYNC B1 ;  /* 0x0000000000017941 */ /* 0x000fea0003800000 */
.L_x_349:
[----:B------:R-:W1:Y:S01]  /*6920*/  LDS R19, [R108+0x160] ;  /* 0x000160006c137984 */ /* 0x000e620000000800 */
[----:B------:R-:W-:Y:S01]  /*6930*/  ISETP.LT.AND P3, PT, R104, UR8, P4 ;  /* 0x0000000868007c0c */ /* 0x000fe2000a761270 */
[-C--:B------:R-:W-:Y:S01]  /*6940*/  FMUL R17, R13, R20.reuse ;  /* 0x000000140d117220 */ /* 0x080fe20000400000 */
[----:B------:R-:W-:Y:S01]  /*6950*/  ISETP.LT.AND P2, PT, R103, UR8, P4 ;  /* 0x0000000867007c0c */ /* 0x000fe2000a741270 */
[----:B------:R2:W4:Y:S01]  /*6960*/  LDS.128 R8, [R96+UR18+0x1200] ;  /* 0x0012001260087984 */ /* 0x0005220008000c00 */
[-C--:B------:R-:W-:Y:S01]  /*6970*/  FMUL R13, R14, R20.reuse ;  /* 0x000000140e0d7220 */ /* 0x080fe20000400000 */
[-C--:B------:R-:W-:Y:S01]  /*6980*/  FMUL R12, R12, R20.reuse ;  /* 0x000000140c0c7220 */ /* 0x080fe20000400000 */
[-C--:B------:R-:W-:Y:S01]  /*6990*/  IADD3 R14, P1, R30, R25.reuse, RZ ;  /* 0x000000191e0e7210 */ /* 0x080fe20007f3e0ff */
[----:B------:R2:W2:Y:S01]  /*69a0*/  LDS.128 R4, [R96+UR18+0x1440] ;  /* 0x0014401260047984 */ /* 0x0004a20008000c00 */
[----:B------:R-:W-:Y:S01]  /*69b0*/  FMUL R20, R15, R20 ;  /* 0x000000140f147220 */ /* 0x000fe20000400000 */
[----:B------:R-:W-:Y:S01]  /*69c0*/  IADD3 R28, P0, R28, R25, RZ ;  /* 0x000000191c1c7210 */ /* 0x000fe20007f1e0ff */
[----:B------:R-:W-:Y:S01]  /*69d0*/  BSSY B1, `(.L_x_352) ;  /* 0x0000012000017945 */ /* 0x000fe20003800000 */
[----:B------:R-:W-:Y:S01]  /*69e0*/  IMAD.X R15, R31, 0x1, R16, P1 ;  /* 0x000000011f0f7824 */ /* 0x000fe200008e0610 */
[----:B------:R-:W-:-:S02]  /*69f0*/  F2FP.F16.F32.PACK_AB R12, R17, R12 ;  /* 0x0000000c110c723e */ /* 0x000fc400000000ff */
[----:B------:R-:W-:Y:S01]  /*6a00*/  IMAD.X R29, R29, 0x1, R16, P0 ;  /* 0x000000011d1d7824 */ /* 0x000fe200000e0610 */
[----:B------:R-:W-:Y:S01]  /*6a10*/  F2FP.F16.F32.PACK_AB R13, R20, R13 ;  /* 0x0000000d140d723e */ /* 0x000fe200000000ff */
        /* <DEDUP_REMOVED lines=9> */
.L_x_353:
[----:B------:R-:W1:Y:S02]  /*6ab0*/  MUFU.RCP R20, R19 ;  /* 0x0000001300147308 */ /* 0x000e640000001000 */
[----:B-1----:R-:W-:-:S04]  /*6ac0*/  FFMA R3, R19, R20, -1 ;  /* 0xbf80000013037423 */ /* 0x002fc80000000014 */
[----:B------:R-:W-:-:S04]  /*6ad0*/  FADD.FTZ R3, -R3, -RZ ;  /* 0x800000ff03037221 */ /* 0x000fc80000010100 */
[----:B------:R-:W-:-:S07]  /*6ae0*/  FFMA R20, R20, R3, R20 ;  /* 0x0000000314147223 */ /* 0x000fce0000000014 */
.L_x_354:
[----:B------:R-:W-:Y:S05]  /*6af0*/  BSYNC B1 ;  /* 0x0000000000017941 */ /* 0x000fea0003800000 */
.L_x_352:
        /* <DEDUP_REMOVED lines=15> */
.L_x_356:
[----:B------:R-:W1:Y:S02]  /*6bf0*/  MUFU.RCP R20, R19 ;  /* 0x0000001300147308 */ /* 0x000e640000001000 */
[----:B-1----:R-:W-:-:S04]  /*6c00*/  FFMA R9, R19, R20, -1 ;  /* 0xbf80000013097423 */ /* 0x002fc80000000014 */
[----:B------:R-:W-:-:S04]  /*6c10*/  FADD.FTZ R9, -R9, -RZ ;  /* 0x800000ff09097221 */ /* 0x000fc80000010100 */
[----:B------:R-:W-:-:S07]  /*6c20*/  FFMA R20, R20, R9, R20 ;  /* 0x0000000914147223 */ /* 0x000fce0000000014 */
.L_x_357:
[----:B------:R-:W-:Y:S05]  /*6c30*/  BSYNC B1 ;  /* 0x0000000000017941 */ /* 0x000fea0003800000 */
.L_x_355:
[----:B------:R-:W-:Y:S01]  /*6c40*/  ISETP.LT.AND P3, PT, R102, UR8, P4 ;  /* 0x0000000866007c0c */ /* 0x000fe2000a761270 */
[-C--:B------:R-:W-:Y:S01]  /*6c50*/  FMUL R9, R5, R20.reuse ;  /* 0x0000001405097220 */ /* 0x080fe20000400000 */
[----:B------:R-:W-:Y:S01]  /*6c60*/  ISETP.LT.AND P2, PT, R101, UR8, P4 ;  /* 0x0000000865007c0c */ /* 0x000fe2000a741270 */
[-C--:B------:R-:W-:Y:S01]  /*6c70*/  FMUL R4, R4, R20.reuse ;  /* 0x0000001404047220 */ /* 0x080fe20000400000 */
[-C--:B------:R-:W-:Y:S01]  /*6c80*/  IADD3 R10, P1, R14, R25.reuse, RZ ;  /* 0x000000190e0a7210 */ /* 0x080fe20007f3e0ff */
[-C--:B------:R-:W-:Y:S01]  /*6c90*/  FMUL R5, R6, R20.reuse ;  /* 0x0000001406057220 */ /* 0x080fe20000400000 */
[----:B------:R-:W-:Y:S01]  /*6ca0*/  IADD3 R12, P0, R28, R25, RZ ;  /* 0x000000191c0c7210 */ /* 0x000fe20007f1e0ff */
[----:B------:R-:W-:Y:S01]  /*6cb0*/  FMUL R20, R7, R20 ;  /* 0x0000001407147220 */ /* 0x000fe20000400000 */
[----:B------:R-:W-:Y:S01]  /*6cc0*/  F2FP.F16.F32.PACK_AB R4, R9, R4 ;  /* 0x000000040904723e */ /* 0x000fe200000000ff */
[--C-:B------:R-:W-:Y:S02]  /*6cd0*/  IMAD.X R11, R15, 0x1, R16.reuse, P1 ;  /* 0x000000010f0b7824 */ /* 0x100fe400008e0610 */
[----:B------:R-:W-:Y:S01]  /*6ce0*/  IMAD.X R13, R29, 0x1, R16, P0 ;  /* 0x000000011d0d7824 */ /* 0x000fe200000e0610 */
[----:B------:R-:W-:-:S02]  /*6cf0*/  F2FP.F16.F32.PACK_AB R5, R20, R5 ;  /* 0x000000051405723e */ /* 0x000fc400000000ff */
[----:B------:R1:W-:Y:S04]  /*6d00*/  @P3 STG.E.64 desc[UR22][R10.64], R2 ;  /* 0x000000020a003986 */ /* 0x0003e8000c101b16 */
[----:B------:R1:W-:Y:S01]  /*6d10*/  @P2 STG.E.64 desc[UR22][R12.64], R4 ;  /* 0x000000040c002986 */ /* 0x0003e2000c101b16 */
[----:B------:R-:W-:Y:S06]  /*6d20*/  BAR.SYNC.DEFER_BLOCKING 0x0 ;  /* 0x0000000000007b1d */ /* 0x000fec0000010000 */
.L_x_308:
[----:B-1----:R-:W1:Y:S01]  /*6d30*/  LDC R2, c[0x0][0x230] ;  /* 0x00008c00ff027b82 */ /* 0x002e620000000800 */
[----:B------:R-:W-:Y:S02]  /*6d40*/  ULDC UR5, c[0x0][0xc] ;  /* 0x0000030000057ab9 */ /* 0x000fe40000000800 */
[----:B------:R-:W-:-:S06]  /*6d50*/  UIADD3 UR19, UR5, UR19, URZ ;  /* 0x0000001305137290 */ /* 0x000fcc000fffe03f */
[----:B-1----:R-:W-:-:S13]  /*6d60*/  ISETP.LE.AND P0, PT, R2, UR19, PT ;  /* 0x0000001302007c0c */ /* 0x002fda000bf03270 */
[----:B------:R-:W-:Y:S05]  /*6d70*/  @P0 BRA `(.L_x_358) ;  /* 0x0000000000040947 */ /* 0x000fea0003800000 */
[----:B------:R-:W-:Y:S05]  /*6d80*/  BRA `(.L_x_359) ;  /* 0xffffffa000847947 */ /* 0x000fea000383ffff */
.L_x_358:
[----:B------:R-:W-:Y:S05]  /*6d90*/  EXIT ;  /* 0x000000000000794d */ /* 0x000fea0003800000 */
        .weak           $__internal_2_$__cuda_sm20_rcp_rn_f32_slowpath
        .type           $__internal_2_$__cuda_sm20_rcp_rn_f32_slowpath,@function
        .size           $__internal_2_$__cuda_sm20_rcp_rn_f32_slowpath,(.L_x_658 - $__internal_2_$__cuda_sm20_rcp_rn_f32_slowpath)
$__internal_2_$__cuda_sm20_rcp_rn_f32_slowpath:
[----:B------:R-:W-:Y:S01]  /*6da0*/  IMAD.SHL.U32 R18, R19, 0x2, RZ ;  /* 0x0000000213127824 */ /* 0x000fe200078e00ff */
[----:B------:R-:W-:Y:S04]  /*6db0*/  BSSY B0, `(.L_x_360) ;  /* 0x0000030000007945 */ /* 0x000fe80003800000 */
[----:B------:R-:W-:-:S04]  /*6dc0*/  SHF.R.U32.HI R18, RZ, 0x18, R18 ;  /* 0x00000018ff127819 */ /* 0x000fc80000011612 */
[----:B------:R-:W-:-:S13]  /*6dd0*/  ISETP.NE.U32.AND P0, PT, R18, RZ, PT ;  /* 0x000000ff1200720c */ /* 0x000fda0003f05070 */
[----:B------:R-:W-:Y:S05]  /*6de0*/  @P0 BRA `(.L_x_361) ;  /* 0x0000000000280947 */ /* 0x000fea0003800000 */
[----:B------:R-:W-:-:S04]  /*6df0*/  SHF.L.U32 R17, R19, 0x1, RZ ;  /* 0x0000000113117819 */ /* 0x000fc800000006ff */
[----:B------:R-:W-:-:S13]  /*6e00*/  ISETP.NE.AND P0, PT, R17, RZ, PT ;  /* 0x000000ff1100720c */ /* 0x000fda0003f05270 */
[----:B------:R-:W-:Y:S01]  /*6e10*/  @P0 FFMA R18, R19, 1.84467440737095516160e+19, RZ ;  /* 0x5f80000013120823 */ /* 0x000fe200000000ff */
[----:B------:R-:W-:Y:S08]  /*6e20*/  @!P0 MUFU.RCP R20, R19 ;  /* 0x0000001300148308 */ /* 0x000ff00000001000 */
[----:B------:R-:W1:Y:S02]  /*6e30*/  @P0 MUFU.RCP R17, R18 ;  /* 0x0000001200110308 */ /* 0x000e640000001000 */
[----:B-1----:R-:W-:-:S04]  /*6e40*/  @P0 FFMA R24, R18, R17, -1 ;  /* 0xbf80000012180423 */ /* 0x002fc80000000011 */
[----:B------:R-:W-:-:S04]  /*6e50*/  @P0 FADD.FTZ R24, -R24, -RZ ;  /* 0x800000ff18180221 */ /* 0x000fc80000010100 */
[----:B------:R-:W-:-:S04]  /*6e60*/  @P0 FFMA R24, R17, R24, R17 ;  /* 0x0000001811180223 */ /* 0x000fc80000000011 */
[----:B------:R-:W-:Y:S01]  /*6e70*/  @P0 FFMA R20, R24, 1.84467440737095516160e+19, RZ ;  /* 0x5f80000018140823 */ /* 0x000fe200000000ff */
[----:B------:R-:W-:Y:S05]  /*6e80*/  BRA `(.L_x_362) ;  /* 0x0000000000887947 */ /* 0x000fea0003800000 */
.L_x_361:
[----:B------:R-:W-:-:S04]  /*6e90*/  IADD3 R17, R18, -0xfd, RZ ;  /* 0xffffff0312117810 */ /* 0x000fc80007ffe0ff */
[----:B------:R-:W-:-:S13]  /*6ea0*/  ISETP.GT.U32.AND P0, PT, R17, 0x1, PT ;  /* 0x000000011100780c */ /* 0x000fda0003f04070 */
[----:B------:R-:W-:Y:S05]  /*6eb0*/  @P0 BRA `(.L_x_363) ;  /* 0x0000000000780947 */ /* 0x000fea0003800000 */
[----:B------:R-:W-:Y:S01]  /*6ec0*/  LOP3.LUT R27, R19, 0x7fffff, RZ, 0xc0, !PT ;  /* 0x007fffff131b7812 */ /* 0x000fe200078ec0ff */
[----:B------:R-:W-:Y:S02]  /*6ed0*/  IMAD.MOV.U32 R20, RZ, RZ, 0x3 ;  /* 0x00000003ff147424 */ /* 0x000fe400078e00ff */
[----:B------:R-:W-:Y:S01]  /*6ee0*/  VIADD R18, R18, 0xffffff04 ;  /* 0xffffff0412127836 */ /* 0x000fe20000000000 */
[----:B------:R-:W-:Y:S02]  /*6ef0*/  LOP3.LUT R27, R27, 0x3f800000, RZ, 0xfc, !PT ;  /* 0x3f8000001b1b7812 */ /* 0x000fe400078efcff */
[----:B------:R-:W-:Y:S02]  /*6f00*/  SHF.L.U32 R20, R20, R17, RZ ;  /* 0x0000001114147219 */ /* 0x000fe400000006ff */
[----:B------:R-:W1:Y:S02]  /*6f10*/  MUFU.RCP R26, R27 ;  /* 0x0000001b001a7308 */ /* 0x000e640000001000 */
[----:B-1----:R-:W-:-:S04]  /*6f20*/  FFMA R21, R27, R26, -1 ;  /* 0xbf8000001b157423 */ /* 0x002fc8000000001a */
[----:B------:R-:W-:-:S04]  /*6f30*/  FADD.FTZ R21, -R21, -RZ ;  /* 0x800000ff15157221 */ /* 0x000fc80000010100 */
[CCC-:B------:R-:W-:Y:S01]  /*6f40*/  FFMA.RM R24, R26.reuse, R21.reuse, R26.reuse ;  /* 0x000000151a187223 */ /* 0x1c0fe2000000401a */
[----:B------:R-:W-:-:S04]  /*6f50*/  FFMA.RP R21, R26, R21, R26 ;  /* 0x000000151a157223 */ /* 0x000fc8000000801a */
[C---:B------:R-:W-:Y:S02]  /*6f60*/  LOP3.LUT R23, R24.reuse, 0x7fffff, RZ, 0xc0, !PT ;  /* 0x007fffff18177812 */ /* 0x040fe400078ec0ff */
[----:B------:R-:W-:Y:S02]  /*6f70*/  FSETP.NEU.FTZ.AND P0, PT, R24, R21, PT ;  /* 0x000000151800720b */ /* 0x000fe40003f1d000 */
[----:B------:R-:W-:Y:S02]  /*6f80*/  LOP3.LUT R23, R23, 0x800000, RZ, 0xfc, !PT ;  /* 0x0080000017177812 */ /* 0x000fe400078efcff */
[----:B------:R-:W-:Y:S02]  /*6f90*/  SEL R21, RZ, 0xffffffff, !P0 ;  /* 0xffffffffff157807 */ /* 0x000fe40004000000 */
[----:B------:R-:W-:Y:S02]  /*6fa0*/  LOP3.LUT R20, R20, R23, RZ, 0xc0, !PT ;  /* 0x0000001714147212 */ /* 0x000fe400078ec0ff */
[----:B------:R-:W-:Y:S01]  /*6fb0*/  SHF.R.U32.HI R18, RZ, R18, R23 ;  /* 0x00000012ff127219 */ /* 0x000fe20000011617 */
[----:B------:R-:W-:Y:S01]  /*6fc0*/  IMAD.MOV R24, RZ, RZ, -R21 ;  /* 0x000000ffff187224 */ /* 0x000fe200078e0a15 */
[----:B------:R-:W-:-:S04]  /*6fd0*/  SHF.R.U32.HI R20, RZ, R17, R20 ;  /* 0x00000011ff147219 */ /* 0x000fc80000011614 */
[----:B------:R-:W-:Y:S02]  /*6fe0*/  LOP3.LUT P1, RZ, R24, R17, R23, 0xf8, !PT ;  /* 0x0000001118ff7212 */ /* 0x000fe4000782f817 */
[C---:B------:R-:W-:Y:S02]  /*6ff0*/  LOP3.LUT P2, RZ, R20.reuse, 0x1, RZ, 0xc0, !PT ;  /* 0x0000000114ff7812 */ /* 0x040fe4000784c0ff */
[----:B------:R-:W-:-:S04]  /*7000*/  LOP3.LUT P0, RZ, R20, 0x2, RZ, 0xc0, !PT ;  /* 0x0000000214ff7812 */ /* 0x000fc8000780c0ff */
[----:B------:R-:W-:-:S04]  /*7010*/  PLOP3.LUT P0, PT, P2, P1, P0, 0xe0, 0x0 ;  /* 0x000000000000781c */ /* 0x000fc80001703c00 */
[----:B------:R-:W-:Y:S02]  /*7020*/  SEL R17, RZ, 0x1, !P0 ;  /* 0x00000001ff117807 */ /* 0x000fe40004000000 */
[----:B------:R-:W-:-:S03]  /*7030*/  LOP3.LUT P0, RZ, R19, 0x7fffff, RZ, 0xc0, !PT ;  /* 0x007fffff13ff7812 */ /* 0x000fc6000780c0ff */
[----:B------:R-:W-:-:S05]  /*7040*/  IMAD.MOV R17, RZ, RZ, -R17 ;  /* 0x000000ffff117224 */ /* 0x000fca00078e0a11 */
[----:B------:R-:W-:-:S13]  /*7050*/  ISETP.GE.AND P1, PT, R17, RZ, PT ;  /* 0x000000ff1100720c */ /* 0x000fda0003f26270 */
[----:B------:R-:W-:-:S04]  /*7060*/  @!P1 VIADD R18, R18, 0x1 ;  /* 0x0000000112129836 */ /* 0x000fc80000000000 */
[----:B------:R-:W-:-:S05]  /*7070*/  @!P0 IMAD.SHL.U32 R18, R18, 0x2, RZ ;  /* 0x0000000212128824 */ /* 0x000fca00078e00ff */
[----:B------:R-:W-:Y:S01]  /*7080*/  LOP3.LUT R20, R18, 0x80000000, R19, 0xf8, !PT ;  /* 0x8000000012147812 */ /* 0x000fe200078ef813 */
[----:B------:R-:W-:Y:S05]  /*7090*/  BRA `(.L_x_362) ;  /* 0x0000000000047947 */ /* 0x000fea0003800000 */
.L_x_363:
[----:B------:R1:W2:Y:S02]  /*70a0*/  MUFU.RCP R20, R19 ;  /* 0x0000001300147308 */ /* 0x0002a40000001000 */
.L_x_362:
[----:B------:R-:W-:Y:S05]  /*70b0*/  BSYNC B0 ;  /* 0x0000000000007941 */ /* 0x000fea0003800000 */
.L_x_360:
[----:B------:R-:W-:-:S04]  /*70c0*/  MOV R23, 0x0 ;  /* 0x0000000000177802 */ /* 0x000fc80000000f00 */
[----:B-12---:R-:W-:Y:S05]  /*70d0*/  RET.REL.NODEC R22 `(_ZN7cutlass6KernelINS_4gemm6kernel11FMHAGroupedINS2_18DefaultFMHAGroupedINS_6half_tENS_4arch4Sm80ELb1ELi64ELi64ELi64ELNS2_17GroupScheduleModeE1EE3MM0ENS9_3MM1ES5_fS5_fLb1ELS8_1EEEEEvNT_6ParamsE) ;  /* 0xffffff8c16c87950 */ /* 0x006fea0003c3ffff */
.L_x_364:
        /* <DEDUP_REMOVED lines=10> */
.L_x_658:


//--------------------- .text._ZN7cutlass6KernelINS_4gemm6kernel11FMHAGroupedINS2_18DefaultFMHAGroupedINS_6half_tENS_4arch4Sm80ELb1ELi64ELi64ELi64ELNS2_17GroupScheduleModeE0EE3MM0ENS9_3MM1ES5_fS5_fLb1ELS8_0EEEEEvNT_6ParamsE --------------------------
	.section	.text._ZN7cutlass6KernelINS_4gemm6kernel11FMHAGroupedINS2_18DefaultFMHAGroupedINS_6half_tENS_4arch4Sm80ELb1ELi64ELi64ELi64ELNS2_17GroupScheduleModeE0EE3MM0ENS9_3MM1ES5_fS5_fLb1ELS8_0EEEEEvNT_6ParamsE,"ax",@progbits
	.align	128
.text._ZN7cutlass6KernelINS_4gemm6kernel11FMHAGroupedINS2_18DefaultFMHAGroupedINS_6half_tENS_4arch4Sm80ELb1ELi64ELi64ELi64ELNS2_17GroupScheduleModeE0EE3MM0ENS9_3MM1ES5_fS5_fLb1ELS8_0EEEEEvNT_6ParamsE:
        .type           _ZN7cutlass6KernelINS_4gemm6kernel11FMHAGroupedINS2_18DefaultFMHAGroupedINS_6half_tENS_4arch4Sm80ELb1ELi64ELi64ELi64ELNS2_17GroupScheduleModeE0EE3MM0ENS9_3MM1ES5_fS5_fLb1ELS8_0EEEEEvNT_6ParamsE,@function
        .size           _ZN7cutlass6KernelINS_4gemm6kernel11FMHAGroupedINS2_18DefaultFMHAGroupedINS_6half_tENS_4arch4Sm80ELb1ELi64ELi64ELi64ELNS2_17GroupScheduleModeE0EE3MM0ENS9_3MM1ES5_fS5_fLb1ELS8_0EEEEEvNT_6ParamsE,(.L_x_660 - _ZN7cutlass6KernelINS_4gemm6kernel11FMHAGroupedINS2_18DefaultFMHAGroupedINS_6half_tENS_4arch4Sm80ELb1ELi64ELi64ELi64ELNS2_17GroupScheduleModeE0EE3MM0ENS9_3MM1ES5_fS5_fLb1ELS8_0EEEEEvNT_6ParamsE)
        .other          _ZN7cutlass6KernelINS_4gemm6kernel11FMHAGroupedINS2_18DefaultFMHAGroupedINS_6half_tENS_4arch4Sm80ELb1ELi64ELi64ELi64ELNS2_17GroupScheduleModeE0EE3MM0ENS9_3MM1ES5_fS5_fLb1ELS8_0EEEEEvNT_6ParamsE,@"STO_CUDA_ENTRY STV_DEFAULT"
_ZN7cutlass6KernelINS_4gemm6kernel11FMHAGroupedINS2_18DefaultFMHAGroupedINS_6half_tENS_4arch4Sm80ELb1ELi64ELi64ELi64ELNS2_17GroupScheduleModeE0EE3MM0ENS9_3MM1ES5_fS5_fLb1ELS8_0EEEEEvNT_6ParamsE:
[----:B------:R-:W-:Y:S01]  /*0000*/  LDC R1, c[0x0][0x28] ;  /* 0x00000a00ff017b82 */ /* 0x000fe20000000800 */
[----:B------:R-:W1:Y:S07]  /*0010*/  S2R R105, SR_TID.X ;  /* 0x0000000000697919 */ /* 0x000e6e0000002100 */
[----:B------:R-:W2:Y:S01]  /*0020*/  S2UR UR4, SR_CgaCtaId ;  /* 0x00000000000479c3 */ /* 0x000ea20000008800 */
[----:B------:R-:W-:Y:S01]  /*0030*/  UMOV UR5, 0x400 ;  /* 0x0000040000057882 */ /* 0x000fe20000000000 */
[----:B------:R-:W-:Y:S01]  /*0040*/  IMAD.MOV.U32 R110, RZ, RZ, RZ ;  /* 0x000000ffff6e7224 */ /* 0x000fe200078e00ff */
[----:B------:R-:W-:Y:S01]  /*0050*/  ULDC.64 UR10, c[0x0][0x208] ;  /* 0x00008200000a7ab9 */ /* 0x000fe20000000a00 */
[----:B------:R-:W-:-:S02]  /*0060*/  IMAD.MOV.U32 R109, RZ, RZ, -0x20 ;  /* 0xffffffe0ff6d7424 */ /* 0x000fc400078e00ff */
[----:B------:R-:W-:Y:S02]  /*0070*/  IMAD.MOV.U32 R108, RZ, RZ, RZ ;  /* 0x000000ffff6c7224 */ /* 0x000fe400078e00ff */
[----:B------:R-:W3:Y:S01]  /*0080*/  S2UR UR7, SR_CTAID.X ;  /* 0x00000000000779c3 */ /* 0x000ee20000002500 */
[----:B--2---:R-:W-:-:S04]  /*0090*/  ULEA UR4, UR4, UR5, 0x18 ;  /* 0x0000000504047291 */ /* 0x004fc8000f8ec03f */
[----:B------:R-:W-:Y:S01]  /*00a0*/  UIADD3 UR8, UR4, 0x600, URZ ;  /* 0x0000060004087890 */ /* 0x000fe2000fffe03f */
[C---:B-1----:R-:W-:Y:S01]  /*00b0*/  IMAD.SHL.U32 R149, R105.reuse, 0x80000, RZ ;  /* 0x0008000069957824 */ /* 0x042fe200078e00ff */
[C---:B------:R-:W-:Y:S01]  /*00c0*/  PRMT R142, R105.reuse, 0x8880, RZ ;  /* 0x00008880698e7816 */ /* 0x040fe200000000ff */
[C---:B------:R-:W-:Y:S01]  /*00d0*/  IMAD.SHL.U32 R131, R105.reuse, 0x2, RZ ;  /* 0x0000000269837824 */ /* 0x040fe200078e00ff */
[----:B------:R-:W-:Y:S02]  /*00e0*/  SHF.R.U32.HI R12, RZ, 0x5, R105 ;  /* 0x00000005ff0c7819 */ /* 0x000fe40000011669 */
[--C-:B------:R-:W-:Y:S01]  /*00f0*/  SHF.R.S32.HI R3, RZ, 0x18, R149.reuse ;  /* 0x00000018ff037819 */ /* 0x100fe20000011495 */
[C---:B------:R-:W-:Y:S01]  /*0100*/  IMAD.SHL.U32 R5, R142.reuse, 0x4, RZ ;  /* 0x000000048e057824 */ /* 0x040fe200078e00ff */
[----:B------:R-:W-:Y:S01]  /*0110*/  SHF.R.S32.HI R10, RZ, 0x1f, R149 ;  /* 0x0000001fff0a7819 */ /* 0x000fe20000011495 */
[----:B------:R-:W-:Y:S01]  /*0120*/  IMAD.SHL.U32 R142, R142, 0x8, RZ ;  /* 0x000000088e8e7824 */ /* 0x000fe200078e00ff */
[----:B------:R-:W-:-:S02]  /*0130*/  PRMT R6, R105, 0x9910, RZ ;  /* 0x0000991069067816 */ /* 0x000fc400000000ff */
[----:B------:R-:W-:Y:S02]  /*0140*/  LEA.HI R10, R10, R3, RZ, 0x2 ;  /* 0x000000030a0a7211 */ /* 0x000fe400078f10ff */
[----:B------:R-:W-:Y:S02]  /*0150*/  SHF.R.S32.HI R7, RZ, 0x1f, R6 ;  /* 0x0000001fff077819 */ /* 0x000fe40000011406 */
[----:B------:R-:W-:Y:S02]  /*0160*/  LOP3.LUT R2, R10, 0xfffffffc, RZ, 0xc0, !PT ;  /* 0xfffffffc0a027812 */ /* 0x000fe400078ec0ff */
[----:B------:R-:W-:Y:S02]  /*0170*/  LOP3.LUT R0, R105, 0x6, RZ, 0xc0, !PT ;  /* 0x0000000669007812 */ /* 0x000fe400078ec0ff */
[----:B------:R-:W-:Y:S01]  /*0180*/  LOP3.LUT R5, R5, 0x4, RZ, 0xc0, !PT ;  /* 0x0000000405057812 */ /* 0x000fe200078ec0ff */
[----:B------:R-:W-:Y:S01]  /*0190*/  IMAD.IADD R2, R3, 0x1, -R2 ;  /* 0x0000000103027824 */ /* 0x000fe200078e0a02 */
[----:B------:R-:W-:-:S02]  /*01a0*/  LOP3.LUT R3, R12, 0x80, RZ, 0xc0, !PT ;  /* 0x000000800c037812 */ /* 0x000fc400078ec0ff */
[----:B------:R-:W-:Y:S02]  /*01b0*/  LEA.HI R4, R7, R6, RZ, 0x5 ;  /* 0x0000000607047211 */ /* 0x000fe400078f28ff */
[----:B------:R-:W-:Y:S02]  /*01c0*/  LEA.HI R114, R2, R2, RZ, 0x1 ;  /* 0x0000000202727211 */ /* 0x000fe400078f08ff */
[----:B------:R-:W-:Y:S02]  /*01d0*/  LEA.HI R3, R3, R12, RZ, 0x19 ;  /* 0x0000000c03037211 */ /* 0x000fe400078fc8ff */
[----:B------:R-:W-:Y:S02]  /*01e0*/  PRMT R12, R12, 0x8880, RZ ;  /* 0x000088800c0c7816 */ /* 0x000fe400000000ff */
[----:B------:R-:W-:Y:S02]  /*01f0*/  LEA.HI R8, R7, R6, RZ, 0x7 ;  /* 0x0000000607087211 */ /* 0x000fe400078f38ff */
[----:B------:R-:W-:-:S02]  /*0200*/  LEA.HI R5, R0, R5, RZ, 0x1f ;  /* 0x0000000500057211 */ /* 0x000fc400078ff8ff */
[C---:B------:R-:W-:Y:S01]  /*0210*/  LOP3.LUT R7, R114.reuse, 0xfffffffe, RZ, 0xc0, !PT ;  /* 0xfffffffe72077812 */ /* 0x040fe200078ec0ff */
[----:B------:R-:W-:Y:S01]  /*0220*/  IMAD.SHL.U32 R114, R114, 0x8, RZ ;  /* 0x0000000872727824 */ /* 0x000fe200078e00ff */
[----:B------:R-:W-:Y:S02]  /*0230*/  LOP3.LUT R0, R142, 0xf0, RZ, 0xc0, !PT ;  /* 0x000000f08e007812 */ /* 0x000fe400078ec0ff */
[----:B------:R-:W-:Y:S01]  /*0240*/  SHF.R.S32.HI R11, RZ, 0x1f, R12 ;  /* 0x0000001fff0b7819 */ /* 0x000fe2000001140c */
[----:B------:R-:W-:Y:S01]  /*0250*/  IMAD.IADD R7, R2, 0x1, -R7 ;  /* 0x0000000102077824 */ /* 0x000fe200078e0a07 */
[----:B------:R-:W-:Y:S01]  /*0260*/  LOP3.LUT R9, R4, 0xffffffe0, RZ, 0xc0, !PT ;  /* 0xffffffe004097812 */ /* 0x000fe200078ec0ff */
[----:B------:R-:W-:Y:S01]  /*0270*/  IMAD.IADD R0, R5, 0x1, R0 ;  /* 0x0000000105007824 */ /* 0x000fe200078e0200 */
[-C--:B------:R-:W-:Y:S02]  /*0280*/  LEA.HI R2, R11, R12.reuse, RZ, 0x2 ;  /* 0x0000000c0b027211 */ /* 0x080fe400078f10ff */
[----:B------:R-:W-:Y:S01]  /*0290*/  LEA.HI R5, R149, R12, RZ, 0x1 ;  /* 0x0000000c95057211 */ /* 0x000fe200078f08ff */
[----:B------:R-:W-:Y:S01]  /*02a0*/  IMAD.IADD R9, R6, 0x1, -R9 ;  /* 0x0000000106097824 */ /* 0x000fe200078e0a09 */
[--C-:B------:R-:W-:Y:S01]  /*02b0*/  SHF.R.S32.HI R11, RZ, 0x5, R4.reuse ;  /* 0x00000005ff0b7819 */ /* 0x100fe20000011404 */
[----:B------:R-:W-:Y:S01]  /*02c0*/  IMAD.SHL.U32 R0, R0, 0x10, RZ ;  /* 0x0000001000007824 */ /* 0x000fe200078e00ff */
[----:B------:R-:W-:-:S02]  /*02d0*/  SHF.R.S32.HI R4, RZ, 0x1f, R4 ;  /* 0x0000001fff047819 */ /* 0x000fc40000011404 */
[----:B------:R-:W-:Y:S01]  /*02e0*/  LOP3.LUT R6, R2, 0xfffffffc, RZ, 0xc0, !PT ;  /* 0xfffffffc02067812 */ /* 0x000fe200078ec0ff */
[----:B------:R-:W-:Y:S01]  /*02f0*/  IMAD.SHL.U32 R13, R11, 0x10, RZ ;  /* 0x000000100b0d7824 */ /* 0x000fe200078e00ff */
[----:B------:R-:W-:Y:S02]  /*0300*/  LOP3.LUT R132, R105, 0x1c, RZ, 0xc0, !PT ;  /* 0x0000001c69847812 */ /* 0x000fe400078ec0ff */
[----:B------:R-:W-:Y:S01]  /*0310*/  LOP3.LUT R5, R5, 0x7fffffe, RZ, 0xc0, !PT ;  /* 0x07fffffe05057812 */ /* 0x000fe200078ec0ff */
[----:B------:R-:W-:Y:S01]  /*0320*/  IMAD.IADD R6, R12, 0x1, -R6 ;  /* 0x000000010c067824 */ /* 0x000fe200078e0a06 */
[----:B------:R-:W-:Y:S02]  /*0330*/  LEA.HI R4, R4, R11, RZ, 0x2 ;  /* 0x0000000b04047211 */ /* 0x000fe400078f10ff */
[----:B------:R-:W-:Y:S01]  /*0340*/  SHF.R.U32.HI R132, RZ, 0x2, R132 ;  /* 0x00000002ff847819 */ /* 0x000fe20000011684 */
[----:B------:R-:W-:Y:S01]  /*0350*/  IMAD.IADD R5, R12, 0x1, -R5 ;  /* 0x000000010c057824 */ /* 0x000fe200078e0a05 */
[----:B------:R-:W-:-:S02]  /*0360*/  LOP3.LUT R4, R4, 0xfffffffc, RZ, 0xc0, !PT ;  /* 0xfffffffc04047812 */ /* 0x000fc400078ec0ff */
[----:B------:R-:W-:Y:S01]  /*0370*/  SHF.R.S32.HI R8, RZ, 0x7, R8 ;  /* 0x00000007ff087819 */ /* 0x000fe20000011408 */
[----:B------:R-:W-:Y:S01]  /*0380*/  IMAD R132, R5, 0x20, R132 ;  /* 0x0000002005847824 */ /* 0x000fe200078e0284 */
[----:B------:R-:W-:Y:S01]  /*0390*/  SHF.R.S32.HI R152, RZ, 0x1f, R9 ;  /* 0x0000001fff987819 */ /* 0x000fe20000011409 */
[C---:B------:R-:W-:Y:S01]  /*03a0*/  IMAD.IADD R5, R11.reuse, 0x1, -R4 ;  /* 0x000000010b057824 */ /* 0x040fe200078e0a04 */
[----:B------:R-:W-:Y:S01]  /*03b0*/  LEA.HI R148, R6, R6, RZ, 0x1 ;  /* 0x0000000606947211 */ /* 0x000fe200078f08ff */
[----:B------:R-:W-:Y:S01]  /*03c0*/  IMAD.SHL.U32 R145, R8, 0x40, RZ ;  /* 0x0000004008917824 */ /* 0x000fe200078e00ff */
[----:B------:R-:W-:Y:S01]  /*03d0*/  LEA.HI R146, R152, R9, RZ, 0x4 ;  /* 0x0000000998927211 */ /* 0x000fe200078f20ff */
[----:B------:R-:W-:Y:S01]  /*03e0*/  IMAD.SHL.U32 R11, R11, 0x8, RZ ;  /* 0x000000080b0b7824 */ /* 0x000fe200078e00ff */
[----:B------:R-:W-:Y:S02]  /*03f0*/  LOP3.LUT R141, R148, 0xfffffffe, RZ, 0xc0, !PT ;  /* 0xfffffffe948d7812 */ /* 0x000fe400078ec0ff */
[----:B------:R-:W-:-:S02]  /*0400*/  LEA.HI R4, R5, R5, RZ, 0x1 ;  /* 0x0000000505047211 */ /* 0x000fc400078f08ff */
[----:B------:R-:W-:Y:S01]  /*0410*/  LEA.HI.SX32 R145, R146, R145, 0x1c ;  /* 0x0000009192917211 */ /* 0x000fe200078fe2ff */
[----:B------:R-:W-:Y:S01]  /*0420*/  IMAD.IADD R141, R6, 0x1, -R141 ;  /* 0x00000001068d7824 */ /* 0x000fe200078e0a8d */
[----:B------:R-:W-:Y:S02]  /*0430*/  SHF.R.S32.HI R10, RZ, 0x2, R10 ;  /* 0x00000002ff0a7819 */ /* 0x000fe4000001140a */
[-C--:B------:R-:W-:Y:S01]  /*0440*/  LEA.HI R154, R152, R9.reuse, RZ, 0x2 ;  /* 0x00000009989a7211 */ /* 0x080fe200078f10ff */
[----:B------:R-:W-:Y:S01]  /*0450*/  IMAD R101, R8, -0x30, R145 ;  /* 0xffffffd008657824 */ /* 0x000fe200078e0291 */
[----:B------:R-:W-:Y:S01]  /*0460*/  LEA.HI R152, R152, R9, RZ, 0x3 ;  /* 0x0000000998987211 */ /* 0x000fe200078f18ff */
[----:B------:R-:W-:Y:S01]  /*0470*/  IMAD R7, R10, 0x2, R7 ;  /* 0x000000020a077824 */ /* 0x000fe200078e0207 */
[----:B------:R-:W-:Y:S02]  /*0480*/  LOP3.LUT R6, R4, 0x3ffffffe, RZ, 0xc0, !PT ;  /* 0x3ffffffe04067812 */ /* 0x000fe400078ec0ff */
[----:B------:R-:W-:-:S02]  /*0490*/  SHF.R.S32.HI R4, RZ, 0x1, R4 ;  /* 0x00000001ff047819 */ /* 0x000fc40000011404 */
[----:B------:R-:W-:Y:S01]  /*04a0*/  LOP3.LUT R114, R114, 0xfffffff0, RZ, 0xc0, !PT ;  /* 0xfffffff072727812 */ /* 0x000fe200078ec0ff */
[----:B------:R-:W-:Y:S01]  /*04b0*/  IMAD.IADD R6, R5, 0x1, -R6 ;  /* 0x0000000105067824 */ /* 0x000fe200078e0a06 */
[----:B------:R-:W-:Y:S01]  /*04c0*/  LEA.HI.SX32 R136, R152, R11, 0x1d ;  /* 0x0000000b98887211 */ /* 0x000fe200078feaff */
[C---:B------:R-:W-:Y:S01]  /*04d0*/  IMAD R145, R4.reuse, 0x20, R145 ;  /* 0x0000002004917824 */ /* 0x040fe200078e0291 */
[----:B------:R-:W-:Y:S01]  /*04e0*/  LOP3.LUT R30, R105, 0x1f, RZ, 0xc0, !PT ;  /* 0x0000001f691e7812 */ /* 0x000fe200078ec0ff */
[----:B------:R-:W-:Y:S01]  /*04f0*/  IMAD R101, R4, 0x8, R101 ;  /* 0x0000000804657824 */ /* 0x000fe200078e0265 */
[C---:B------:R-:W-:Y:S01]  /*0500*/  LEA.HI.SX32 R144, R154.reuse, R13, 0x1e ;  /* 0x0000000d9a907211 */ /* 0x040fe200078ff2ff */
[----:B------:R-:W-:Y:S01]  /*0510*/  IMAD R114, R7, 0x120, R114 ;  /* 0x0000012007727824 */ /* 0x000fe200078e0272 */
[----:B------:R-:W-:Y:S01]  /*0520*/  LOP3.LUT R154, R154, 0xfffffffc, RZ, 0xc0, !PT ;  /* 0xfffffffc9a9a7812 */ /* 0x000fe200078ec0ff */
[----:B------:R-:W-:Y:S01]  /*0530*/  VIADD R135, R136, 0x4 ;  /* 0x0000000488877836 */ /* 0x000fe20000000000 */
[----:B------:R-:W-:Y:S01]  /*0540*/  LOP3.LUT R152, R152, 0xfffffff8, RZ, 0xc0, !PT ;  /* 0xfffffff898987812 */ /* 0x000fe200078ec0ff */
[----:B------:R-:W-:Y:S01]  /*0550*/  IMAD R145, R6, 0x4, R145 ;  /* 0x0000000406917824 */ /* 0x000fe200078e0291 */
[----:B------:R-:W-:Y:S01]  /*0560*/  LOP3.LUT R146, R146, 0xfffffff0, RZ, 0xc0, !PT ;  /* 0xfffffff092927812 */ /* 0x000fe200078ec0ff */
[----:B------:R-:W-:Y:S01]  /*0570*/  IMAD.IADD R154, R9, 0x1, -R154 ;  /* 0x00000001099a7824 */ /* 0x000fe200078e0a9a */
[----:B------:R-:W-:Y:S01]  /*0580*/  LOP3.LUT R147, R105, 0x3, RZ, 0xc0, !PT ;  /* 0x0000000369937812 */ /* 0x000fe200078ec0ff */
[C---:B------:R-:W-:Y:S01]  /*0590*/  IMAD.IADD R152, R9.reuse, 0x1, -R152 ;  /* 0x0000000109987824 */ /* 0x040fe200078e0a98 */
[----:B------:R-:W-:Y:S01]  /*05a0*/  SHF.R.U32.HI R4, RZ, 0x2, R30 ;  /* 0x00000002ff047819 */ /* 0x000fe2000001161e */
[----:B------:R-:W-:Y:S01]  /*05b0*/  IMAD.IADD R146, R9, 0x1, -R146 ;  /* 0x0000000109927824 */ /* 0x000fe200078e0a92 */
[----:B------:R-:W-:Y:S01]  /*05c0*/  SHF.R.S32.HI R7, RZ, 0x1f, R136 ;  /* 0x0000001fff077819 */ /* 0x000fe20000011488 */
[----:B------:R-:W-:Y:S01]  /*05d0*/  IMAD R101, R6, 0x4, R101 ;  /* 0x0000000406657824 */ /* 0x000fe200078e0265 */
[----:B------:R-:W-:Y:S01]  /*05e0*/  LEA.HI R9, R144, R144, RZ, 0x1 ;  /* 0x0000009090097211 */ /* 0x000fe200078f08ff */
[----:B------:R-:W-:Y:S01]  /*05f0*/  IMAD R11, R4, 0x24, R147 ;  /* 0x00000024040b7824 */ /* 0x000fe200078e0293 */
[----:B------:R-:W-:Y:S01]  /*0600*/  LEA.HI R7, R7, R136, RZ, 0x3 ;  /* 0x0000008807077211 */ /* 0x000fe200078f18ff */
[----:B------:R-:W-:Y:S01]  /*0610*/  VIADD R143, R144, 0x8 ;  /* 0x00000008908f7836 */ /* 0x000fe20000000000 */
[----:B------:R-:W-:Y:S01]  /*0620*/  SHF.R.S32.HI R4, RZ, 0x1f, R135 ;  /* 0x0000001fff047819 */ /* 0x000fe20000011487 */
[----:B------:R-:W-:Y:S01]  /*0630*/  IMAD.IADD R114, R11, 0x1, R114 ;  /* 0x000000010b727824 */ /* 0x000fe200078e0272 */
[----:B------:R-:W-:Y:S01]  /*0640*/  LOP3.LUT R7, R7, 0xfffffff8, RZ, 0xc0, !PT ;  /* 0xfffffff807077812 */ /* 0x000fe200078ec0ff */
[----:B------:R-:W-:Y:S01]  /*0650*/  IMAD R101, R101, 0x120, RZ ;  /* 0x0000012065657824 */ /* 0x000fe200078e02ff */
[----:B------:R-:W-:Y:S01]  /*0660*/  LOP3.LUT R5, R9, 0x3ffffffe, RZ, 0xc0, !PT ;  /* 0x3ffffffe09057812 */ /* 0x000fe200078ec0ff */
[----:B------:R-:W-:Y:S01]  /*0670*/  VIADD R123, R145, 0x2 ;  /* 0x00000002917b7836 */ /* 0x000fe20000000000 */
[----:B------:R-:W-:Y:S01]  /*0680*/  LEA.HI R4, R4, R135, RZ, 0x3 ;  /* 0x0000008704047211 */ /* 0x000fe200078f18ff */
[----:B------:R-:W-:Y:S01]  /*0690*/  IMAD.IADD R7, R136, 0x1, -R7 ;  /* 0x0000000188077824 */ /* 0x000fe200078e0a07 */
[----:B------:R-:W-:Y:S01]  /*06a0*/  SHF.R.S32.HI R148, RZ, 0x1, R148 ;  /* 0x00000001ff947819 */ /* 0x000fe20000011494 */
[----:B------:R-:W-:Y:S01]  /*06b0*/  IMAD.IADD R5, R144, 0x1, -R5 ;  /* 0x0000000190057824 */ /* 0x000fe200078e0a05 */
[----:B------:R-:W-:Y:S01]  /*06c0*/  LOP3.LUT R4, R4, 0xfffffff8, RZ, 0xc0, !PT ;  /* 0xfffffff804047812 */ /* 0x000fe200078ec0ff */
[----:B------:R-:W-:Y:S01]  /*06d0*/  IMAD.U32 R101, R146, 0x10, R101 ;  /* 0x0000001092657824 */ /* 0x000fe200078e0065 */
[----:B------:R-:W-:Y:S01]  /*06e0*/  SHF.R.S32.HI R6, RZ, 0x1f, R7 ;  /* 0x0000001fff067819 */ /* 0x000fe20000011407 */
[----:B------:R-:W-:Y:S01]  /*06f0*/  IMAD R10, R5, 0x4, R154 ;  /* 0x00000004050a7824 */ /* 0x000fe200078e029a */
[--C-:B------:R-:W-:Y:S01]  /*0700*/  SHF.R.S32.HI R140, RZ, 0x1, R9.reuse ;  /* 0x00000001ff8c7819 */ /* 0x100fe20000011409 */
[----:B------:R-:W-:Y:S01]  /*0710*/  IMAD.IADD R5, R135, 0x1, -R4 ;  /* 0x0000000187057824 */ /* 0x000fe200078e0a04 */
[----:B------:R-:W-:Y:S01]  /*0720*/  LEA.HI R6, R6, R7, RZ, 0x2 ;  /* 0x0000000706067211 */ /* 0x000fe200078f10ff */
[----:B------:R-:W-:Y:S01]  /*0730*/  IMAD R118, R141, 0x48, R148 ;  /* 0x000000488d767824 */ /* 0x000fe200078e0294 */
[----:B------:R-:W-:Y:S01]  /*0740*/  SHF.R.S32.HI R9, RZ, 0x1f, R9 ;  /* 0x0000001fff097819 */ /* 0x000fe20000011409 */
[----:B------:R-:W-:Y:S01]  /*0750*/  IMAD.SHL.U32 R125, R148, 0x20, RZ ;  /* 0x00000020947d7824 */ /* 0x000fe200078e00ff */
[----:B------:R-:W-:Y:S01]  /*0760*/  SHF.R.S32.HI R4, RZ, 0x1f, R5 ;  /* 0x0000001fff047819 */ /* 0x000fe20000011405 */
[----:B------:R-:W-:Y:S01]  /*0770*/  IMAD.U32 R118, R118, 0x10, R11 ;  /* 0x0000001076767824 */ /* 0x000fe200078e000b */
[----:B------:R-:W-:Y:S01]  /*0780*/  LOP3.LUT R12, R6, 0x1ffffffc, RZ, 0xc0, !PT ;  /* 0x1ffffffc060c7812 */ /* 0x000fe200078ec0ff */
[----:B------:R-:W-:Y:S01]  /*0790*/  IMAD.SHL.U32 R146, R146, 0x4, RZ ;  /* 0x0000000492927824 */ /* 0x000fe200078e00ff */
[----:B------:R-:W-:Y:S01]  /*07a0*/  SHF.R.S32.HI R13, RZ, 0x1f, R10 ;  /* 0x0000001fff0d7819 */ /* 0x000fe2000001140a */
[----:B------:R-:W-:Y:S01]  /*07b0*/  VIADD R121, R145, 0x8 ;  /* 0x0000000891797836 */ /* 0x000fe20000000000 */
[----:B------:R-:W-:Y:S01]  /*07c0*/  LEA.HI R4, R4, R5, RZ, 0x2 ;  /* 0x0000000504047211 */ /* 0x000fe200078f10ff */
[----:B------:R-:W-:Y:S01]  /*07d0*/  IMAD.IADD R12, R7, 0x1, -R12 ;  /* 0x00000001070c7824 */ /* 0x000fe200078e0a0c */
[----:B------:R-:W-:Y:S01]  /*07e0*/  LEA.HI R11, R143, R143, RZ, 0x1 ;  /* 0x0000008f8f0b7211 */ /* 0x000fe200078f08ff */
[----:B------:R-:W-:Y:S01]  /*07f0*/  VIADD R119, R145, 0xa ;  /* 0x0000000a91777836 */ /* 0x000fe20000000000 */
[----:B------:R-:W-:Y:S01]  /*0800*/  LEA.HI R9, R9, R140, RZ, 0x2 ;  /* 0x0000008c09097211 */ /* 0x000fe200078f10ff */
[----:B------:R-:W-:Y:S01]  /*0810*/  VIADD R117, R145, 0x10 ;  /* 0x0000001091757836 */ /* 0x000fe20000000000 */
[----:B------:R-:W-:Y:S01]  /*0820*/  LEA.HI R13, R13, R10, RZ, 0x2 ;  /* 0x0000000a0d0d7211 */ /* 0x000fe200078f10ff */
[C---:B------:R-:W-:Y:S01]  /*0830*/  VIADD R115, R145.reuse, 0x12 ;  /* 0x0000001291737836 */ /* 0x040fe20000000000 */
[----:B------:R-:W-:Y:S01]  /*0840*/  LOP3.LUT R134, R4, 0x1ffffffc, RZ, 0xc0, !PT ;  /* 0x1ffffffc04867812 */ /* 0x000fe200078ec0ff */
[----:B------:R-:W-:Y:S01]  /*0850*/  VIADD R113, R145, 0x18 ;  /* 0x0000001891717836 */ /* 0x000fe20000000000 */
[----:B------:R-:W-:Y:S01]  /*0860*/  LOP3.LUT R8, R11, 0x3ffffffe, RZ, 0xc0, !PT ;  /* 0x3ffffffe0b087812 */ /* 0x000fe200078ec0ff */
[----:B------:R-:W-:Y:S01]  /*0870*/  VIADD R111, R145, 0x1a ;  /* 0x0000001a916f7836 */ /* 0x000fe20000000000 */
[----:B------:R-:W-:Y:S01]  /*0880*/  SHF.R.S32.HI R7, RZ, 0x2, R6 ;  /* 0x00000002ff077819 */ /* 0x000fe20000011406 */
[----:B------:R-:W-:Y:S01]  /*0890*/  IMAD.IADD R134, R5, 0x1, -R134 ;  /* 0x0000000105867824 */ /* 0x000fe200078e0a86 */
[----:B------:R-:W-:Y:S01]  /*08a0*/  LOP3.LUT R9, R9, 0x1ffffffc, RZ, 0xc0, !PT ;  /* 0x1ffffffc09097812 */ /* 0x000fe200078ec0ff */
[----:B------:R-:W-:Y:S01]  /*08b0*/  IMAD.IADD R5, R143, 0x1, -R8 ;  /* 0x000000018f057824 */ /* 0x000fe200078e0a08 */
[----:B------:R-:W-:-:S02]  /*08c0*/  LOP3.LUT R13, R13, 0xfffffffc, RZ, 0xc0, !PT ;  /* 0xfffffffc0d0d7812 */ /* 0x000fc400078ec0ff */
[----:B------:R-:W-:Y:S01]  /*08d0*/  LEA.HI R6, R6, R7, RZ, 0x1 ;  /* 0x0000000706067211 */ /* 0x000fe200078f08ff */
[----:B------:R-:W-:Y:S01]  /*08e0*/  IMAD.IADD R9, R140, 0x1, -R9 ;  /* 0x000000018c097824 */ /* 0x000fe200078e0a09 */
[----:B------:R-:W-:Y:S01]  /*08f0*/  SHF.R.S32.HI R138, RZ, 0x1, R11 ;  /* 0x00000001ff8a7819 */ /* 0x000fe2000001140b */
[----:B------:R-:W-:Y:S01]  /*0900*/  IMAD.IADD R10, R10, 0x1, -R13 ;  /* 0x000000010a0a7824 */ /* 0x000fe200078e0a0d */
[----:B------:R-:W-:Y:S01]  /*0910*/  LOP3.LUT R6, R6, 0x7fffffe, RZ, 0xc0, !PT ;  /* 0x07fffffe06067812 */ /* 0x000fe200078ec0ff */
[----:B------:R-:W-:Y:S01]  /*0920*/  IMAD R8, R5, 0x4, R154 ;  /* 0x0000000405087824 */ /* 0x000fe200078e029a */
[----:B------:R-:W-:Y:S01]  /*0930*/  SHF.R.S32.HI R11, RZ, 0x1f, R11 ;  /* 0x0000001fff0b7819 */ /* 0x000fe2000001140b */
[----:B------:R-:W-:Y:S01]  /*0940*/  IMAD.SHL.U32 R154, R154, 0x8, RZ ;  /* 0x000000089a9a7824 */ /* 0x000fe200078e00ff */
[----:B------:R-:W-:Y:S01]  /*0950*/  LOP3.LUT R10, R10, R9, RZ, 0x3c, !PT ;  /* 0x000000090a0a7212 */ /* 0x000fe200078e3cff */
[----:B------:R-:W-:Y:S01]  /*0960*/  IMAD.IADD R6, R7, 0x1, -R6 ;  /* 0x0000000107067824 */ /* 0x000fe200078e0a06 */
[----:B------:R-:W-:-:S02]  /*0970*/  SHF.R.S32.HI R7, RZ, 0x1f, R152 ;  /* 0x0000001fff077819 */ /* 0x000fc40000011498 */
[----:B------:R-:W-:Y:S01]  /*0980*/  SHF.R.S32.HI R9, RZ, 0x1f, R8 ;  /* 0x0000001fff097819 */ /* 0x000fe20000011408 */
[----:B------:R-:W-:Y:S01]  /*0990*/  IMAD.IADD R13, R13, 0x1, R10 ;  /* 0x000000010d0d7824 */ /* 0x000fe200078e020a */
[----:B------:R-:W-:Y:S02]  /*09a0*/  LEA.HI R7, R7, R152, RZ, 0x2 ;  /* 0x0000009807077211 */ /* 0x000fe400078f10ff */
[----:B------:R-:W-:Y:S01]  /*09b0*/  LEA.HI R11, R11, R138, RZ, 0x2 ;  /* 0x0000008a0b0b7211 */ /* 0x000fe200078f10ff */
[----:B------:R-:W-:Y:S01]  /*09c0*/  IMAD R140, R140, 0x10, R13 ;  /* 0x000000108c8c7824 */ /* 0x000fe200078e020d */
[----:B------:R-:W-:Y:S02]  /*09d0*/  LEA.HI R9, R9, R8, RZ, 0x2 ;  /* 0x0000000809097211 */ /* 0x000fe400078f10ff */
[----:B------:R-:W-:Y:S01]  /*09e0*/  SHF.R.S32.HI R5, RZ, 0x2, R4 ;  /* 0x00000002ff057819 */ /* 0x000fe20000011404 */
[----:B------:R-:W-:Y:S01]  /*09f0*/  IMAD.SHL.U32 R140, R140, 0x8, RZ ;  /* 0x000000088c8c7824 */ /* 0x000fe200078e00ff */
[----:B------:R-:W-:-:S02]  /*0a00*/  LOP3.LUT R15, R7, 0xfffffffc, RZ, 0xc0, !PT ;  /* 0xfffffffc070f7812 */ /* 0x000fc400078ec0ff */
[----:B------:R-:W-:Y:S02]  /*0a10*/  LOP3.LUT R11, R11, 0x1ffffffc, RZ, 0xc0, !PT ;  /* 0x1ffffffc0b0b7812 */ /* 0x000fe400078ec0ff */
[----:B------:R-:W-:Y:S01]  /*0a20*/  LOP3.LUT R9, R9, 0xfffffffc, RZ, 0xc0, !PT ;  /* 0xfffffffc09097812 */ /* 0x000fe200078ec0ff */
[----:B------:R-:W-:Y:S01]  /*0a30*/  IMAD.IADD R15, R152, 0x1, -R15 ;  /* 0x00000001980f7824 */ /* 0x000fe200078e0a0f */
[----:B------:R-:W-:Y:S01]  /*0a40*/  LEA.HI R4, R4, R5, RZ, 0x1 ;  /* 0x0000000504047211 */ /* 0x000fe200078f08ff */
[----:B------:R-:W-:Y:S01]  /*0a50*/  IMAD.IADD R11, R138, 0x1, -R11 ;  /* 0x000000018a0b7824 */ /* 0x000fe200078e0a0b */
[----:B------:R-:W-:Y:S01]  /*0a60*/  SHF.R.S32.HI R7, RZ, 0x2, R7 ;  /* 0x00000002ff077819 */ /* 0x000fe20000011407 */
[----:B------:R-:W-:Y:S01]  /*0a70*/  IMAD.IADD R8, R8, 0x1, -R9 ;  /* 0x0000000108087824 */ /* 0x000fe200078e0a09 */
[----:B------:R-:W-:Y:S01]  /*0a80*/  LOP3.LUT R4, R4, 0x7fffffe, RZ, 0xc0, !PT ;  /* 0x07fffffe04047812 */ /* 0x000fe200078ec0ff */
[----:B------:R-:W-:Y:S01]  /*0a90*/  IMAD.SHL.U32 R152, R152, 0x8, RZ ;  /* 0x0000000898987824 */ /* 0x000fe200078e00ff */
[----:B------:R-:W-:-:S02]  /*0aa0*/  SHF.R.S32.HI R2, RZ, 0x2, R2 ;  /* 0x00000002ff027819 */ /* 0x000fc40000011402 */
[----:B------:R-:W-:Y:S01]  /*0ab0*/  PRMT R120, R3, 0x8880, RZ ;  /* 0x0000888003787816 */ /* 0x000fe200000000ff */
[----:B------:R-:W-:Y:S01]  /*0ac0*/  IMAD.IADD R4, R5, 0x1, -R4 ;  /* 0x0000000105047824 */ /* 0x000fe200078e0a04 */
[----:B------:R-:W-:Y:S01]  /*0ad0*/  LOP3.LUT R133, R15, R12, RZ, 0x3c, !PT ;  /* 0x0000000c0f857212 */ /* 0x000fe200078e3cff */
[----:B------:R-:W-:Y:S01]  /*0ae0*/  IMAD.SHL.U32 R139, R2, 0x8, RZ ;  /* 0x00000008028b7824 */ /* 0x000fe200078e00ff */
[----:B------:R-:W-:Y:S01]  /*0af0*/  LOP3.LUT R8, R8, R11, RZ, 0x3c, !PT ;  /* 0x0000000b08087212 */ /* 0x000fe200078e3cff */
[C---:B------:R-:W-:Y:S01]  /*0b00*/  IMAD R3, R141.reuse, 0x12, R2 ;  /* 0x000000128d037824 */ /* 0x040fe200078e0202 */
[-C--:B------:R-:W-:Y:S01]  /*0b10*/  LOP3.LUT R6, R6, R7.reuse, RZ, 0x3c, !PT ;  /* 0x0000000706067212 */ /* 0x080fe200078e3cff */
[----:B------:R-:W-:Y:S01]  /*0b20*/  IMAD R141, R141, 0x100, R139 ;  /* 0x000001008d8d7824 */ /* 0x000fe200078e028b */
[----:B------:R-:W-:Y:S01]  /*0b30*/  SHF.R.S32.HI R120, RZ, 0x1, R120 ;  /* 0x00000001ff787819 */ /* 0x000fe20000011478 */
[----:B------:R-:W-:Y:S01]  /*0b40*/  IMAD.IADD R9, R9, 0x1, R8 ;  /* 0x0000000109097824 */ /* 0x000fe200078e0208 */
[----:B------:R-:W-:Y:S01]  /*0b50*/  LOP3.LUT R134, R15, R134, RZ, 0x3c, !PT ;  /* 0x000000860f867212 */ /* 0x000fe200078e3cff */
[----:B------:R-:W-:Y:S01]  /*0b60*/  IMAD R133, R6, 0x4, R133 ;  /* 0x0000000406857824 */ /* 0x000fe200078e0285 */
[----:B------:R-:W-:Y:S01]  /*0b70*/  LOP3.LUT R7, R4, R7, RZ, 0x3c, !PT ;  /* 0x0000000704077212 */ /* 0x000fe200078e3cff */
[----:B------:R-:W-:Y:S01]  /*0b80*/  IMAD R139, R148, 0x100, R139 ;  /* 0x00000100948b7824 */ /* 0x000fe200078e028b */
[----:B------:R-:W-:Y:S01]  /*0b90*/  LOP3.LUT R131, R131, 0x6, RZ, 0xc0, !PT ;  /* 0x0000000683837812 */ /* 0x000fe200078ec0ff */
[----:B------:R-:W-:Y:S01]  /*0ba0*/  IMAD R138, R138, 0x10, R9 ;  /* 0x000000108a8a7824 */ /* 0x000fe200078e0209 */
[----:B------:R-:W-:Y:S01]  /*0bb0*/  PRMT R120, R120, 0x9910, RZ ;  /* 0x0000991078787816 */ /* 0x000fe200000000ff */
[----:B------:R-:W-:Y:S01]  /*0bc0*/  IMAD.SHL.U32 R3, R3, 0x80, RZ ;  /* 0x0000008003037824 */ /* 0x000fe200078e00ff */
[----:B------:R-:W-:Y:S01]  /*0bd0*/  LOP3.LUT R125, R125, 0x7fffffc0, RZ, 0xc0, !PT ;  /* 0x7fffffc07d7d7812 */ /* 0x000fe200078ec0ff */
[----:B------:R-:W-:Y:S01]  /*0be0*/  IMAD R133, R136, 0x8, R133 ;  /* 0x0000000888857824 */ /* 0x000fe200078e0285 */
[----:B------:R-:W-:Y:S01]  /*0bf0*/  LEA R139, R139, UR4, 0x4 ;  /* 0x000000048b8b7c11 */ /* 0x000fe2000f8e20ff */
[----:B------:R-:W-:Y:S01]  /*0c00*/  IMAD R134, R7, 0x4, R134 ;  /* 0x0000000407867824 */ /* 0x000fe200078e0286 */
[----:B------:R-:W-:Y:S01]  /*0c10*/  LEA R122, R132, UR4, 0x2 ;  /* 0x00000004847a7c11 */ /* 0x000fe2000f8e10ff */
[C---:B------:R-:W-:Y:S01]  /*0c20*/  IMAD R131, R120.reuse, 0x20, R131 ;  /* 0x0000002078837824 */ /* 0x040fe200078e0283 */
[----:B------:R-:W-:Y:S01]  /*0c30*/  SHF.R.S32.HI R104, RZ, 0x1f, R144 ;  /* 0x0000001fff687819 */ /* 0x000fe20000011490 */
[----:B------:R-:W-:Y:S01]  /*0c40*/  IMAD R120, R120, 0x40, R132 ;  /* 0x0000004078787824 */ /* 0x000fe200078e0284 */
[----:B------:R-:W-:Y:S01]  /*0c50*/  SHF.R.S32.HI R103, RZ, 0x1f, R136 ;  /* 0x0000001fff677819 */ /* 0x000fe20000011488 */
[----:B------:R-:W-:Y:S01]  /*0c60*/  IMAD R116, R30, 0x48, R3 ;  /* 0x000000481e747824 */ /* 0x000fe200078e0203 */
[----:B------:R-:W-:Y:S01]  /*0c70*/  LEA R114, R114, UR8, 0x3 ;  /* 0x0000000872727c11 */ /* 0x000fe2000f8e18ff */
[----:B------:R-:W-:Y:S01]  /*0c80*/  IMAD.SHL.U32 R138, R138, 0x8, RZ ;  /* 0x000000088a8a7824 */ /* 0x000fe200078e00ff */
[----:B------:R-:W-:Y:S01]  /*0c90*/  LEA R120, R120, UR4, 0x2 ;  /* 0x0000000478787c11 */ /* 0x000fe2000f8e10ff */
[----:B------:R-:W-:Y:S01]  /*0ca0*/  IMAD.SHL.U32 R133, R133, 0x8, RZ ;  /* 0x0000000885857824 */ /* 0x000fe200078e00ff */
[----:B------:R-:W-:Y:S01]  /*0cb0*/  LEA R141, R141, UR8, 0x4 ;  /* 0x000000088d8d7c11 */ /* 0x000fe2000f8e20ff */
[----:B------:R-:W-:Y:S01]  /*0cc0*/  IMAD R134, R135, 0x8, R134 ;  /* 0x0000000887867824 */ /* 0x000fe200078e0286 */
[----:B------:R-:W-:Y:S01]  /*0cd0*/  LEA R118, R118, UR8, 0x2 ;  /* 0x0000000876767c11 */ /* 0x000fe2000f8e10ff */
[----:B------:R-:W-:Y:S01]  /*0ce0*/  IMAD R125, R2, 0x800, R125 ;  /* 0x00000800027d7824 */ /* 0x000fe200078e027d */
[----:B------:R-:W-:Y:S01]  /*0cf0*/  SHF.R.S32.HI R102, RZ, 0x1f, R145 ;  /* 0x0000001fff667819 */ /* 0x000fe20000011491 */
[----:B------:R-:W-:Y:S01]  /*0d00*/  VIADD R130, R131, 0x8 ;  /* 0x0000000883827836 */ /* 0x000fe20000000000 */
[----:B------:R-:W-:Y:S01]  /*0d10*/  LEA R112, R145, UR4, 0x2 ;  /* 0x0000000491707c11 */ /* 0x000fe2000f8e10ff */
[C---:B------:R-:W-:Y:S01]  /*0d20*/  VIADD R129, R131.reuse, 0x9 ;  /* 0x0000000983817836 */ /* 0x040fe20000000000 */
[----:B------:R-:W-:Y:S01]  /*0d30*/  LEA R116, R116, UR8, 0x1 ;  /* 0x0000000874747c11 */ /* 0x000fe2000f8e08ff */
[C---:B------:R-:W-:Y:S01]  /*0d40*/  VIADD R128, R131.reuse, 0x10 ;  /* 0x0000001083807836 */ /* 0x040fe20000000000 */
[----:B------:R-:W-:Y:S01]  /*0d50*/  SHF.R.S32.HI R140, RZ, 0x3, R140 ;  /* 0x00000003ff8c7819 */ /* 0x000fe2000001148c */
[C---:B------:R-:W-:Y:S01]  /*0d60*/  VIADD R127, R131.reuse, 0x11 ;  /* 0x00000011837f7836 */ /* 0x040fe20000000000 */
[----:B------:R-:W-:Y:S01]  /*0d70*/  SHF.R.S32.HI R138, RZ, 0x3, R138 ;  /* 0x00000003ff8a7819 */ /* 0x000fe2000001148a */
[----:B------:R-:W-:Y:S01]  /*0d80*/  VIADD R126, R131, 0x18 ;  /* 0x00000018837e7836 */ /* 0x000fe20000000000 */
[----:B------:R-:W-:Y:S01]  /*0d90*/  LEA R133, R133, UR4, 0x1 ;  /* 0x0000000485857c11 */ /* 0x000fe2000f8e08ff */
[----:B------:R-:W-:-:S02]  /*0da0*/  VIADD R124, R131, 0x19 ;  /* 0x00000019837c7836 */ /* 0x000fc40000000000 */
[----:B------:R-:W-:Y:S02]  /*0db0*/  VIADD R137, R139, 0x2600 ;  /* 0x000026008b897836 */ /* 0x000fe40000000000 */
[----:B---3--:R-:W-:-:S07]  /*0dc0*/  IMAD.SHL.U32 R134, R134, 0x8, RZ ;  /* 0x0000000886867824 */ /* 0x008fce00078e00ff */
.L_x_420:
[----:B-1----:R-:W-:Y:S02]  /*0dd0*/  SHF.R.S32.HI R2, RZ, 0x1f, R109 ;  /* 0x0000001fff027819 */ /* 0x002fe4000001146d */
[----:B------:R-:W-:Y:S02]  /*0de0*/  PLOP3.LUT P1, PT, PT, PT, PT, 0x8, 0x0 ;  /* 0x000000000000781c */ /* 0x000fe40003f2e170 */
[----:B------:R-:W-:-:S04]  /*0df0*/  LEA.HI R2, R2, R109, RZ, 0x5 ;  /* 0x0000006d02027211 */ /* 0x000fc800078f28ff */
[----:B------:R-:W-:-:S05]  /*0e00*/  LOP3.LUT R2, R2, 0xffffffe0, RZ, 0xc0, !PT ;  /* 0xffffffe002027812 */ /* 0x000fca00078ec0ff */
[----:B------:R-:W-:-:S06]  /*0e10*/  IMAD.IADD R3, R109, 0x1, -R2 ;  /* 0x000000016d037824 */ /* 0x000fcc00078e0a02 */
[----:B------:R-:W1:Y:S02]  /*0e20*/  SHFL.IDX PT, R3, R108, R3, 0x1f ;  /* 0x00001f036c037589 */ /* 0x000e6400000e0000 */
[----:B-1----:R-:W-:-:S13]  /*0e30*/  ISETP.LE.AND P0, PT, R3, UR7, PT ;  /* 0x0000000703007c0c */ /* 0x002fda000bf03270 */
[----:B------:R-:W-:Y:S05]  /*0e40*/  @!P0 BRA `(.L_x_365) ;  /* 0x0000000000ec8947 */ /* 0x000fea0003800000 */
[----:B------:R-:W1:Y:S01]  /*0e50*/  SHFL.IDX PT, R3, R108, 0x1f, 0x1f ;  /* 0x03e01f006c037f89 */ /* 0x000e6200000e0000 */
[----:B------:R-:W-:Y:S02]  /*0e60*/  MOV R109, R2 ;  /* 0x00000002006d7202 */ /* 0x000fe40000000f00 */
[----:B-1----:R-:W-:-:S13]  /*0e70*/  ISETP.GT.AND P0, PT, R3, UR7, PT ;  /* 0x0000000703007c0c */ /* 0x002fda000bf04270 */
[----:B------:R-:W-:Y:S05]  /*0e80*/  @P0 BRA `(.L_x_366) ;  /* 0x0000000000b40947 */ /* 0x000fea0003800000 */
[C---:B------:R-:W-:Y:S01]  /*0e90*/  ISETP.GE.U32.AND P6, PT, R30.reuse, 0x10, PT ;  /* 0x000000101e00780c */ /* 0x040fe20003fc6070 */
[----:B------:R-:W-:Y:S01]  /*0ea0*/  IMAD.MOV.U32 R109, RZ, RZ, R2 ;  /* 0x000000ffff6d7224 */ /* 0x000fe200078e0002 */
[C---:B------:R-:W-:Y:S01]  /*0eb0*/  ISETP.GE.U32.AND P5, PT, R30.reuse, 0x8, PT ;  /* 0x000000081e00780c */ /* 0x040fe20003fa6070 */
[----:B------:R-:W-:Y:S01]  /*0ec0*/  ULDC UR6, c[0x0][0x220] ;  /* 0x0000880000067ab9 */ /* 0x000fe20000000800 */
[C---:B------:R-:W-:Y:S02]  /*0ed0*/  ISETP.GE.U32.AND P4, PT, R30.reuse, 0x4, PT ;  /* 0x000000041e00780c */ /* 0x040fe40003f86070 */
[C---:B------:R-:W-:Y:S02]  /*0ee0*/  ISETP.GE.U32.AND P3, PT, R30.reuse, 0x2, PT ;  /* 0x000000021e00780c */ /* 0x040fe40003f66070 */
[----:B------:R-:W-:-:S13]  /*0ef0*/  ISETP.NE.AND P2, PT, R30, RZ, PT ;  /* 0x000000ff1e00720c */ /* 0x000fda0003f45270 */
.L_x_369:
[----:B------:R-:W-:Y:S01]  /*0f00*/  VIADD R109, R109, 0x20 ;  /* 0x000000206d6d7836 */ /* 0x000fe20000000000 */
[----:B------:R-:W-:-:S04]  /*0f10*/  PLOP3.LUT P1, PT, PT, PT, PT, 0x80, 0x0 ;  /* 0x000000000000781c */ /* 0x000fc80003f2f070 */
[----:B------:R-:W-:-:S13]  /*0f20*/  ISETP.GT.AND P0, PT, R109, UR6, PT ;  /* 0x000000066d007c0c */ /* 0x000fda000bf04270 */
[----:B------:R-:W-:Y:S05]  /*0f30*/  @P0 BRA `(.L_x_365) ;  /* 0x0000000000b00947 */ /* 0x000fea0003800000 */
[----:B------:R-:W-:Y:S01]  /*0f40*/  IMAD.IADD R2, R30, 0x1, R109 ;  /* 0x000000011e027824 */ /* 0x000fe200078e026d */
[----:B------:R-:W-:Y:S01]  /*0f50*/  BSSY B0, `(.L_x_367) ;  /* 0x000000c000007945 */ /* 0x000fe20003800000 */
[----:B------:R-:W-:Y:S01]  /*0f60*/  MOV R110, R3 ;  /* 0x00000003006e7202 */ /* 0x000fe20000000f00 */
[----:B------:R-:W-:Y:S02]  /*0f70*/  IMAD.MOV.U32 R5, RZ, RZ, RZ ;  /* 0x000000ffff057224 */ /* 0x000fe400078e00ff */
[----:B------:R-:W-:-:S13]  /*0f80*/  ISETP.GE.AND P0, PT, R2, UR6, PT ;  /* 0x0000000602007c0c */ /* 0x000fda000bf06270 */
[----:B------:R-:W-:Y:S05]  /*0f90*/  @P0 BRA `(.L_x_368) ;  /* 0x00000000001c0947 */ /* 0x000fea0003800000 */
[----:B------:R-:W1:Y:S02]  /*0fa0*/  LDC.64 R4, c[0x0][0x218] ;  /* 0x00008600ff047b82 */ /* 0x000e640000000a00 */
[----:B-1----:R-:W-:-:S05]  /*0fb0*/  IMAD.WIDE R6, R2, 0xc, R4 ;  /* 0x0000000c02067825 */ /* 0x002fca00078e0204 */
[----:B------:R-:W2:Y:S02]  /*0fc0*/  LDG.E R3, desc[UR10][R6.64] ;  /* 0x0000000a06037981 */ /* 0x000ea4000c1e1900 */
[----:B--2---:R-:W-:-:S05]  /*0fd0*/  VIADD R3, R3, 0x3f ;  /* 0x0000003f03037836 */ /* 0x004fca0000000000 */
[----:B------:R-:W-:-:S04]  /*0fe0*/  SHF.R.S32.HI R2, RZ, 0x1f, R3 ;  /* 0x0000001fff027819 */ /* 0x000fc80000011403 */
[----:B------:R-:W-:-:S04]  /*0ff0*/  LEA.HI R2, R2, R3, RZ, 0x6 ;  /* 0x0000000302027211 */ /* 0x000fc800078f30ff */
[----:B------:R-:W-:Y:S02]  /*1000*/  SHF.R.S32.HI R5, RZ, 0x6, R2 ;  /* 0x00000006ff057819 */ /* 0x000fe40000011402 */
.L_x_368:
[----:B------:R-:W-:Y:S05]  /*1010*/  BSYNC B0 ;  /* 0x0000000000007941 */ /* 0x000fea0003800000 */
.L_x_367:
[----:B------:R-:W1:Y:S02]  /*1020*/  SHFL.UP PT, R2, R5, 0x1, RZ ;  /* 0x0420000005027989 */ /* 0x000e6400000e00ff */
[----:B-1----:R-:W-:-:S05]  /*1030*/  SEL R2, R2, RZ, P2 ;  /* 0x000000ff02027207 */ /* 0x002fca0001000000 */
[----:B------:R-:W-:-:S05]  /*1040*/  IMAD.IADD R3, R2, 0x1, R5 ;  /* 0x0000000102037824 */ /* 0x000fca00078e0205 */
[----:B------:R-:W1:Y:S02]  /*1050*/  SHFL.UP PT, R4, R3, 0x2, RZ ;  /* 0x0440000003047989 */ /* 0x000e6400000e00ff */
[----:B-1----:R-:W-:-:S05]  /*1060*/  SEL R4, R4, RZ, P3 ;  /* 0x000000ff04047207 */ /* 0x002fca0001800000 */
[----:B------:R-:W-:-:S05]  /*1070*/  IMAD.IADD R4, R3, 0x1, R4 ;  /* 0x0000000103047824 */ /* 0x000fca00078e0204 */
[----:B------:R-:W1:Y:S02]  /*1080*/  SHFL.UP PT, R7, R4, 0x4, RZ ;  /* 0x0480000004077989 */ /* 0x000e6400000e00ff */
[----:B-1----:R-:W-:-:S05]  /*1090*/  SEL R7, R7, RZ, P4 ;  /* 0x000000ff07077207 */ /* 0x002fca0002000000 */
[----:B------:R-:W-:-:S05]  /*10a0*/  IMAD.IADD R7, R4, 0x1, R7 ;  /* 0x0000000104077824 */ /* 0x000fca00078e0207 */
[----:B------:R-:W1:Y:S02]  /*10b0*/  SHFL.UP PT, R2, R7, 0x8, RZ ;  /* 0x0500000007027989 */ /* 0x000e6400000e00ff */
[----:B-1----:R-:W-:-:S04]  /*10c0*/  SEL R2, R2, RZ, P5 ;  /* 0x000000ff02027207 */ /* 0x002fc80002800000 */
[----:B------:R-:W-:-:S05]  /*10d0*/  IADD3 R2, R7, R2, RZ ;  /* 0x0000000207027210 */ /* 0x000fca0007ffe0ff */
[----:B------:R-:W1:Y:S02]  /*10e0*/  SHFL.UP PT, R5, R2, 0x10, RZ ;  /* 0x0600000002057989 */ /* 0x000e6400000e00ff */
[----:B-1----:R-:W-:-:S05]  /*10f0*/  SEL R5, R5, RZ, P6 ;  /* 0x000000ff05057207 */ /* 0x002fca0003000000 */
[----:B------:R-:W-:-:S05]  /*1100*/  IMAD.IADD R5, R2, 0x1, R5 ;  /* 0x0000000102057824 */ /* 0x000fca00078e0205 */
[----:B------:R-:W1:Y:S01]  /*1110*/  SHFL.IDX PT, R3, R5, 0x1f, 0x1f ;  /* 0x03e01f0005037f89 */ /* 0x000e6200000e0000 */
[C---:B------:R-:W-:Y:S01]  /*1120*/  IADD3 R108, R110.reuse, R5, RZ ;  /* 0x000000056e6c7210 */ /* 0x040fe20007ffe0ff */
[----:B-1----:R-:W-:-:S05]  /*1130*/  IMAD.IADD R3, R110, 0x1, R3 ;  /* 0x000000016e037824 */ /* 0x002fca00078e0203 */
[----:B------:R-:W-:-:S13]  /*1140*/  ISETP.GT.AND P0, PT, R3, UR7, PT ;  /* 0x0000000703007c0c */ /* 0x000fda000bf04270 */
[----:B------:R-:W-:Y:S05]  /*1150*/  @!P0 BRA `(.L_x_369) ;  /* 0xfffffffc00688947 */ /* 0x000fea000383ffff */
.L_x_366:
[----:B------:R-:W-:Y:S02]  /*1160*/  ISETP.GT.AND P0, PT, R108, UR7, PT ;  /* 0x000000076c007c0c */ /* 0x000fe4000bf04270 */
[----:B------:R-:W-:-:S11]  /*1170*/  PLOP3.LUT P1, PT, PT, PT, PT, 0x8, 0x0 ;  /* 0x000000000000781c */ /* 0x000fd60003f2e170 */
[----:B------:R-:W-:-:S04]  /*1180*/  VOTE.ANY R3, PT, !P0 ;  /* 0x0000000000037806 */ /* 0x000fc800040e0100 */
[----:B------:R-:W1:Y:S01]  /*1190*/  POPC R2, R3 ;  /* 0x0000000300027309 */ /* 0x000e620000000000 */
[----:B------:R-:W-:Y:S01]  /*11a0*/  ISETP.NE.AND P0, PT, R3, RZ, PT ;  /* 0x000000ff0300720c */ /* 0x000fe20003f05270 */
[----:B-1----:R-:W-:-:S12]  /*11b0*/  IMAD.IADD R109, R2, 0x1, R109 ;  /* 0x00000001026d7824 */ /* 0x002fd800078e026d */
[----:B------:R-:W-:Y:S05]  /*11c0*/  @!P0 BRA `(.L_x_365) ;  /* 0x00000000000c8947 */ /* 0x000fea0003800000 */
[----:B------:R-:W-:Y:S02]  /*11d0*/  IADD3 R3, R2, -0x1, RZ ;  /* 0xffffffff02037810 */ /* 0x000fe40007ffe0ff */
[----:B------:R-:W-:-:S03]  /*11e0*/  PLOP3.LUT P1, PT, PT, PT, PT, 0x8, 0x0 ;  /* 0x000000000000781c */ /* 0x000fc60003f2e170 */
[----:B------:R1:W2:Y:S10]  /*11f0*/  SHFL.IDX PT, R110, R108, R3, 0x1f ;  /* 0x00001f036c6e7589 */ /* 0x0002b400000e0000 */
.L_x_365:
[----:B------:R-:W-:Y:S05]  /*1200*/  @P1 EXIT ;  /* 0x000000000000194d */ /* 0x000fea0003800000 */
[----:B-1----:R-:W1:Y:S02]  /*1210*/  LDC.64 R2, c[0x0][0x210] ;  /* 0x00008400ff027b82 */ /* 0x002e640000000a00 */
[----:B-1----:R-:W-:-:S05]  /*1220*/  IMAD.WIDE R2, R109, 0xc, R2 ;  /* 0x0000000c6d027825 */ /* 0x002fca00078e0202 */
[----:B------:R-:W3:Y:S01]  /*1230*/  LDG.E R5, desc[UR10][R2.64] ;  /* 0x0000000a02057981 */ /* 0x000ee2000c1e1900 */
[----:B--2---:R-:W-:-:S04]  /*1240*/  IADD3 R106, -R110, UR7, RZ ;  /* 0x000000076e6a7c10 */ /* 0x004fc8000fffe1ff */
[----:B------:R-:W-:-:S04]  /*1250*/  SHF.L.U32 R106, R106, 0x6, RZ ;  /* 0x000000066a6a7819 */ /* 0x000fc800000006ff */
[----:B---3--:R-:W-:-:S13]  /*1260*/  ISETP.GT.AND P0, PT, R5, R106, PT ;  /* 0x0000006a0500720c */ /* 0x008fda0003f04270 */
[----:B------:R-:W-:Y:S05]  /*1270*/  @!P0 BRA `(.L_x_370) ;  /* 0x0000005800008947 */ /* 0x000fea0003800000 */
[----:B------:R-:W1:Y:S01]  /*1280*/  LDC.64 R6, c[0x0][0x288] ;  /* 0x0000a200ff067b82 */ /* 0x000e620000000a00 */
[----:B------:R-:W2:Y:S07]  /*1290*/  LDG.E R94, desc[UR10][R2.64+0x4] ;  /* 0x0000040a025e7981 */ /* 0x000eae000c1e1900 */
[----:B------:R-:W3:Y:S01]  /*12a0*/  LDC.64 R10, c[0x0][0x260] ;  /* 0x00009800ff0a7b82 */ /* 0x000ee20000000a00 */
[----:B------:R-:W-:Y:S01]  /*12b0*/  PRMT R4, R105, 0x9910, RZ ;  /* 0x0000991069047816 */ /* 0x000fe200000000ff */
[----:B------:R-:W-:Y:S01]  /*12c0*/  ULDC.U8 UR5, c[0x0][0x294] ;  /* 0x0000a50000057ab9 */ /* 0x000fe20000000000 */
[----:B-1----:R-:W-:-:S04]  /*12d0*/  IMAD.WIDE R16, R109, 0x8, R6 ;  /* 0x000000086d107825 */ /* 0x002fc800078e0206 */
[C---:B---3--:R-:W-:Y:S02]  /*12e0*/  IMAD.WIDE R10, R109.reuse, 0x8, R10 ;  /* 0x000000086d0a7825 */ /* 0x048fe400078e020a */
[----:B------:R-:W3:Y:S01]  /*12f0*/  LDG.E.64 R16, desc[UR10][R16.64] ;  /* 0x0000000a10107981 */ /* 0x000ee2000c1e1b00 */
[----:B------:R-:W-:Y:S01]  /*1300*/  ISETP.GT.AND P0, PT, R4, 0x3f, PT ;  /* 0x0000003f0400780c */ /* 0x000fe20003f04270 */
[----:B------:R-:W1:Y:S02]  /*1310*/  LDC.64 R6, c[0x0][0x218] ;  /* 0x00008600ff067b82 */ /* 0x000e640000000a00 */
[----:B------:R-:W4:Y:S10]  /*1320*/  LDG.E.64 R10, desc[UR10][R10.64] ;  /* 0x0000000a0a0a7981 */ /* 0x000f34000c1e1b00 */
[----:B------:R-:W1:Y:S02]  /*1330*/  @!P0 S2R R105, SR_TID.X ;  /* 0x0000000000698919 */ /* 0x000e640000002100 */
[----:B-1----:R-:W-:-:S04]  /*1340*/  IMAD.WIDE R14, R109, 0xc, R6 ;  /* 0x0000000c6d0e7825 */ /* 0x002fc800078e0206 */
[----:B------:R-:W-:Y:S02]  /*1350*/  VIADD R7, R106, 0x40 ;  /* 0x000000406a077836 */ /* 0x000fe40000000000 */
[----:B------:R-:W-:Y:S02]  /*1360*/  @!P0 IMAD.MOV.U32 R13, RZ, RZ, 0x3f800000 ;  /* 0x3f800000ff0d8424 */ /* 0x000fe400078e00ff */
[----:B------:R-:W-:Y:S02]  /*1370*/  @!P0 IMAD.MOV.U32 R9, RZ, RZ, -0x800000 ;  /* 0xff800000ff098424 */ /* 0x000fe400078e00ff */
[----:B------:R-:W-:Y:S01]  /*1380*/  @!P0 IMAD.U32 R4, R105, 0x10000, RZ ;  /* 0x0001000069048824 */ /* 0x000fe200078e00ff */
[----:B------:R-:W-:Y:S01]  /*1390*/  SHF.R.S32.HI R6, RZ, 0x1f, R106 ;  /* 0x0000001fff067819 */ /* 0x000fe2000001146a */
[----:B------:R1:W5:Y:S03]  /*13a0*/  LDG.E R99, desc[UR10][R14.64+0x4] ;  /* 0x0000040a0e637981 */ /* 0x000366000c1e1900 */
[----:B------:R-:W-:-:S05]  /*13b0*/  @!P0 LEA.HI.SX32 R4, R4, UR4, 0x12 ;  /* 0x0000000404048c11 */ /* 0x000fca000f8f92ff */
[----:B------:R1:W-:Y:S04]  /*13c0*/  @!P0 STS [R4+0x300], R13 ;  /* 0x0003000d04008388 */ /* 0x0003e80000000800 */
[----:B------:R1:W-:Y:S04]  /*13d0*/  @!P0 STS [R4], R9 ;  /* 0x0000000904008388 */ /* 0x0003e80000000800 */
[----:B------:R1:W-:Y:S04]  /*13e0*/  @!P0 STS [R4+0x200], R9 ;  /* 0x0002000904008388 */ /* 0x0003e80000000800 */
[----:B------:R1:W-:Y:S01]  /*13f0*/  @!P0 STS [R4+0x100], RZ ;  /* 0x000100ff04008388 */ /* 0x0003e20000000800 */
[----:B------:R-:W-:Y:S01]  /*1400*/  IMAD.IADD R96, R5, 0x1, -R106 ;  /* 0x0000000105607824 */ /* 0x000fe200078e0a6a */
        /* <DEDUP_REMOVED lines=16> */
[----:B--2---:R-:W-:-:S04]  /*1510*/  ISETP.GE.AND P1, PT, R94, R7, PT ;  /* 0x000000075e00720c */ /* 0x004fc80003f26270 */
[----:B------:R-:W-:-:S04]  /*1520*/  ISETP.EQ.OR P1, PT, RZ, UR5, !P1 ;  /* 0x00000005ff007c0c */ /* 0x000fc8000cf22670 */
[----:B------:R-:W-:-:S04]  /*1530*/  SEL R94, R94, R7, P1 ;  /* 0x000000075e5e7207 */ /* 0x000fc80000800000 */
[----:B------:R-:W-:Y:S01]  /*1540*/  ISETP.GE.AND P0, PT, R94, 0x1, PT ;  /* 0x000000015e00780c */ /* 0x000fe20003f06270 */
[-C--:B---3--:R-:W-:Y:S02]  /*1550*/  IMAD R97, R17, R106.reuse, RZ ;  /* 0x0000006a11617224 */ /* 0x088fe400078e02ff */
[----:B-1----:R-:W-:-:S04]  /*1560*/  IMAD.WIDE.U32 R14, R16, R106, RZ ;  /* 0x0000006a100e7225 */ /* 0x002fc800078e00ff */
[----:B------:R-:W-:Y:S01]  /*1570*/  IMAD R97, R16, R6, R97 ;  /* 0x0000000610617224 */ /* 0x000fe200078e0261 */
[----:B----4-:R-:W-:-:S03]  /*1580*/  LEA R98, P2, R14, R10, 0x1 ;  /* 0x0000000a0e627211 */ /* 0x010fc600078408ff */
[----:B------:R-:W-:-:S05]  /*1590*/  IMAD.IADD R97, R15, 0x1, R97 ;  /* 0x000000010f617824 */ /* 0x000fca00078e0261 */
[----:B------:R-:W-:Y:S01]  /*15a0*/  LEA.HI.X R97, R14, R11, R97, 0x1, P2 ;  /* 0x0000000b0e617211 */ /* 0x000fe200010f0c61 */
[----:B------:R-:W-:Y:S06]  /*15b0*/  @!P0 BRA `(.L_x_371) ;  /* 0x0000004400708947 */ /* 0x000fec0003800000 */
[----:B------:R1:W5:Y:S01]  /*15c0*/  LDG.E R100, desc[UR10][R2.64+0x8] ;  /* 0x0000080a02647981 */ /* 0x000362000c1e1900 */
[----:B------:R-:W-:Y:S02]  /*15d0*/  MOV R107, RZ ;  /* 0x000000ff006b7202 */ /* 0x000fe40000000f00 */
[----:B------:R-:W-:-:S07]  /*15e0*/  MOV R57, RZ ;  /* 0x000000ff00397202 */ /* 0x000fce0000000f00 */
.L_x_395:
[----:B--23--:R-:W2:Y:S08]  /*15f0*/  LDC.64 R16, c[0x0][0x270] ;  /* 0x00009c00ff107b82 */ /* 0x00ceb00000000a00 */
[----:B------:R-:W3:Y:S08]  /*1600*/  LDC.64 R20, c[0x0][0x278] ;  /* 0x00009e00ff147b82 */ /* 0x000ef00000000a00 */
[----:B-1--4-:R-:W4:Y:S01]  /*1610*/  LDC.64 R8, c[0x0][0x240] ;  /* 0x00009000ff087b82 */ /* 0x012f220000000a00 */
[----:B--2---:R-:W-:-:S07]  /*1620*/  IMAD.WIDE R16, R109, 0x8, R16 ;  /* 0x000000086d107825 */ /* 0x004fce00078e0210 */
[----:B------:R-:W-:Y:S08]  /*1630*/  BAR.SYNC.DEFER_BLOCKING 0x0 ;  /* 0x0000000000007b1d */ /* 0x000ff00000010000 */
[----:B-1----:R-:W1:Y:S01]  /*1640*/  LDC.64 R2, c[0x0][0x248] ;  /* 0x00009200ff027b82 */ /* 0x002e620000000a00 */
[C---:B---3--:R-:W-:Y:S01]  /*1650*/  IMAD.WIDE R20, R109.reuse, 0x8, R20 ;  /* 0x000000086d147825 */ /* 0x048fe200078e0214 */
[----:B------:R-:W2:Y:S03]  /*1660*/  LDG.E.64 R16, desc[UR10][R16.64] ;  /* 0x0000000a10107981 */ /* 0x000ea6000c1e1b00 */
[----:B----4-:R-:W-:-:S02]  /*1670*/  IMAD.WIDE R8, R109, 0x8, R8 ;  /* 0x000000086d087825 */ /* 0x010fc400078e0208 */
[----:B------:R-:W3:Y:S04]  /*1680*/  LDG.E.64 R20, desc[UR10][R20.64] ;  /* 0x0000000a14147981 */ /* 0x000ee8000c1e1b00 */
[----:B------:R-:W4:Y:S01]  /*1690*/  LDG.E.64 R8, desc[UR10][R8.64] ;  /* 0x0000000a08087981 */ /* 0x000f22000c1e1b00 */
[----:B-1----:R-:W-:-:S06]  /*16a0*/  IMAD.WIDE R18, R109, 0x8, R2 ;  /* 0x000000086d127825 */ /* 0x002fcc00078e0202 */
[----:B------:R-:W3:Y:S01]  /*16b0*/  LDG.E.64 R18, desc[UR10][R18.64] ;  /* 0x0000000a12127981 */ /* 0x000ee2000c1e1b00 */
[----:B-----5:R-:W-:Y:S01]  /*16c0*/  SHF.R.S32.HI R13, RZ, 0x1f, R100 ;  /* 0x0000001fff0d7819 */ /* 0x020fe20000011464 */
[----:B------:R-:W-:Y:S01]  /*16d0*/  VIADD R4, R100, 0xffffffff ;  /* 0xffffffff64047836 */ /* 0x000fe20000000000 */
[----:B------:R-:W-:Y:S01]  /*16e0*/  VIMNMX R2, R96, 0x40, PT ;  /* 0x0000004060027848 */ /* 0x000fe20003fe0100 */
[C---:B------:R-:W-:Y:S01]  /*16f0*/  IMAD.IADD R72, R0.reuse, 0x1, R139 ;  /* 0x0000000100487824 */ /* 0x040fe200078e028b */
[----:B------:R-:W-:Y:S01]  /*1700*/  LEA.HI R13, R13, R100, RZ, 0x5 ;  /* 0x000000640d0d7211 */ /* 0x000fe200078f28ff */
[----:B------:R-:W-:Y:S01]  /*1710*/  IMAD.IADD R68, R0, 0x1, R141 ;  /* 0x0000000100447824 */ /* 0x000fe200078e028d */
[----:B------:R-:W-:Y:S02]  /*1720*/  ISETP.GE.AND P1, PT, R143, R2, PT ;  /* 0x000000028f00720c */ /* 0x000fe40003f26270 */
[----:B------:R-:W-:Y:S02]  /*1730*/  CS2R R26, SRZ ;  /* 0x00000000001a7805 */ /* 0x000fe4000001ff00 */
[----:B------:R-:W-:-:S02]  /*1740*/  LOP3.LUT R13, R13, 0xffffffe0, RZ, 0xc0, !PT ;  /* 0xffffffe00d0d7812 */ /* 0x000fc400078ec0ff */
[----:B------:R-:W-:Y:S02]  /*1750*/  CS2R R30, SRZ ;  /* 0x00000000001e7805 */ /* 0x000fe4000001ff00 */
[----:B------:R-:W-:Y:S02]  /*1760*/  ISETP.GE.AND P0, PT, R144, R2, PT ;  /* 0x000000029000720c */ /* 0x000fe40003f06270 */
[----:B------:R-:W-:Y:S02]  /*1770*/  CS2R R28, SRZ ;  /* 0x00000000001c7805 */ /* 0x000fe4000001ff00 */
[----:B------:R-:W-:Y:S01]  /*1780*/  VIADDMNMX R2, R94, -R107, 0x40, PT ;  /* 0x000000405e027446 */ /* 0x000fe2000380096b */
[----:B------:R-:W-:Y:S01]  /*1790*/  IMAD.IADD R13, R100, 0x1, -R13 ;  /* 0x00000001640d7824 */ /* 0x000fe200078e0a0d */
[----:B------:R-:W-:Y:S02]  /*17a0*/  SEL R10, RZ, 0xffffffff, P1 ;  /* 0xffffffffff0a7807 */ /* 0x000fe40000800000 */
[----:B------:R-:W-:-:S02]  /*17b0*/  CS2R R34, SRZ ;  /* 0x0000000000227805 */ /* 0x000fc4000001ff00 */
[----:B------:R-:W-:Y:S02]  /*17c0*/  ISETP.GE.AND P4, PT, R143, R2, PT ;  /* 0x000000028f00720c */ /* 0x000fe40003f86270 */
[----:B------:R-:W-:Y:S02]  /*17d0*/  CS2R R32, SRZ ;  /* 0x0000000000207805 */ /* 0x000fe4000001ff00 */
[C---:B------:R-:W-:Y:S01]  /*17e0*/  ISETP.NE.AND P2, PT, R13.reuse, RZ, PT ;  /* 0x000000ff0d00720c */ /* 0x040fe20003f45270 */
[----:B------:R-:W-:Y:S01]  /*17f0*/  IMAD.SHL.U32 R10, R10, 0x2, RZ ;  /* 0x000000020a0a7824 */ /* 0x000fe200078e00ff */
[----:B------:R-:W-:Y:S02]  /*1800*/  SEL R12, RZ, 0xffffffff, P4 ;  /* 0xffffffffff0c7807 */ /* 0x000fe40002000000 */
[----:B------:R-:W-:Y:S02]  /*1810*/  SEL R13, R13, 0x20, P2 ;  /* 0x000000200d0d7807 */ /* 0x000fe40001000000 */
[----:B------:R-:W-:Y:S01]  /*1820*/  SEL R3, RZ, 0x1, P0 ;  /* 0x00000001ff037807 */ /* 0x000fe20000000000 */
[----:B------:R-:W-:Y:S01]  /*1830*/  IMAD.SHL.U32 R12, R12, 0x2, RZ ;  /* 0x000000020c0c7824 */ /* 0x000fe200078e00ff */
[----:B------:R-:W-:-:S02]  /*1840*/  VIMNMX R5, R100, R13, PT ;  /* 0x0000000d64057248 */ /* 0x000fc40003fe0100 */
[----:B------:R-:W-:Y:S01]  /*1850*/  ISETP.GE.AND P3, PT, R144, R2, PT ;  /* 0x000000029000720c */ /* 0x000fe20003f66270 */
[----:B------:R-:W-:Y:S01]  /*1860*/  VIADD R2, R100, 0x3e ;  /* 0x0000003e64027836 */ /* 0x000fe20000000000 */
[-C--:B------:R-:W-:Y:S02]  /*1870*/  ISETP.LT.AND P1, PT, R154, R5.reuse, !P1 ;  /* 0x000000059a00720c */ /* 0x080fe40004f21270 */
[----:B------:R-:W-:Y:S02]  /*1880*/  LOP3.LUT R10, R10, 0x2, R3, 0xe2, !PT ;  /* 0x000000020a0a7812 */ /* 0x000fe400078ee203 */
[----:B------:R-:W-:Y:S02]  /*1890*/  SEL R3, RZ, 0x1, P3 ;  /* 0x00000001ff037807 */ /* 0x000fe40001800000 */
[----:B------:R-:W-:Y:S02]  /*18a0*/  ISETP.LT.AND P0, PT, R154, R5, !P0 ;  /* 0x000000059a00720c */ /* 0x000fe40004701270 */
[----:B------:R-:W-:-:S02]  /*18b0*/  SEL R6, RZ, 0xffffffff, !P1 ;  /* 0xffffffffff067807 */ /* 0x000fc40004800000 */
[----:B------:R-:W-:Y:S02]  /*18c0*/  LOP3.LUT R12, R12, 0x2, R3, 0xe2, !PT ;  /* 0x000000020c0c7812 */ /* 0x000fe400078ee203 */
[----:B------:R-:W-:Y:S01]  /*18d0*/  SEL R3, RZ, 0x1, !P0 ;  /* 0x00000001ff037807 */ /* 0x000fe20004000000 */
[----:B------:R-:W-:Y:S01]  /*18e0*/  IMAD.SHL.U32 R6, R6, 0x2, RZ ;  /* 0x0000000206067824 */ /* 0x000fe200078e00ff */
[CC--:B------:R-:W-:Y:S02]  /*18f0*/  ISETP.LT.AND P1, PT, R154.reuse, R5.reuse, !P3 ;  /* 0x000000059a00720c */ /* 0x0c0fe40005f21270 */
[----:B------:R-:W-:Y:S02]  /*1900*/  ISETP.LT.AND P0, PT, R154, R5, !P4 ;  /* 0x000000059a00720c */ /* 0x000fe40006701270 */
[----:B------:R-:W-:Y:S02]  /*1910*/  SHF.R.S32.HI R155, RZ, 0x1f, R154 ;  /* 0x0000001fff9b7819 */ /* 0x000fe4000001149a */
[----:B------:R-:W-:-:S02]  /*1920*/  ISETP.GE.U32.AND P2, PT, R2, 0x3f, PT ;  /* 0x0000003f0200780c */ /* 0x000fc40003f46070 */
[----:B------:R-:W-:Y:S02]  /*1930*/  LOP3.LUT R6, R6, 0x2, R3, 0xe2, !PT ;  /* 0x0000000206067812 */ /* 0x000fe400078ee203 */
[----:B------:R-:W-:Y:S02]  /*1940*/  SEL R2, RZ, 0xffffffff, !P0 ;  /* 0xffffffffff027807 */ /* 0x000fe40004000000 */
[----:B------:R-:W-:Y:S02]  /*1950*/  ISETP.GE.U32.AND P5, PT, R4, 0x20, PT ;  /* 0x000000200400780c */ /* 0x000fe40003fa6070 */
[----:B------:R-:W-:Y:S01]  /*1960*/  SHF.R.S32.HI R3, RZ, 0x1f, R106 ;  /* 0x0000001fff037819 */ /* 0x000fe2000001146a */
[----:B------:R-:W-:Y:S01]  /*1970*/  IMAD.SHL.U32 R2, R2, 0x2, RZ ;  /* 0x0000000202027824 */ /* 0x000fe200078e00ff */
[----:B------:R-:W-:Y:S02]  /*1980*/  SEL R6, R6, RZ, P2 ;  /* 0x000000ff06067207 */ /* 0x000fe40001000000 */
[----:B------:R-:W-:-:S02]  /*1990*/  SEL R7, RZ, 0x1, !P1 ;  /* 0x00000001ff077807 */ /* 0x000fc40004800000 */
[----:B------:R-:W-:Y:S02]  /*19a0*/  SHF.R.S32.HI R151, RZ, 0x1f, R107 ;  /* 0x0000001fff977819 */ /* 0x000fe4000001146b */
[----:B------:R-:W-:Y:S02]  /*19b0*/  LOP3.LUT R2, R2, 0x2, R7, 0xe2, !PT ;  /* 0x0000000202027812 */ /* 0x000fe400078ee207 */
[----:B------:R-:W-:Y:S02]  /*19c0*/  SEL R10, R10, RZ, P5 ;  /* 0x000000ff0a0a7207 */ /* 0x000fe40002800000 */
[----:B------:R-:W-:-:S03]  /*19d0*/  SEL R12, R12, RZ, P5 ;  /* 0x000000ff0c0c7207 */ /* 0x000fc60002800000 */
[C---:B------:R-:W-:Y:S02]  /*19e0*/  IMAD.SHL.U32 R11, R10.reuse, 0x10, RZ ;  /* 0x000000100a0b7824 */ /* 0x040fe400078e00ff */
[----:B------:R-:W-:-:S05]  /*19f0*/  IMAD.SHL.U32 R10, R10, 0x8, RZ ;  /* 0x000000080a0a7824 */ /* 0x000fca00078e00ff */
[----:B------:R-:W-:Y:S01]  /*1a00*/  LOP3.LUT P5, RZ, R10, 0x10, RZ, 0xc0, !PT ;  /* 0x000000100aff7812 */ /* 0x000fe200078ac0ff */
[----:B--2---:R-:W-:Y:S02]  /*1a10*/  IMAD R5, R17, R144, RZ ;  /* 0x0000009011057224 */ /* 0x004fe400078e02ff */
[----:B------:R-:W-:-:S04]  /*1a20*/  IMAD.WIDE.U32 R14, R144, R16, R154 ;  /* 0x00000010900e7225 */ /* 0x000fc800078e009a */
[C---:B------:R-:W-:Y:S02]  /*1a30*/  IMAD R5, R16.reuse, R104, R5 ;  /* 0x0000006810057224 */ /* 0x040fe400078e0205 */
[----:B------:R-:W-:Y:S02]  /*1a40*/  IMAD R4, R17, R106, RZ ;  /* 0x0000006a11047224 */ /* 0x000fe400078e02ff */
[----:B------:R-:W-:Y:S02]  /*1a50*/  IMAD.IADD R15, R15, 0x1, R5 ;  /* 0x000000010f0f7824 */ /* 0x000fe400078e0205 */
[----:B------:R-:W-:Y:S02]  /*1a60*/  IMAD R3, R16, R3, R4 ;  /* 0x0000000310037224 */ /* 0x000fe400078e0204 */
[----:B------:R-:W-:-:S04]  /*1a70*/  IMAD.WIDE.U32 R22, R106, R16, R14 ;  /* 0x000000106a167225 */ /* 0x000fc800078e000e */
[----:B------:R-:W-:Y:S01]  /*1a80*/  IMAD.SHL.U32 R4, R6, 0x10, RZ ;  /* 0x0000001006047824 */ /* 0x000fe200078e00ff */
[----:B----4-:R-:W-:Y:S01]  /*1a90*/  LEA R14, P0, R22, R8, 0x1 ;  /* 0x00000008160e7211 */ /* 0x010fe200078008ff */
[----:B---3--:R-:W-:Y:S01]  /*1aa0*/  IMAD R7, R21, R144, RZ ;  /* 0x0000009015077224 */ /* 0x008fe200078e02ff */
[----:B------:R-:W-:Y:S01]  /*1ab0*/  LEA R8, R140, UR4, 0x4 ;  /* 0x000000048c087c11 */ /* 0x000fe2000f8e20ff */
[----:B------:R-:W-:Y:S01]  /*1ac0*/  IMAD.IADD R3, R23, 0x1, R3 ;  /* 0x0000000117037824 */ /* 0x000fe200078e0203 */
[----:B------:R-:W-:Y:S01]  /*1ad0*/  LOP3.LUT P1, RZ, R4, 0x10, RZ, 0xc0, !PT ;  /* 0x0000001004ff7812 */ /* 0x000fe2000782c0ff */
[----:B------:R-:W-:Y:S01]  /*1ae0*/  IMAD.SHL.U32 R6, R6, 0x8, RZ ;  /* 0x0000000806067824 */ /* 0x000fe200078e00ff */
[----:B------:R-:W-:Y:S01]  /*1af0*/  SEL R4, R2, RZ, P2 ;  /* 0x000000ff02047207 */ /* 0x000fe20001000000 */
[----:B------:R-:W-:Y:S01]  /*1b00*/  IMAD.WIDE.U32 R24, R144, R20, R154 ;  /* 0x0000001490187225 */ /* 0x000fe200078e009a */
[----:B------:R-:W-:Y:S02]  /*1b10*/  LEA.HI.X R15, R22, R9, R3, 0x1, P0 ;  /* 0x00000009160f7211 */ /* 0x000fe400000f0c03 */
[----:B------:R-:W-:Y:S01]  /*1b20*/  LOP3.LUT P2, RZ, R6, 0x10, RZ, 0xc0, !PT ;  /* 0x0000001006ff7812 */ /* 0x000fe2000784c0ff */
[----:B------:R-:W-:Y:S01]  /*1b30*/  IMAD R2, R20, R104, R7 ;  /* 0x0000006814027224 */ /* 0x000fe200078e0207 */
[----:B------:R-:W-:Y:S01]  /*1b40*/  SHF.R.S32.HI R7, RZ, 0x1f, R13 ;  /* 0x0000001fff077819 */ /* 0x000fe2000001140d */
[----:B------:R-:W-:Y:S01]  /*1b50*/  IMAD.SHL.U32 R3, R16, 0x10, RZ ;  /* 0x0000001010037824 */ /* 0x000fe200078e00ff */
[----:B------:R-:W-:Y:S01]  /*1b60*/  LEA R9, R138, UR4, 0x4 ;  /* 0x000000048a097c11 */ /* 0x000fe2000f8e20ff */
[----:B------:R-:W-:Y:S01]  /*1b70*/  IMAD.SHL.U32 R5, R4, 0x10, RZ ;  /* 0x0000001004057824 */ /* 0x000fe200078e00ff */
[----:B------:R-:W-:Y:S01]  /*1b80*/  SHF.L.U64.HI R7, R13, 0x1, R7 ;  /* 0x000000010d077819 */ /* 0x000fe20000010207 */
[----:B------:R-:W-:Y:S01]  /*1b90*/  IMAD.IADD R25, R25, 0x1, R2 ;  /* 0x0000000119197824 */ /* 0x000fe200078e0202 */
[----:B------:R-:W-:Y:S01]  /*1ba0*/  SHF.L.U64.HI R2, R16, 0x4, R17 ;  /* 0x0000000410027819 */ /* 0x000fe20000010211 */
[----:B------:R-:W-:Y:S01]  /*1bb0*/  IMAD R6, R21, R107, RZ ;  /* 0x0000006b15067224 */ /* 0x000fe200078e02ff */
[----:B------:R-:W-:Y:S01]  /*1bc0*/  IADD3 R22, P0, R14, R3, RZ ;  /* 0x000000030e167210 */ /* 0x000fe20007f1e0ff */
[C---:B------:R-:W-:Y:S01]  /*1bd0*/  IMAD.WIDE.U32 R16, R20.reuse, R107, R24 ;  /* 0x0000006b14107225 */ /* 0x040fe200078e0018 */
[----:B------:R-:W-:Y:S01]  /*1be0*/  LOP3.LUT P6, RZ, R5, 0x10, RZ, 0xc0, !PT ;  /* 0x0000001005ff7812 */ /* 0x000fe200078cc0ff */
[----:B------:R-:W-:Y:S01]  /*1bf0*/  @!PT LDS RZ, [RZ] ;  /* 0x00000000fffff984 */ /* 0x000fe20000000800 */
[----:B------:R-:W-:Y:S01]  /*1c00*/  @!PT LDS RZ, [RZ] ;  /* 0x00000000fffff984 */ /* 0x000fe20000000800 */
[----:B------:R-:W-:Y:S01]  /*1c10*/  @!PT LDS RZ, [RZ] ;  /* 0x00000000fffff984 */ /* 0x000fe20000000800 */
[----:B------:R1:W-:Y:S01]  /*1c20*/  LDGSTS.E.BYPASS.LTC128B.128 [R8+0x600], desc[UR10][R14.64], P1 ;  /* 0x006000000e087fae */ /* 0x0003e20008901d4a */
[----:B------:R-:W-:Y:S01]  /*1c30*/  CS2R R24, SRZ ;  /* 0x0000000000187805 */ /* 0x000fe2000001ff00 */
[----:B------:R-:W-:-:S02]  /*1c40*/  IMAD R6, R20, R151, R6 ;  /* 0x0000009714067224 */ /* 0x000fc400078e0206 */
[----:B------:R-:W-:Y:S01]  /*1c50*/  IMAD.X R23, R15, 0x1, R2, P0 ;  /* 0x000000010f177824 */ /* 0x000fe200000e0602 */
[----:B------:R-:W-:Y:S01]  /*1c60*/  LEA R18, P0, R16, R18, 0x1 ;  /* 0x0000001210127211 */ /* 0x000fe200078008ff */
[----:B------:R-:W-:Y:S02]  /*1c70*/  IMAD.IADD R6, R17, 0x1, R6 ;  /* 0x0000000111067824 */ /* 0x000fe400078e0206 */
[----:B------:R-:W-:Y:S01]  /*1c80*/  IMAD.SHL.U32 R4, R4, 0x8, RZ ;  /* 0x0000000804047824 */ /* 0x000fe200078e00ff */
[----:B------:R2:W-:Y:S01]  /*1c90*/  LDGSTS.E.BYPASS.LTC128B.128 [R9+0x600], desc[UR10][R22.64], P2 ;  /* 0x0060000016097fae */ /* 0x0005e20009101d4a */
[----:B------:R-:W-:Y:S01]  /*1ca0*/  IMAD.SHL.U32 R5, R20, 0x10, RZ ;  /* 0x0000001014057824 */ /* 0x000fe200078e00ff */
[----:B------:R-:W-:Y:S01]  /*1cb0*/  LEA.HI.X R19, R16, R19, R6, 0x1, P0 ;  /* 0x0000001310137211 */ /* 0x000fe200000f0c06 */
[----:B------:R-:W-:Y:S01]  /*1cc0*/  IMAD.SHL.U32 R13, R13, 0x2, RZ ;  /* 0x000000020d0d7824 */ /* 0x000fe200078e00ff */
[----:B------:R-:W-:Y:S01]  /*1cd0*/  LOP3.LUT P4, RZ, R4, 0x10, RZ, 0xc0, !PT ;  /* 0x0000001004ff7812 */ /* 0x000fe2000788c0ff */
[----:B------:R-:W-:Y:S01]  /*1ce0*/  IMAD.SHL.U32 R6, R12, 0x10, RZ ;  /* 0x000000100c067824 */ /* 0x000fe200078e00ff */
[----:B------:R-:W-:Y:S01]  /*1cf0*/  SHF.L.U64.HI R4, R20, 0x4, R21 ;  /* 0x0000000414047819 */ /* 0x000fe20000010215 */
[----:B------:R-:W-:Y:S01]  /*1d00*/  IMAD.SHL.U32 R12, R12, 0x8, RZ ;  /* 0x000000080c0c7824 */ /* 0x000fe200078e00ff */
[----:B------:R-:W-:Y:S01]  /*1d10*/  IADD3 R16, P2, R18, R5, RZ ;  /* 0x0000000512107210 */ /* 0x000fe20007f5e0ff */
[----:B------:R3:W-:Y:S01]  /*1d20*/  LDGSTS.E.BYPASS.LTC128B.128 [R8+0x2600], desc[UR10][R18.64], P6 ;  /* 0x0260000012087fae */ /* 0x0007e2000b101d4a */
[----:B------:R-:W-:-:S02]  /*1d30*/  IADD3 R20, P0, R13, R18, RZ ;  /* 0x000000120d147210 */ /* 0x000fc40007f1e0ff */
[----:B------:R-:W-:Y:S01]  /*1d40*/  LOP3.LUT P6, RZ, R11, 0x10, RZ, 0xc0, !PT ;  /* 0x000000100bff7812 */ /* 0x000fe200078cc0ff */
[----:B------:R-:W-:Y:S01]  /*1d50*/  IMAD.X R17, R19, 0x1, R4, P2 ;  /* 0x0000000113117824 */ /* 0x000fe200010e0604 */
[----:B------:R-:W-:Y:S01]  /*1d60*/  LOP3.LUT P3, RZ, R6, 0x10, RZ, 0xc0, !PT ;  /* 0x0000001006ff7812 */ /* 0x000fe2000786c0ff */
[----:B------:R-:W-:Y:S01]  /*1d70*/  IMAD.X R21, R7, 0x1, R19, P0 ;  /* 0x0000000107157824 */ /* 0x000fe200000e0613 */
[----:B------:R-:W-:Y:S02]  /*1d80*/  LOP3.LUT P2, RZ, R12, 0x10, RZ, 0xc0, !PT ;  /* 0x000000100cff7812 */ /* 0x000fe4000784c0ff */
[----:B------:R-:W-:Y:S02]  /*1d90*/  CS2R R10, SRZ ;  /* 0x00000000000a7805 */ /* 0x000fe4000001ff00 */
[----:B-1----:R-:W-:Y:S01]  /*1da0*/  IADD3 R14, P1, R13, R14, RZ ;  /* 0x0000000e0d0e7210 */ /* 0x002fe20007f3e0ff */
[----:B------:R1:W-:Y:S01]  /*1db0*/  LDGSTS.E.BYPASS.LTC128B.128 [R9+0x2600], desc[UR10][R16.64], P4 ;  /* 0x0260000010097fae */ /* 0x0003e2000a101d4a */
[----:B------:R-:W-:-:S03]  /*1dc0*/  IADD3 R12, P0, R20, R5, RZ ;  /* 0x00000005140c7210 */ /* 0x000fc60007f1e0ff */
[----:B------:R-:W-:Y:S01]  /*1dd0*/  IMAD.X R15, R7, 0x1, R15, P1 ;  /* 0x00000001070f7824 */ /* 0x000fe200008e060f */
[----:B------:R-:W-:Y:S01]  /*1de0*/  IADD3 R6, P1, R14, R3, RZ ;  /* 0x000000030e067210 */ /* 0x000fe20007f3e0ff */
[----:B------:R-:W-:Y:S01]  /*1df0*/  IMAD.X R13, R21, 0x1, R4, P0 ;  /* 0x00000001150d7824 */ /* 0x000fe200000e0604 */
[----:B------:R-:W0:Y:S01]  /*1e00*/  LDGDEPBAR ;  /* 0x00000000000079af */ /* 0x000e220000000000 */
[----:B------:R-:W-:Y:S02]  /*1e10*/  ISETP.GE.AND P0, PT, R100, 0x1, PT ;  /* 0x000000016400780c */ /* 0x000fe40003f06270 */
[----:B--2---:R-:W-:Y:S01]  /*1e20*/  CS2R R22, SRZ ;  /* 0x0000000000167805 */ /* 0x004fe2000001ff00 */
[----:B------:R-:W-:Y:S01]  /*1e30*/  IMAD.X R7, R15, 0x1, R2, P1 ;  /* 0x000000010f077824 */ /* 0x000fe200008e0602 */
[----:B------:R2:W-:Y:S01]  /*1e40*/  LDGSTS.E.BYPASS.LTC128B.128 [R8+0x680], desc[UR10][R14.64], P6 ;  /* 0x006800000e087fae */ /* 0x0005e2000b101d4a */
[----:B------:R-:W-:-:S03]  /*1e50*/  CS2R R4, SRZ ;  /* 0x0000000000047805 */ /* 0x000fc6000001ff00 */
[----:B------:R4:W-:Y:S01]  /*1e60*/  LDGSTS.E.BYPASS.LTC128B.128 [R9+0x680], desc[UR10][R6.64], P5 ;  /* 0x0068000006097fae */ /* 0x0009e2000a901d4a */
[----:B---3--:R-:W-:-:S03]  /*1e70*/  CS2R R18, SRZ ;  /* 0x0000000000127805 */ /* 0x008fc6000001ff00 */
[----:B------:R3:W-:Y:S04]  /*1e80*/  LDGSTS.E.BYPASS.LTC128B.128 [R8+0x2680], desc[UR10][R20.64], P3 ;  /* 0x0268000014087fae */ /* 0x0007e80009901d4a */
[----:B------:R3:W-:Y:S04]  /*1e90*/  LDGSTS.E.BYPASS.LTC128B.128 [R9+0x2680], desc[UR10][R12.64], P2 ;  /* 0x026800000c097fae */ /* 0x0007e80009101d4a */
[----:B------:R-:W0:Y:S01]  /*1ea0*/  LDGDEPBAR ;  /* 0x00000000000079af */ /* 0x000e220000000000 */
[----:B-1----:R-:W-:Y:S02]  /*1eb0*/  CS2R R16, SRZ ;  /* 0x0000000000107805 */ /* 0x002fe4000001ff00 */
[----:B--2---:R-:W-:-:S02]  /*1ec0*/  CS2R R14, SRZ ;  /* 0x00000000000e7805 */ /* 0x004fc4000001ff00 */
[----:B----4-:R-:W-:Y:S02]  /*1ed0*/  CS2R R6, SRZ ;  /* 0x0000000000067805 */ /* 0x010fe4000001ff00 */
[----:B---3--:R-:W-:Y:S02]  /*1ee0*/  CS2R R20, SRZ ;  /* 0x0000000000147805 */ /* 0x008fe4000001ff00 */
[----:B------:R-:W-:Y:S01]  /*1ef0*/  CS2R R12, SRZ ;  /* 0x00000000000c7805 */ /* 0x000fe2000001ff00 */
[----:B------:R-:W-:-:S04]  /*1f00*/  DEPBAR.LE SB0, 0x1 ;  /* 0x000080400000791a */ /* 0x000fc80000000000 */
[----:B------:R-:W-:Y:S01]  /*1f10*/  BAR.SYNC.DEFER_BLOCKING 0x0 ;  /* 0x0000000000007b1d */ /* 0x000fe20000010000 */
[----:B------:R-:W-:-:S05]  /*1f20*/  CS2R R8, SRZ ;  /* 0x0000000000087805 */ /* 0x000fca000001ff00 */
[----:B------:R-:W1:Y:S04]  /*1f30*/  LDSM.16.M88.4 R68, [R68] ;  /* 0x000000004444783b */ /* 0x000e680000000200 */
[----:B------:R-:W2:Y:S01]  /*1f40*/  LDSM.16.M88.4 R72, [R72+0x2600] ;  /* 0x002600004848783b */ /* 0x000ea20000000200 */
[----:B------:R-:W-:Y:S05]  /*1f50*/  @!P0 BRA `(.L_x_372) ;  /* 0x00000004002c8947 */ /* 0x000fea0003800000 */
[----:B------:R-:W-:Y:S01]  /*1f60*/  VIADD R3, R100, 0x1f ;  /* 0x0000001f64037836 */ /* 0x000fe20000000000 */
[C---:B------:R-:W-:Y:S01]  /*1f70*/  LOP3.LUT R92, R0.reuse, 0x30, RZ, 0x3c, !PT ;  /* 0x00000030005c7812 */ /* 0x040fe200078e3cff */
[----:B------:R-:W-:Y:S01]  /*1f80*/  IMAD.MOV.U32 R95, RZ, RZ, R137 ;  /* 0x000000ffff5f7224 */ /* 0x000fe200078e0089 */
[----:B------:R-:W-:Y:S01]  /*1f90*/  LOP3.LUT R2, R0, 0x10, RZ, 0x3c, !PT ;  /* 0x0000001000027812 */ /* 0x000fe200078e3cff */
[----:B------:R-:W-:Y:S01]  /*1fa0*/  IMAD.MOV.U32 R93, RZ, RZ, R141 ;  /* 0x000000ffff5d7224 */ /* 0x000fe200078e008d */
[----:B------:R-:W-:Y:S01]  /*1fb0*/  SHF.R.S32.HI R156, RZ, 0x1f, R3 ;  /* 0x0000001fff9c7819 */ /* 0x000fe20000011403 */
[----:B------:R-:W-:-:S03]  /*1fc0*/  IMAD.MOV.U32 R23, RZ, RZ, RZ ;  /* 0x000000ffff177224 */ /* 0x000fc600078e00ff */
[----:B------:R-:W-:Y:S02]  /*1fd0*/  LEA.HI R156, R156, R3, RZ, 0x5 ;  /* 0x000000039c9c7211 */ /* 0x000fe400078f28ff */
[----:B------:R-:W-:Y:S02]  /*1fe0*/  LOP3.LUT R3, R0, 0x20, RZ, 0x3c, !PT ;  /* 0x0000002000037812 */ /* 0x000fe400078e3cff */
[----:B------:R-:W-:-:S07]  /*1ff0*/  LEA.HI.SX32 R156, R156, 0xfffffffe, 0x1b ;  /* 0xfffffffe9c9c7811 */ /* 0x000fce00078fdaff */
.L_x_373:
[C---:B-12-4-:R-:W-:Y:S01]  /*2000*/  HMMA.1688.F32 R4, R68.reuse, R72, R4 ;  /* 0x000000484404723c */ /* 0x056fe20000001004 */
[----:B------:R-:W0:Y:S02]  /*2010*/  LDGDEPBAR ;  /* 0x00000000000079af */ /* 0x000e240000000000 */
[----:B------:R-:W-:Y:S01]  /*2020*/  ISETP.GE.AND P0, PT, R156, RZ, PT ;  /* 0x000000ff9c00720c */ /* 0x000fe20003f06270 */
[C---:B------:R-:W-:Y:S04]  /*2030*/  HMMA.1688.F32 R8, R68.reuse, R73, R8 ;  /* 0x000000494408723c */ /* 0x040fe80000001008 */
[C---:B------:R-:W-:Y:S04]  /*2040*/  HMMA.1688.F32 R12, R68.reuse, R74, R12 ;  /* 0x0000004a440c723c */ /* 0x040fe8000000100c */
[-C--:B------:R-:W-:Y:S04]  /*2050*/  HMMA.1688.F32 R16, R68, R75.reuse, R16 ;  /* 0x0000004b4410723c */ /* 0x080fe80000001010 */
[C---:B------:R-:W-:Y:S04]  /*2060*/  HMMA.1688.F32 R20, R70.reuse, R75, R20 ;  /* 0x0000004b4614723c */ /* 0x040fe80000001014 */
[C---:B------:R-:W-:Y:S04]  /*2070*/  HMMA.1688.F32 R24, R70.reuse, R74, R24 ;  /* 0x0000004a4618723c */ /* 0x040fe80000001018 */
[C---:B------:R-:W-:Y:S04]  /*2080*/  HMMA.1688.F32 R28, R70.reuse, R73, R28 ;  /* 0x00000049461c723c */ /* 0x040fe8000000101c */
[----:B------:R-:W-:Y:S04]  /*2090*/  HMMA.1688.F32 R32, R70, R72, R32 ;  /* 0x000000484620723c */ /* 0x000fe80000001020 */
[C-C-:B------:R-:W-:Y:S01]  /*20a0*/  IMAD.IADD R76, R2.reuse, 0x1, R93.reuse ;  /* 0x00000001024c7824 */ /* 0x140fe200078e025d */
[-C--:B------:R-:W-:Y:S03]  /*20b0*/  IADD3 R80, R2, R95.reuse, RZ ;  /* 0x0000005f02507210 */ /* 0x080fe60007ffe0ff */
[C---:B------:R-:W-:Y:S01]  /*20c0*/  IMAD.IADD R84, R3.reuse, 0x1, R93 ;  /* 0x0000000103547824 */ /* 0x040fe200078e025d */
[----:B------:R-:W-:Y:S01]  /*20d0*/  IADD3 R88, R3, R95, RZ ;  /* 0x0000005f03587210 */ /* 0x000fe20007ffe0ff */
[----:B------:R-:W-:Y:S01]  /*20e0*/  LDSM.16.M88.4 R76, [R76] ;  /* 0x000000004c4c783b */ /* 0x000fe20000000200 */
[----:B---3--:R-:W-:Y:S05]  /*20f0*/  @P0 IADD3 R158, R0, R93, RZ ;  /* 0x0000005d009e0210 */ /* 0x008fea0007ffe0ff */
[----:B------:R-:W1:Y:S06]  /*2100*/  LDSM.16.M88.4 R80, [R80] ;  /* 0x000000005050783b */ /* 0x000e6c0000000200 */
[----:B------:R-:W-:Y:S06]  /*2110*/  LDSM.16.M88.4 R84, [R84] ;  /* 0x000000005454783b */ /* 0x000fec0000000200 */
        /* <DEDUP_REMOVED lines=16> */
[----:B------:R-:W-:Y:S04]  /*2220*/  HMMA.1688.F32 R32, R86, R88, R32 ;  /* 0x000000585620723c */ /* 0x000fe80000001020 */
[C---:B------:R-:W-:Y:S01]  /*2230*/  IMAD.IADD R76, R92.reuse, 0x1, R93 ;  /* 0x000000015c4c7824 */ /* 0x040fe200078e025d */
[----:B------:R-:W-:Y:S03]  /*2240*/  IADD3 R80, R92, R95, RZ ;  /* 0x0000005f5c507210 */ /* 0x000fe60007ffe0ff */
[----:B------:R-:W-:Y:S01]  /*2250*/  VIADD R95, R95, 0x80 ;  /* 0x000000805f5f7836 */ /* 0x000fe20000000000 */
[----:B------:R-:W-:Y:S01]  /*2260*/  MOV R69, R85 ;  /* 0x0000005500457202 */ /* 0x000fe20000000f00 */
[----:B------:R-:W-:Y:S01]  /*2270*/  LDSM.16.M88.4 R76, [R76] ;  /* 0x000000004c4c783b */ /* 0x000fe20000000200 */
[----:B------:R-:W-:Y:S01]  /*2280*/  IMAD.MOV.U32 R68, RZ, RZ, R84 ;  /* 0x000000ffff447224 */ /* 0x000fe200078e0054 */
[----:B------:R-:W-:Y:S01]  /*2290*/  MOV R71, R87 ;  /* 0x0000005700477202 */ /* 0x000fe20000000f00 */
[----:B------:R-:W-:Y:S01]  /*22a0*/  IMAD.MOV.U32 R70, RZ, RZ, R86 ;  /* 0x000000ffff467224 */ /* 0x000fe200078e0056 */
[----:B------:R-:W-:Y:S01]  /*22b0*/  MOV R73, R89 ;  /* 0x0000005900497202 */ /* 0x000fe20000000f00 */
[----:B------:R-:W-:Y:S01]  /*22c0*/  IMAD.MOV.U32 R72, RZ, RZ, R88 ;  /* 0x000000ffff487224 */ /* 0x000fe200078e0058 */
[----:B------:R-:W1:Y:S01]  /*22d0*/  LDSM.16.M88.4 R80, [R80] ;  /* 0x000000005050783b */ /* 0x000e620000000200 */
[----:B------:R-:W-:Y:S04]  /*22e0*/  DEPBAR.LE SB0, 0x1 ;  /* 0x000080400000791a */ /* 0x000fe80000000000 */
[----:B------:R-:W-:Y:S01]  /*22f0*/  IMAD.MOV.U32 R74, RZ, RZ, R90 ;  /* 0x000000ffff4a7224 */ /* 0x000fe200078e005a */
[----:B------:R-:W-:Y:S01]  /*2300*/  BAR.SYNC.DEFER_BLOCKING 0x0 ;  /* 0x0000000000007b1d */ /* 0x000fe20000010000 */
[----:B------:R-:W-:Y:S01]  /*2310*/  MOV R75, R91 ;  /* 0x0000005b004b7202 */ /* 0x000fe20000000f00 */
[----:B------:R-:W-:Y:S01]  /*2320*/  @P0 IMAD.IADD R157, R0, 0x1, R95 ;  /* 0x00000001009d0824 */ /* 0x000fe200078e025f */
[----:B------:R-:W-:Y:S03]  /*2330*/  IADD3 R93, R93, 0x80, RZ ;  /* 0x000000805d5d7810 */ /* 0x000fe60007ffe0ff */
[----:B------:R3:W4:Y:S06]  /*2340*/  @P0 LDSM.16.M88.4 R68, [R158+0x80] ;  /* 0x000080009e44083b */ /* 0x00072c0000000200 */
[----:B------:R3:W4:Y:S01]  /*2350*/  @P0 LDSM.16.M88.4 R72, [R157] ;  /* 0x000000009d48083b */ /* 0x0007220000000200 */
[C---:B------:R-:W-:Y:S01]  /*2360*/  ISETP.GT.AND P0, PT, R156.reuse, -0x1, PT ;  /* 0xffffffff9c00780c */ /* 0x040fe20003f04270 */
[----:B------:R-:W-:-:S01]  /*2370*/  VIADD R156, R156, 0xffffffff ;  /* 0xffffffff9c9c7836 */ /* 0x000fc20000000000 */
[C---:B-1----:R-:W-:Y:S04]  /*2380*/  HMMA.1688.F32 R4, R76.reuse, R80, R4 ;  /* 0x000000504c04723c */ /* 0x042fe80000001004 */
        /* <DEDUP_REMOVED lines=8> */
.L_x_372:
[----:B-1--4-:R-:W2:Y:S08]  /*2410*/  LDC.64 R68, c[0x0][0x280] ;  /* 0x0000a000ff447b82 */ /* 0x012eb00000000a00 */
[----:B------:R-:W1:Y:S01]  /*2420*/  LDC.64 R2, c[0x0][0x258] ;  /* 0x00009600ff027b82 */ /* 0x000e620000000a00 */
[----:B--2---:R-:W-:-:S07]  /*2430*/  IMAD.WIDE R74, R109, 0x8, R68 ;  /* 0x000000086d4a7825 */ /* 0x004fce00078e0244 */
[----:B------:R-:W-:Y:S01]  /*2440*/  BAR.SYNC.DEFER_BLOCKING 0x0 ;  /* 0x0000000000007b1d */ /* 0x000fe20000010000 */
[----:B-1----:R-:W-:-:S05]  /*2450*/  IMAD.WIDE R78, R109, 0x8, R2 ;  /* 0x000000086d4e7825 */ /* 0x002fca00078e0202 */
[----:B------:R-:W2:Y:S04]  /*2460*/  LDG.E.64 R74, desc[UR10][R74.64] ;  /* 0x0000000a4a4a7981 */ /* 0x000ea8000c1e1b00 */
[----:B------:R-:W4:Y:S01]  /*2470*/  LDG.E.64 R78, desc[UR10][R78.64] ;  /* 0x0000000a4e4e7981 */ /* 0x000f22000c1e1b00 */
[----:B------:R-:W-:Y:S02]  /*2480*/  VIADDMNMX R2, R94, -R107, 0x40, PT ;  /* 0x000000405e027446 */ /* 0x000fe4000380096b */
[----:B------:R-:W-:Y:S02]  /*2490*/  SHF.R.S32.HI R153, RZ, 0x1f, R152 ;  /* 0x0000001fff997819 */ /* 0x000fe40000011498 */
[----:B------:R-:W-:Y:S01]  /*24a0*/  SHF.R.S32.HI R69, RZ, 0x1f, R2 ;  /* 0x0000001fff457819 */ /* 0x000fe20000011402 */
[----:B------:R-:W-:-:S02]  /*24b0*/  VIADD R3, R2, 0xffffffff ;  /* 0xffffffff02037836 */ /* 0x000fc40000000000 */
[C---:B------:R-:W-:Y:S01]  /*24c0*/  VIADD R68, R2.reuse, 0x1f ;  /* 0x0000001f02447836 */ /* 0x040fe20000000000 */
[----:B------:R-:W-:Y:S02]  /*24d0*/  LEA.HI R69, R69, R2, RZ, 0x5 ;  /* 0x0000000245457211 */ /* 0x000fe400078f28ff */
[----:B------:R-:W-:Y:S01]  /*24e0*/  ISETP.GT.U32.AND P3, PT, R3, 0x1f, PT ;  /* 0x0000001f0300780c */ /* 0x000fe20003f64070 */
[C---:B------:R-:W-:Y:S01]  /*24f0*/  VIADD R3, R2.reuse, 0x3e ;  /* 0x0000003e02037836 */ /* 0x040fe20000000000 */
[----:B------:R-:W-:Y:S02]  /*2500*/  LOP3.LUT R69, R69, 0xffffffe0, RZ, 0xc0, !PT ;  /* 0xffffffe045457812 */ /* 0x000fe400078ec0ff */
[----:B------:R-:W-:Y:S02]  /*2510*/  SHF.R.S32.HI R71, RZ, 0x1f, R68 ;  /* 0x0000001fff477819 */ /* 0x000fe40000011444 */
[----:B------:R-:W-:Y:S01]  /*2520*/  ISETP.GE.U32.AND P4, PT, R3, 0x3f, PT ;  /* 0x0000003f0300780c */ /* 0x000fe20003f86070 */
[----:B------:R-:W-:Y:S01]  /*2530*/  IMAD.IADD R69, R2, 0x1, -R69 ;  /* 0x0000000102457824 */ /* 0x000fe200078e0a45 */
[----:B------:R-:W-:-:S04]  /*2540*/  LEA.HI R68, R71, R68, RZ, 0x5 ;  /* 0x0000004447447211 */ /* 0x000fc800078f28ff */
[C---:B------:R-:W-:Y:S02]  /*2550*/  ISETP.NE.AND P0, PT, R69.reuse, RZ, PT ;  /* 0x000000ff4500720c */ /* 0x040fe40003f05270 */
[----:B------:R-:W-:Y:S02]  /*2560*/  SHF.R.S32.HI R68, RZ, 0x5, R68 ;  /* 0x00000005ff447819 */ /* 0x000fe40000011444 */
[----:B------:R-:W-:Y:S02]  /*2570*/  SEL R69, R69, 0x20, P0 ;  /* 0x0000002045457807 */ /* 0x000fe40000000000 */
[----:B------:R-:W-:Y:S02]  /*2580*/  ISETP.GE.AND P0, PT, R152, R99, PT ;  /* 0x000000639800720c */ /* 0x000fe40003f06270 */
[----:B------:R-:W-:Y:S02]  /*2590*/  VIMNMX R69, R2, R69, PT ;  /* 0x0000004502457248 */ /* 0x000fe40003fe0100 */
[----:B------:R-:W-:-:S02]  /*25a0*/  SEL R2, RZ, 0xffffffff, P0 ;  /* 0xffffffffff027807 */ /* 0x000fc40000000000 */
[-C--:B------:R-:W-:Y:S02]  /*25b0*/  ISETP.LT.AND P1, PT, R135, R69.reuse, !P0 ;  /* 0x000000458700720c */ /* 0x080fe40004721270 */
[----:B------:R-:W-:Y:S01]  /*25c0*/  ISETP.LT.AND P2, PT, R136, R69, !P0 ;  /* 0x000000458800720c */ /* 0x000fe20004741270 */
[----:B------:R-:W-:Y:S01]  /*25d0*/  IMAD.SHL.U32 R2, R2, 0x2, RZ ;  /* 0x0000000202027824 */ /* 0x000fe200078e00ff */
[----:B------:R-:W-:Y:S02]  /*25e0*/  SEL R3, RZ, 0xffffffff, !P1 ;  /* 0xffffffffff037807 */ /* 0x000fe40004800000 */
[----:B------:R-:W-:Y:S02]  /*25f0*/  SEL R72, RZ, 0x1, !P2 ;  /* 0x00000001ff487807 */ /* 0x000fe40005000000 */
[----:B------:R-:W-:Y:S01]  /*2600*/  SEL R71, RZ, 0x1, P0 ;  /* 0x00000001ff477807 */ /* 0x000fe20000000000 */
[----:B------:R-:W-:-:S03]  /*2610*/  IMAD.SHL.U32 R3, R3, 0x2, RZ ;  /* 0x0000000203037824 */ /* 0x000fc600078e00ff */
[----:B------:R-:W-:Y:S01]  /*2620*/  LOP3.LUT R71, R2, 0x2, R71, 0xe2, !PT ;  /* 0x0000000202477812 */ /* 0x000fe200078ee247 */
[----:B------:R-:W-:Y:S01]  /*2630*/  VIADD R2, R68, 0xffffffff ;  /* 0xffffffff44027836 */ /* 0x000fe20000000000 */
[----:B------:R-:W-:-:S04]  /*2640*/  LOP3.LUT R3, R3, 0x2, R72, 0xe2, !PT ;  /* 0x0000000203037812 */ /* 0x000fc800078ee248 */
[C---:B------:R-:W-:Y:S01]  /*2650*/  ISETP.NE.AND P2, PT, R2.reuse, 0x1, PT ;  /* 0x000000010200780c */ /* 0x040fe20003f45270 */
[----:B------:R-:W-:Y:S01]  /*2660*/  @!P3 IMAD.MOV.U32 R71, RZ, RZ, R3 ;  /* 0x000000ffff47b224 */ /* 0x000fe200078e0003 */
[----:B------:R-:W-:-:S04]  /*2670*/  ISETP.NE.AND P1, PT, R2, RZ, PT ;  /* 0x000000ff0200720c */ /* 0x000fc80003f25270 */
[----:B------:R-:W-:Y:S01]  /*2680*/  SEL R71, R71, RZ, P4 ;  /* 0x000000ff47477207 */ /* 0x000fe20002000000 */
[----:B--2---:R-:W-:Y:S02]  /*2690*/  IMAD R69, R75, R136, RZ ;  /* 0x000000884b457224 */ /* 0x004fe400078e02ff */
[----:B------:R-:W-:-:S04]  /*26a0*/  IMAD.WIDE.U32 R76, R136, R74, R152 ;  /* 0x0000004a884c7225 */ /* 0x000fc800078e0098 */
[C---:B------:R-:W-:Y:S02]  /*26b0*/  IMAD R69, R74.reuse, R103, R69 ;  /* 0x000000674a457224 */ /* 0x040fe400078e0245 */
[----:B------:R-:W-:Y:S02]  /*26c0*/  IMAD R70, R75, R107, RZ ;  /* 0x0000006b4b467224 */ /* 0x000fe400078e02ff */
[----:B------:R-:W-:Y:S01]  /*26d0*/  IMAD.IADD R77, R77, 0x1, R69 ;  /* 0x000000014d4d7824 */ /* 0x000fe200078e0245 */
[C---:B------:R-:W-:Y:S01]  /*26e0*/  SHF.L.U64.HI R69, R74.reuse, 0x2, R75 ;  /* 0x000000024a457819 */ /* 0x040fe2000001024b */
[C---:B------:R-:W-:Y:S02]  /*26f0*/  IMAD R70, R74.reuse, R151, R70 ;  /* 0x000000974a467224 */ /* 0x040fe400078e0246 */
[----:B------:R-:W-:-:S04]  /*2700*/  IMAD.WIDE.U32 R76, R74, R107, R76 ;  /* 0x0000006b4a4c7225 */ /* 0x000fc800078e004c */
[----:B------:R-:W-:Y:S01]  /*2710*/  IMAD.SHL.U32 R2, R74, 0x4, RZ ;  /* 0x000000044a027824 */ /* 0x000fe200078e00ff */
[----:B----4-:R-:W-:Y:S01]  /*2720*/  LEA R72, P0, R76, R78, 0x1 ;  /* 0x0000004e4c487211 */ /* 0x010fe200078008ff */
        /* <DEDUP_REMOVED lines=10> */
[----:B------:R-:W1:Y:S01]  /*27d0*/  LDC.U8 R2, c[0x0][0x294] ;  /* 0x0000a500ff027b82 */ /* 0x000e620000000000 */
[----:B------:R-:W-:Y:S01]  /*27e0*/  IMAD.X R79, R69, 0x1, R73, P0 ;  /* 0x00000001454f7824 */ /* 0x000fe200000e0649 */
[----:B------:R-:W-:-:S02]  /*27f0*/  SEL R71, R71, RZ, P1 ;  /* 0x000000ff47477207 */ /* 0x000fc40000800000 */
[----:B------:R-:W-:Y:S01]  /*2800*/  LOP3.LUT P4, RZ, R76, 0x10, RZ, 0xc0, !PT ;  /* 0x000000104cff7812 */ /* 0x000fe2000788c0ff */
[----:B------:R-:W-:-:S04]  /*2810*/  IMAD.WIDE.U32 R76, R74, 0x38, R78 ;  /* 0x000000384a4c7825 */ /* 0x000fc800078e004e */
[----:B------:R-:W-:Y:S02]  /*2820*/  IMAD.SHL.U32 R74, R71, 0x10, RZ ;  /* 0x00000010474a7824 */ /* 0x000fe400078e00ff */
[----:B------:R-:W-:Y:S02]  /*2830*/  IMAD.IADD R77, R77, 0x1, R3 ;  /* 0x000000014d4d7824 */ /* 0x000fe400078e0203 */
[----:B------:R-:W-:Y:S01]  /*2840*/  IMAD.SHL.U32 R71, R71, 0x8, RZ ;  /* 0x0000000847477824 */ /* 0x000fe200078e00ff */
[----:B------:R-:W-:Y:S01]  /*2850*/  LOP3.LUT P2, RZ, R74, 0x10, RZ, 0xc0, !PT ;  /* 0x000000104aff7812 */ /* 0x000fe2000784c0ff */
[----:B------:R-:W-:Y:S01]  /*2860*/  IMAD.IADD R3, R94, 0x1, -R107 ;  /* 0x000000015e037824 */ /* 0x000fe200078e0a6b */
[----:B------:R-:W-:Y:S01]  /*2870*/  IADD3 R74, P0, R70, R76, RZ ;  /* 0x0000004c464a7210 */ /* 0x000fe20007f1e0ff */
[----:B------:R-:W-:Y:S01]  /*2880*/  @!PT LDS RZ, [RZ] ;  /* 0x00000000fffff984 */ /* 0x000fe20000000800 */
[----:B------:R-:W-:Y:S01]  /*2890*/  @!PT LDS RZ, [RZ] ;  /* 0x00000000fffff984 */ /* 0x000fe20000000800 */
[----:B------:R-:W-:Y:S01]  /*28a0*/  @!PT LDS RZ, [RZ] ;  /* 0x00000000fffff984 */ /* 0x000fe20000000800 */
[----:B------:R2:W-:Y:S01]  /*28b0*/  LDGSTS.E.BYPASS.LTC128B.128 [R133+0x2a00], desc[UR10][R72.64], P4 ;  /* 0x02a0000048857fae */ /* 0x0005e2000a101d4a */
[----:B------:R-:W-:Y:S02]  /*28c0*/  LOP3.LUT P1, RZ, R71, 0x10, RZ, 0xc0, !PT ;  /* 0x0000001047ff7812 */ /* 0x000fe4000782c0ff */
[----:B------:R-:W-:Y:S01]  /*28d0*/  LEA R71, R134, UR4, 0x1 ;  /* 0x0000000486477c11 */ /* 0x000fe2000f8e08ff */
[----:B------:R-:W-:Y:S01]  /*28e0*/  IMAD.X R75, R77, 0x1, R69, P0 ;  /* 0x000000014d4b7824 */ /* 0x000fe200000e0645 */
[----:B-1----:R-:W-:-:S03]  /*28f0*/  ISETP.NE.AND P0, PT, R2, RZ, PT ;  /* 0x000000ff0200720c */ /* 0x002fc60003f05270 */
[----:B------:R2:W-:Y:S01]  /*2900*/  LDGSTS.E.BYPASS.LTC128B.128 [R71+0x2a00], desc[UR10][R78.64], P3 ;  /* 0x02a000004e477fae */ /* 0x0005e20009901d4a */
[----:B------:R-:W-:-:S03]  /*2910*/  ISETP.GT.OR P0, PT, R3, 0x40, !P0 ;  /* 0x000000400300780c */ /* 0x000fc60004704670 */
[----:B------:R-:W0:Y:S04]  /*2920*/  LDGDEPBAR ;  /* 0x00000000000079af */ /* 0x000e280000000000 */
[----:B------:R2:W-:Y:S04]  /*2930*/  LDGSTS.E.BYPASS.LTC128B.128 [R133+0x3a00], desc[UR10][R76.64], P2 ;  /* 0x03a000004c857fae */ /* 0x0005e80009101d4a */
[----:B------:R2:W-:Y:S04]  /*2940*/  LDGSTS.E.BYPASS.LTC128B.128 [R71+0x3a00], desc[UR10][R74.64], P1 ;  /* 0x03a000004a477fae */ /* 0x0005e80008901d4a */
[----:B------:R-:W0:Y:S01]  /*2950*/  LDGDEPBAR ;  /* 0x00000000000079af */ /* 0x000e220000000000 */
[----:B------:R-:W-:Y:S05]  /*2960*/  @P0 BRA `(.L_x_374) ;  /* 0x0000000000e80947 */ /* 0x000fea0003800000 */
[----:B------:R-:W-:-:S05]  /*2970*/  IADD3 R2, -R110, UR7, RZ ;  /* 0x000000076e027c10 */ /* 0x000fca000fffe1ff */
[----:B------:R-:W-:-:S04]  /*2980*/  IMAD R69, R2, 0x40, -R107 ;  /* 0x0000004002457824 */ /* 0x000fc800078e0a6b */
[----:B------:R-:W-:-:S04]  /*2990*/  IMAD.IADD R69, R132, 0x1, R69 ;  /* 0x0000000184457824 */ /* 0x000fc800078e0245 */
[C---:B------:R-:W-:Y:S01]  /*29a0*/  VIADD R70, R69.reuse, 0x10 ;  /* 0x0000001045467836 */ /* 0x040fe20000000000 */
[C---:B------:R-:W-:Y:S01]  /*29b0*/  ISETP.GE.AND P4, PT, R69.reuse, R130, PT ;  /* 0x000000824500720c */ /* 0x040fe20003f86270 */
[C---:B------:R-:W-:Y:S01]  /*29c0*/  VIADD R2, R69.reuse, 0x7 ;  /* 0x0000000745027836 */ /* 0x040fe20000000000 */
[CC--:B------:R-:W-:Y:S01]  /*29d0*/  ISETP.GE.AND P0, PT, R69.reuse, R131.reuse, PT ;  /* 0x000000834500720c */ /* 0x0c0fe20003f06270 */
[----:B--2---:R-:W-:Y:S01]  /*29e0*/  VIADD R72, R69, 0x8 ;  /* 0x0000000845487836 */ /* 0x004fe20000000000 */
[-C--:B------:R-:W-:Y:S02]  /*29f0*/  ISETP.GT.AND P1, PT, R70, R131.reuse, PT ;  /* 0x000000834600720c */ /* 0x080fe40003f24270 */
[-C--:B------:R-:W-:Y:S02]  /*2a00*/  ISETP.GE.AND P5, PT, R2, R131.reuse, PT ;  /* 0x000000830200720c */ /* 0x080fe40003fa6270 */
[----:B------:R-:W-:Y:S02]  /*2a10*/  P2R R2, PR, RZ, 0x2 ;  /* 0x00000002ff027803 */ /* 0x000fe40000000000 */
[----:B------:R-:W-:-:S02]  /*2a20*/  ISETP.GE.AND P2, PT, R72, R131, PT ;  /* 0x000000834800720c */ /* 0x000fc40003f46270 */
[-C--:B------:R-:W-:Y:S02]  /*2a30*/  ISETP.GT.AND P3, PT, R72, R131.reuse, PT ;  /* 0x000000834800720c */ /* 0x080fe40003f64270 */
[CC--:B------:R-:W-:Y:S02]  /*2a40*/  ISETP.GT.AND P1, PT, R69.reuse, R131.reuse, PT ;  /* 0x000000834500720c */ /* 0x0c0fe40003f24270 */
[----:B------:R-:W-:Y:S02]  /*2a50*/  FSEL R8, R8, -INF , P4 ;  /* 0xff80000008087808 */ /* 0x000fe40002000000 */
[----:B------:R-:W-:Y:S02]  /*2a60*/  FSEL R14, R14, -INF , P4 ;  /* 0xff8000000e0e7808 */ /* 0x000fe40002000000 */
[----:B------:R-:W-:Y:S02]  /*2a70*/  FSEL R20, R20, -INF , P4 ;  /* 0xff80000014147808 */ /* 0x000fe40002000000 */
[----:B------:R-:W-:Y:S01]  /*2a80*/  ISETP.GE.AND P6, PT, R70, R131, PT ;  /* 0x000000834600720c */ /* 0x000fe20003fc6270 */
[----:B------:R-:W-:Y:S01]  /*2a90*/  VIADD R70, R69, 0x18 ;  /* 0x0000001845467836 */ /* 0x000fe20000000000 */
        /* <DEDUP_REMOVED lines=12> */
[----:B------:R-:W-:Y:S01]  /*2b60*/  ISETP.NE.AND P4, PT, R2, RZ, PT ;  /* 0x000000ff0200720c */ /* 0x000fe20003f85270 */
[C---:B------:R-:W-:Y:S01]  /*2b70*/  VIADD R2, R69.reuse, 0xf ;  /* 0x0000000f45027836 */ /* 0x040fe20000000000 */
[----:B------:R-:W-:-:S02]  /*2b80*/  ISETP.GE.AND P3, PT, R69, R129, PT ;  /* 0x000000814500720c */ /* 0x000fc40003f66270 */
[C---:B------:R-:W-:Y:S02]  /*2b90*/  ISETP.GE.AND P2, PT, R69.reuse, R128, PT ;  /* 0x000000804500720c */ /* 0x040fe40003f46270 */
[C---:B------:R-:W-:Y:S02]  /*2ba0*/  ISETP.GE.AND P0, PT, R69.reuse, R127, PT ;  /* 0x0000007f4500720c */ /* 0x040fe40003f06270 */
[----:B------:R-:W-:Y:S02]  /*2bb0*/  ISETP.GE.AND P1, PT, R69, R126, PT ;  /* 0x0000007e4500720c */ /* 0x000fe40003f26270 */
        /* <DEDUP_REMOVED lines=8> */
[----:B------:R-:W-:-:S02]  /*2c40*/  ISETP.GE.AND P3, PT, R69, R124, PT ;  /* 0x0000007c4500720c */ /* 0x000fc40003f66270 */
[-C--:B------:R-:W-:Y:S02]  /*2c50*/  ISETP.GE.AND P2, PT, R2, R131.reuse, PT ;  /* 0x000000830200720c */ /* 0x080fe40003f46270 */
[CC--:B------:R-:W-:Y:S02]  /*2c60*/  ISETP.GE.AND P0, PT, R70.reuse, R131.reuse, PT ;  /* 0x000000834600720c */ /* 0x0c0fe40003f06270 */
[----:B------:R-:W-:Y:S02]  /*2c70*/  ISETP.GT.AND P1, PT, R70, R131, PT ;  /* 0x000000834600720c */ /* 0x000fe40003f24270 */
        /* <DEDUP_REMOVED lines=8> */
[----:B------:R-:W-:-:S07]  /*2d00*/  FSEL R35, R35, -INF , P1 ;  /* 0xff80000023237808 */ /* 0x000fce0000800000 */
.L_x_374:
[----:B------:R-:W1:Y:S01]  /*2d10*/  LDC R2, c[0x0][0x290] ;  /* 0x0000a400ff027b82 */ /* 0x000e620000000800 */
[----:B------:R-:W-:Y:S01]  /*2d20*/  IADD3 R70, R131, 0x1, RZ ;  /* 0x0000000183467810 */ /* 0x000fe20007ffe0ff */
[----:B------:R-:W-:Y:S01]  /*2d30*/  BSSY B0, `(.L_x_375) ;  /* 0x000003c000007945 */ /* 0x000fe20003800000 */
[C---:B------:R-:W-:Y:S02]  /*2d40*/  ISETP.GT.AND P1, PT, R3.reuse, R131, PT ;  /* 0x000000830300720c */ /* 0x040fe40003f24270 */
[C---:B------:R-:W-:Y:S02]  /*2d50*/  ISETP.GT.AND P0, PT, R3.reuse, R70, PT ;  /* 0x000000460300720c */ /* 0x040fe40003f04270 */
[C---:B------:R-:W-:Y:S02]  /*2d60*/  ISETP.GT.AND P6, PT, R3.reuse, R130, PT ;  /* 0x000000820300720c */ /* 0x040fe40003fc4270 */
[----:B------:R-:W-:Y:S02]  /*2d70*/  MOV R69, 0xff800000 ;  /* 0xff80000000457802 */ /* 0x000fe40000000f00 */
[----:B------:R-:W-:-:S02]  /*2d80*/  ISETP.GT.AND P5, PT, R3, R129, PT ;  /* 0x000000810300720c */ /* 0x000fc40003fa4270 */
[----:B------:R-:W-:Y:S02]  /*2d90*/  LOP3.LUT R150, R150, 0xfffffffe, RZ, 0xc0, !PT ;  /* 0xfffffffe96967812 */ /* 0x000fe400078ec0ff */
[C---:B------:R-:W-:Y:S02]  /*2da0*/  ISETP.GT.AND P4, PT, R3.reuse, R128, PT ;  /* 0x000000800300720c */ /* 0x040fe40003f84270 */
[C---:B------:R-:W-:Y:S02]  /*2db0*/  ISETP.GT.AND P3, PT, R3.reuse, R127, PT ;  /* 0x0000007f0300720c */ /* 0x040fe40003f64270 */
[----:B------:R-:W-:Y:S02]  /*2dc0*/  @P0 LOP3.LUT R150, R150, 0x1, RZ, 0xfc, !PT ;  /* 0x0000000196960812 */ /* 0x000fe400078efcff */
[----:B------:R-:W-:Y:S02]  /*2dd0*/  ISETP.GT.AND P2, PT, R3, R126, PT ;  /* 0x0000007e0300720c */ /* 0x000fe40003f44270 */
[----:B------:R-:W-:Y:S01]  /*2de0*/  LOP3.LUT R150, R150, 0xfffffffd, RZ, 0xc0, !PT ;  /* 0xfffffffd96967812 */ /* 0x000fe200078ec0ff */
[----:B-1----:R-:W-:-:S03]  /*2df0*/  FMUL R2, R2, 1.4426950216293334961 ;  /* 0x3fb8aa3b02027820 */ /* 0x002fc60000400000 */
[----:B------:R-:W-:Y:S01]  /*2e00*/  @P1 LOP3.LUT R150, R150, 0x2, RZ, 0xfc, !PT ;  /* 0x0000000296961812 */ /* 0x000fe200078efcff */
[C---:B------:R-:W-:Y:S01]  /*2e10*/  FMUL R4, R2.reuse, R4 ;  /* 0x0000000402047220 */ /* 0x040fe20000400000 */
[C---:B------:R-:W-:Y:S01]  /*2e20*/  FMUL R5, R2.reuse, R5 ;  /* 0x0000000502057220 */ /* 0x040fe20000400000 */
[C---:B------:R-:W-:Y:S01]  /*2e30*/  FMUL R8, R2.reuse, R8 ;  /* 0x0000000802087220 */ /* 0x040fe20000400000 */
[C---:B------:R-:W-:Y:S01]  /*2e40*/  FMUL R9, R2.reuse, R9 ;  /* 0x0000000902097220 */ /* 0x040fe20000400000 */
[----:B------:R-:W-:Y:S01]  /*2e50*/  FMUL R12, R2, R12 ;  /* 0x0000000c020c7220 */ /* 0x000fe20000400000 */
[----:B------:R-:W-:Y:S01]  /*2e60*/  @P1 FMNMX R69, R4, -INF , !PT ;  /* 0xff80000004451809 */ /* 0x000fe20007800000 */
[C---:B--2---:R-:W-:Y:S01]  /*2e70*/  FMUL R72, R2.reuse, R13 ;  /* 0x0000000d02487220 */ /* 0x044fe20000400000 */
[----:B------:R-:W-:Y:S01]  /*2e80*/  ISETP.GT.AND P1, PT, R3, R124, PT ;  /* 0x0000007c0300720c */ /* 0x000fe20003f24270 */
[C---:B------:R-:W-:Y:S01]  /*2e90*/  FMUL R16, R2.reuse, R16 ;  /* 0x0000001002107220 */ /* 0x040fe20000400000 */
[----:B------:R-:W-:Y:S01]  /*2ea0*/  @P0 FMNMX R69, R5, R69, !PT ;  /* 0x0000004505450209 */ /* 0x000fe20007800000 */
[C---:B------:R-:W-:Y:S01]  /*2eb0*/  FMUL R74, R2.reuse, R17 ;  /* 0x00000011024a7220 */ /* 0x040fe20000400000 */
[C---:B------:R-:W-:Y:S01]  /*2ec0*/  FMUL R6, R2.reuse, R6 ;  /* 0x0000000602067220 */ /* 0x040fe20000400000 */
[----:B------:R-:W-:Y:S01]  /*2ed0*/  FMUL R7, R2, R7 ;  /* 0x0000000702077220 */ /* 0x000fe20000400000 */
        /* <DEDUP_REMOVED lines=32> */
.L_x_376:
[----:B------:R1:W-:Y:S02]  /*30e0*/  ATOMS.MIN RZ, [R122+0x200], R69 ;  /* 0x000200457aff738c */ /* 0x0003e40000800000 */
.L_x_377:
[----:B------:R-:W-:Y:S05]  /*30f0*/  BSYNC B0 ;  /* 0x0000000000007941 */ /* 0x000fea0003800000 */
.L_x_375:
        /* <DEDUP_REMOVED lines=18> */
.L_x_379:
[----:B------:R4:W-:Y:S02]  /*3220*/  ATOMS.MIN RZ, [R122+0x220], R13 ;  /* 0x0002200d7aff738c */ /* 0x0009e40000800000 */
.L_x_380:
[----:B------:R-:W-:Y:S05]  /*3230*/  BSYNC B0 ;  /* 0x0000000000007941 */ /* 0x000fea0003800000 */
.L_x_378:
        /* <DEDUP_REMOVED lines=18> */
.L_x_382:
[----:B------:R4:W-:Y:S02]  /*3360*/  ATOMS.MIN RZ, [R122+0x240], R13 ;  /* 0x0002400d7aff738c */ /* 0x0009e40000800000 */
.L_x_383:
[----:B------:R-:W-:Y:S05]  /*3370*/  BSYNC B0 ;  /* 0x0000000000007941 */ /* 0x000fea0003800000 */
.L_x_381:
        /* <DEDUP_REMOVED lines=18> */
.L_x_385:
[----:B------:R4:W-:Y:S02]  /*34a0*/  ATOMS.MIN RZ, [R122+0x260], R13 ;  /* 0x0002600d7aff738c */ /* 0x0009e40000800000 */
.L_x_386:
[----:B------:R-:W-:Y:S05]  /*34b0*/  BSYNC B0 ;  /* 0x0000000000007941 */ /* 0x000fea0003800000 */
.L_x_384:
[----:B------:R-:W-:Y:S01]  /*34c0*/  LOP3.LUT R30, R105, 0x1f, RZ, 0xc0, !PT ;  /* 0x0000001f691e7812 */ /* 0x000fe200078ec0ff */
[----:B------:R-:W-:Y:S01]  /*34d0*/  BAR.SYNC.DEFER_BLOCKING 0x0 ;  /* 0x0000000000007b1d */ /* 0x000fe20000010000 */
[----:B------:R-:W-:Y:S02]  /*34e0*/  LOP3.LUT R150, R150, 0xffffbfff, RZ, 0xc0, !PT ;  /* 0xffffbfff96967812 */ /* 0x000fe400078ec0ff */
[----:B------:R-:W-:-:S03]  /*34f0*/  ISETP.GT.U32.AND P0, PT, R30, 0xf, PT ;  /* 0x0000000f1e00780c */ /* 0x000fc60003f04070 */
[----:B------:R-:W-:Y:S10]  /*3500*/  BSSY B0, `(.L_x_387) ;  /* 0x0000016000007945 */ /* 0x000ff40003800000 */
[----:B------:R-:W-:Y:S01]  /*3510*/  @P0 LOP3.LUT R150, R150, 0x4000, RZ, 0xfc, !PT ;  /* 0x0000400096960812 */ /* 0x000fe200078efcff */
[----:B------:R-:W-:Y:S06]  /*3520*/  @P0 BRA `(.L_x_388) ;  /* 0x00000000004c0947 */ /* 0x000fec0003800000 */
[----:B----4-:R-:W-:-:S04]  /*3530*/  SHF.R.S32.HI R13, RZ, 0x14, R149 ;  /* 0x00000014ff0d7819 */ /* 0x010fc80000011495 */
        /* <DEDUP_REMOVED lines=18> */
.L_x_388:
[----:B------:R-:W-:Y:S05]  /*3660*/  BSYNC B0 ;  /* 0x0000000000007941 */ /* 0x000fea0003800000 */
.L_x_387:
[----:B------:R-:W-:Y:S01]  /*3670*/  BAR.SYNC.DEFER_BLOCKING 0x0 ;  /* 0x0000000000007b1d */ /* 0x000fe20000010000 */
[----:B------:R-:W-:-:S13]  /*3680*/  ISETP.NE.AND P0, PT, R107, RZ, PT ;  /* 0x000000ff6b00720c */ /* 0x000fda0003f05270 */
        /* <DEDUP_REMOVED lines=37> */
.L_x_389:
[----:B----4-:R-:W4:Y:S01]  /*38e0*/  LDS R13, [R122+0x220] ;  /* 0x000220007a0d7984 */ /* 0x010f220000000800 */
[----:B------:R-:W-:Y:S02]  /*38f0*/  P2R R73, PR, RZ, 0x20 ;  /* 0x00000020ff497803 */ /* 0x000fe40000000000 */
[----:B------:R-:W-:Y:S02]  /*3900*/  CS2R R82, SRZ ;  /* 0x0000000000527805 */ /* 0x000fe4000001ff00 */
[----:B------:R-:W-:Y:S01]  /*3910*/  LOP3.LUT P5, RZ, R150, 0x2, RZ, 0xc0, !PT ;  /* 0x0000000296ff7812 */ /* 0x000fe200078ac0ff */
[----:B------:R-:W5:Y:S01]  /*3920*/  LDS R77, [R122+0x200] ;  /* 0x000200007a4d7984 */ /* 0x000f620000000800 */
[----:B------:R-:W-:Y:S01]  /*3930*/  P2R R17, PR, RZ, 0x2 ;  /* 0x00000002ff117803 */ /* 0x000fe20000000000 */
[----:B------:R-:W-:Y:S01]  /*3940*/  IMAD.MOV.U32 R85, RZ, RZ, RZ ;  /* 0x000000ffff557224 */ /* 0x000fe200078e00ff */
[----:B------:R-:W-:Y:S01]  /*3950*/  PLOP3.LUT P1, PT, PT, PT, PT, 0x80, 0x0 ;  /* 0x000000000000781c */ /* 0x000fe20003f2f070 */
[----:B------:R-:W3:Y:S01]  /*3960*/  LDS R79, [R122+0x260] ;  /* 0x000260007a4f7984 */ /* 0x000ee20000000800 */
[----:B------:R-:W-:Y:S01]  /*3970*/  P2R R23, PR, RZ, 0x4 ;  /* 0x00000004ff177803 */ /* 0x000fe20000000000 */
[----:B------:R-:W-:Y:S01]  /*3980*/  BSSY B0, `(.L_x_390) ;  /* 0x00001a8000007945 */ /* 0x000fe20003800000 */
        /* <DEDUP_REMOVED lines=11> */
[----:B------:R-:W-:Y:S01]  /*3a40*/  @P5 FSETP.GEU.AND P0, PT, R76, -126, PT ;  /* 0xc2fc00004c00580b */ /* 0x000fe20003f0e000 */
[----:B------:R-:W-:Y:S01]  /*3a50*/  @P4 FADD R5, R5, -R77 ;  /* 0x8000004d05054221 */ /* 0x000fe20000000000 */
[--C-:B---3--:R-:W-:Y:S02]  /*3a60*/  @P5 FADD R34, R34, -R79.reuse ;  /* 0x8000004f22225221 */ /* 0x108fe40000000000 */
[----:B------:R-:W-:Y:S01]  /*3a70*/  @P5 PLOP3.LUT P1, PT, P0, PT, PT, 0x80, 0x0 ;  /* 0x000000000000581c */ /* 0x000fe2000072f070 */
[----:B------:R-:W-:Y:S02]  /*3a80*/  @P4 FADD R35, R35, -R79 ;  /* 0x8000004f23234221 */ /* 0x000fe40000000000 */
[----:B------:R-:W-:-:S10]  /*3a90*/  @P5 FSETP.GEU.AND P6, PT, R34, -126, PT ;  /* 0xc2fc00002200580b */ /* 0x000fd40003fce000 */
[----:B------:R-:W-:Y:S01]  /*3aa0*/  @!P1 FMUL R76, R76, 0.5 ;  /* 0x3f0000004c4c9820 */ /* 0x000fe20000400000 */
[--C-:B-1----:R-:W-:Y:S01]  /*3ab0*/  @P5 FADD R32, R32, -R6.reuse ;  /* 0x8000000620205221 */ /* 0x102fe20000000000 */
[----:B------:R-:W-:-:S04]  /*3ac0*/  @P4 FADD R33, R33, -R6 ;  /* 0x8000000621214221 */ /* 0x000fc80000000000 */
[----:B------:R-:W-:-:S04]  /*3ad0*/  @P5 FSETP.GEU.AND P0, PT, R32, -126, PT ;  /* 0xc2fc00002000580b */ /* 0x000fc80003f0e000 */
[----:B------:R-:W-:Y:S02]  /*3ae0*/  @P5 PLOP3.LUT P2, PT, P0, PT, PT, 0x80, 0x0 ;  /* 0x000000000000581c */ /* 0x000fe4000074f070 */
[----:B------:R-:W-:-:S04]  /*3af0*/  @P5 FSETP.GEU.AND P0, PT, R4, -126, PT ;  /* 0xc2fc00000400580b */ /* 0x000fc80003f0e000 */
[----:B------:R-:W-:Y:S02]  /*3b00*/  @P5 PLOP3.LUT P3, PT, P0, PT, PT, 0x80, 0x0 ;  /* 0x000000000000581c */ /* 0x000fe4000076f070 */
[----:B------:R-:W-:Y:S02]  /*3b10*/  PLOP3.LUT P0, PT, PT, PT, PT, 0x80, 0x0 ;  /* 0x000000000000781c */ /* 0x000fe40003f0f070 */
[----:B------:R-:W-:Y:S02]  /*3b20*/  @P5 PLOP3.LUT P0, PT, P6, PT, PT, 0x80, 0x0 ;  /* 0x000000000000581c */ /* 0x000fe4000370f070 */
[----:B------:R-:W-:Y:S01]  /*3b30*/  ISETP.NE.AND P6, PT, R75, RZ, PT ;  /* 0x000000ff4b00720c */ /* 0x000fe20003fc5270 */
[----:B------:R-:W-:Y:S01]  /*3b40*/  @!P2 FMUL R32, R32, 0.5 ;  /* 0x3f0000002020a820 */ /* 0x000fe20000400000 */
[----:B------:R-:W1:Y:S05]  /*3b50*/  @P5 MUFU.EX2 R75, R76 ;  /* 0x0000004c004b5308 */ /* 0x000e6a0000000800 */
[----:B------:R-:W-:-:S03]  /*3b60*/  @!P3 FMUL R4, R4, 0.5 ;  /* 0x3f0000000404b820 */ /* 0x000fc60000400000 */
[----:B------:R-:W2:Y:S01]  /*3b70*/  @P5 MUFU.EX2 R78, R32 ;  /* 0x00000020004e5308 */ /* 0x000ea20000000800 */
[----:B------:R-:W-:Y:S02]  /*3b80*/  @!P0 FMUL R34, R34, 0.5 ;  /* 0x3f00000022228820 */ /* 0x000fe40000400000 */
[----:B------:R-:W-:Y:S01]  /*3b90*/  @P6 FADD R10, R10, -R13 ;  /* 0x8000000d0a0a6221 */ /* 0x000fe20000000000 */
[----:B------:R-:W-:-:S04]  /*3ba0*/  @P6 FADD R70, R70, -R79 ;  /* 0x8000004f46466221 */ /* 0x000fc80000000000 */
[----:B------:R-:W3:Y:S01]  /*3bb0*/  @P5 MUFU.EX2 R81, R34 ;  /* 0x0000002200515308 */ /* 0x000ee20000000800 */
        /* <DEDUP_REMOVED lines=9> */
[----:B------:R-:W-:Y:S02]  /*3c50*/  IMAD.MOV.U32 R78, RZ, RZ, RZ ;  /* 0x000000ffff4e7224 */ /* 0x000fe400078e00ff */
[----:B---3--:R-:W-:Y:S01]  /*3c60*/  @!P0 FMUL R81, R81, R81 ;  /* 0x0000005151518220 */ /* 0x008fe20000400000 */
[----:B------:R-:W-:-:S03]  /*3c70*/  @P4 FSETP.GEU.AND P0, PT, R7, -126, PT ;  /* 0xc2fc00000700480b */ /* 0x000fc60003f0e000 */
[----:B------:R-:W-:Y:S01]  /*3c80*/  @P5 IMAD.MOV.U32 R32, RZ, RZ, R81 ;  /* 0x000000ffff205224 */ /* 0x000fe200078e0051 */
[----:B------:R-:W-:Y:S01]  /*3c90*/  MOV R81, RZ ;  /* 0x000000ff00517202 */ /* 0x000fe20000000f00 */
[----:B-1----:R-:W-:Y:S01]  /*3ca0*/  @!P3 FMUL R80, R80, R80 ;  /* 0x000000505050b220 */ /* 0x002fe20000400000 */
[----:B------:R-:W-:Y:S02]  /*3cb0*/  PLOP3.LUT P3, PT, PT, PT, PT, 0x80, 0x0 ;  /* 0x000000000000781c */ /* 0x000fe40003f6f070 */
[----:B------:R-:W-:Y:S01]  /*3cc0*/  @P4 PLOP3.LUT P3, PT, P0, PT, PT, 0x80, 0x0 ;  /* 0x000000000000481c */ /* 0x000fe2000076f070 */
[----:B------:R-:W-:Y:S01]  /*3cd0*/  @P5 IMAD.MOV.U32 R83, RZ, RZ, R80 ;  /* 0x000000ffff535224 */ /* 0x000fe200078e0050 */
[----:B------:R-:W-:Y:S02]  /*3ce0*/  @P4 FSETP.GEU.AND P0, PT, R33, -126, PT ;  /* 0xc2fc00002100480b */ /* 0x000fe40003f0e000 */
[----:B------:R-:W-:Y:S02]  /*3cf0*/  @P4 FSETP.GEU.AND P5, PT, R35, -126, PT ;  /* 0xc2fc00002300480b */ /* 0x000fe40003fae000 */
[----:B------:R-:W-:-:S02]  /*3d00*/  @P4 PLOP3.LUT P2, PT, P0, PT, PT, 0x80, 0x0 ;  /* 0x000000000000481c */ /* 0x000fc4000074f070 */
        /* <DEDUP_REMOVED lines=12> */
[----:B------:R-:W3:Y:S01]  /*3dd0*/  @P4 MUFU.EX2 R75, R35 ;  /* 0x00000023004b4308 */ /* 0x000ee20000000800 */
[----:B-1----:R-:W-:Y:S01]  /*3de0*/  @!P3 FMUL R4, R4, R4 ;  /* 0x000000040404b220 */ /* 0x002fe20000400000 */
[----:B------:R-:W-:Y:S01]  /*3df0*/  PLOP3.LUT P3, PT, PT, PT, PT, 0x80, 0x0 ;  /* 0x000000000000781c */ /* 0x000fe20003f6f070 */
[----:B------:R-:W-:Y:S02]  /*3e00*/  IMAD.MOV.U32 R7, RZ, RZ, RZ ;  /* 0x000000ffff077224 */ /* 0x000fe400078e00ff */
[----:B------:R-:W-:-:S03]  /*3e10*/  @P4 IMAD.MOV.U32 R85, RZ, RZ, R4 ;  /* 0x000000ffff554224 */ /* 0x000fc600078e0004 */
[----:B------:R-:W1:Y:S01]  /*3e20*/  @P4 MUFU.EX2 R73, R5 ;  /* 0x0000000500494308 */ /* 0x000e620000000800 */
[----:B--2---:R-:W-:Y:S01]  /*3e30*/  @!P2 FMUL R34, R34, R34 ;  /* 0x000000222222a220 */ /* 0x004fe20000400000 */
[----:B------:R-:W-:Y:S01]  /*3e40*/  PLOP3.LUT P2, PT, PT, PT, PT, 0x80, 0x0 ;  /* 0x000000000000781c */ /* 0x000fe20003f4f070 */
[----:B------:R-:W-:Y:S02]  /*3e50*/  IMAD.MOV.U32 R33, RZ, RZ, RZ ;  /* 0x000000ffff217224 */ /* 0x000fe400078e00ff */
[----:B------:R-:W-:Y:S02]  /*3e60*/  @P4 IMAD.MOV.U32 R81, RZ, RZ, R34 ;  /* 0x000000ffff514224 */ /* 0x000fe400078e0022 */
[----:B---3--:R-:W-:Y:S01]  /*3e70*/  @!P0 FMUL R75, R75, R75 ;  /* 0x0000004b4b4b8220 */ /* 0x008fe20000400000 */
[----:B------:R-:W-:Y:S02]  /*3e80*/  @P6 FSETP.GEU.AND P0, PT, R10, -126, PT ;  /* 0xc2fc00000a00680b */ /* 0x000fe40003f0e000 */
[----:B------:R-:W-:Y:S01]  /*3e90*/  MOV R35, RZ ;  /* 0x000000ff00237202 */ /* 0x000fe20000000f00 */
[----:B------:R-:W-:Y:S01]  /*3ea0*/  @P4 IMAD.MOV.U32 R7, RZ, RZ, R75 ;  /* 0x000000ffff074224 */ /* 0x000fe200078e004b */
[----:B------:R-:W-:Y:S01]  /*3eb0*/  @P6 PLOP3.LUT P3, PT, P0, PT, PT, 0x80, 0x0 ;  /* 0x000000000000681c */ /* 0x000fe2000076f070 */
[----:B-1----:R-:W-:Y:S01]  /*3ec0*/  @!P1 FMUL R73, R73, R73 ;  /* 0x0000004949499220 */ /* 0x002fe20000400000 */
[----:B------:R-:W-:Y:S01]  /*3ed0*/  @P6 FADD R5, R28, -R6 ;  /* 0x800000061c056221 */ /* 0x000fe20000000000 */
[----:B------:R-:W-:-:S02]  /*3ee0*/  PLOP3.LUT P1, PT, PT, PT, PT, 0x80, 0x0 ;  /* 0x000000000000781c */ /* 0x000fc40003f2f070 */
[----:B------:R-:W-:Y:S02]  /*3ef0*/  @P4 IMAD.MOV.U32 R78, RZ, RZ, R73 ;  /* 0x000000ffff4e4224 */ /* 0x000fe400078e0049 */
[----:B------:R-:W-:Y:S01]  /*3f00*/  @P6 FADD R73, R8, -R77 ;  /* 0x8000004d08496221 */ /* 0x000fe20000000000 */
[----:B------:R-:W-:Y:S02]  /*3f10*/  @P6 FSETP.GEU.AND P0, PT, R5, -126, PT ;  /* 0xc2fc00000500680b */ /* 0x000fe40003f0e000 */
[----:B------:R-:W-:Y:S02]  /*3f20*/  @P6 FSETP.GEU.AND P4, PT, R70, -126, PT ;  /* 0xc2fc00004600680b */ /* 0x000fe40003f8e000 */
[----:B------:R-:W-:Y:S01]  /*3f30*/  @P6 PLOP3.LUT P2, PT, P0, PT, PT, 0x80, 0x0 ;  /* 0x000000000000681c */ /* 0x000fe2000074f070 */
[----:B------:R-:W-:Y:S01]  /*3f40*/  @!P3 FMUL R10, R10, 0.5 ;  /* 0x3f0000000a0ab820 */ /* 0x000fe20000400000 */
[----:B------:R-:W-:-:S03]  /*3f50*/  @P6 FSETP.GEU.AND P0, PT, R73, -126, PT ;  /* 0xc2fc00004900680b */ /* 0x000fc60003f0e000 */
[----:B------:R-:W1:Y:S01]  /*3f60*/  @P6 MUFU.EX2 R28, R10 ;  /* 0x0000000a001c6308 */ /* 0x000e620000000800 */
[----:B------:R-:W-:Y:S02]  /*3f70*/  @P6 PLOP3.LUT P1, PT, P0, PT, PT, 0x80, 0x0 ;  /* 0x000000000000681c */ /* 0x000fe4000072f070 */
[----:B------:R-:W-:Y:S02]  /*3f80*/  PLOP3.LUT P0, PT, PT, PT, PT, 0x80, 0x0 ;  /* 0x000000000000781c */ /* 0x000fe40003f0f070 */
[----:B------:R-:W-:Y:S02]  /*3f90*/  @P6 PLOP3.LUT P0, PT, P4, PT, PT, 0x80, 0x0 ;  /* 0x000000000000681c */ /* 0x000fe4000270f070 */
[----:B------:R-:W-:Y:S01]  /*3fa0*/  ISETP.NE.AND P4, PT, R71, RZ, PT ;  /* 0x000000ff4700720c */ /* 0x000fe20003f85270 */
[----:B------:R-:W-:-:S04]  /*3fb0*/  @!P2 FMUL R5, R5, 0.5 ;  /* 0x3f0000000505a820 */ /* 0x000fc80000400000 */
[----:B------:R-:W2:Y:S02]  /*3fc0*/  @P6 MUFU.EX2 R8, R5 ;  /* 0x0000000500086308 */ /* 0x000ea40000000800 */
[----:B------:R-:W-:Y:S01]  /*3fd0*/  @!P1 FMUL R73, R73, 0.5 ;  /* 0x3f00000049499820 */ /* 0x000fe20000400000 */
[----:B-1----:R-:W-:-:S03]  /*3fe0*/  @!P3 FMUL R28, R28, R28 ;  /* 0x0000001c1c1cb220 */ /* 0x002fc60000400000 */
[----:B------:R-:W-:Y:S01]  /*3ff0*/  @!P0 FMUL R70, R70, 0.5 ;  /* 0x3f00000046468820 */ /* 0x000fe20000400000 */
[----:B------:R-:W-:Y:S01]  /*4000*/  IMAD.MOV.U32 R10, RZ, RZ, RZ ;  /* 0x000000ffff0a7224 */ /* 0x000fe200078e00ff */
[----:B------:R-:W1:Y:S01]  /*4010*/  @P6 MUFU.EX2 R34, R73 ;  /* 0x0000004900226308 */ /* 0x000e620000000800 */
[----:B------:R-:W-:Y:S01]  /*4020*/  @P4 FADD R14, R14, -R13 ;  /* 0x8000000d0e0e4221 */ /* 0x000fe20000000000 */
[----:B------:R-:W-:Y:S02]  /*4030*/  @P6 IMAD.MOV.U32 R33, RZ, RZ, R28 ;  /* 0x000000ffff216224 */ /* 0x000fe400078e001c */
[----:B------:R-:W-:Y:S01]  /*4040*/  @P4 FADD R24, R24, -R6 ;  /* 0x8000000618184221 */ /* 0x000fe20000000000 */
[----:B------:R-:W-:Y:S02]  /*4050*/  IMAD.MOV.U32 R28, RZ, RZ, RZ ;  /* 0x000000ffff1c7224 */ /* 0x000fe400078e00ff */
[----:B------:R-:W-:Y:S01]  /*4060*/  @P4 FADD R12, R12, -R77 ;  /* 0x8000004d0c0c4221 */ /* 0x000fe20000000000 */
[----:B------:R-:W-:Y:S01]  /*4070*/  @P4 FADD R26, R26, -R79 ;  /* 0x8000004f1a1a4221 */ /* 0x000fe20000000000 */
[----:B------:R-:W3:Y:S01]  /*4080*/  @P6 MUFU.EX2 R4, R70 ;  /* 0x0000004600046308 */ /* 0x000ee20000000800 */
        /* <DEDUP_REMOVED lines=8> */
[----:B---3--:R-:W-:Y:S01]  /*4110*/  @!P0 FMUL R4, R4, R4 ;  /* 0x0000000404048220 */ /* 0x008fe20000400000 */
[----:B------:R-:W-:Y:S01]  /*4120*/  @P5 FSETP.GEU.AND P0, PT, R11, -126, PT ;  /* 0xc2fc00000b00580b */ /* 0x000fe20003f0e000 */
[----:B------:R-:W-:Y:S02]  /*4130*/  @P5 FADD R70, R9, -R77 ;  /* 0x8000004d09465221 */ /* 0x000fe40000000000 */
[----:B------:R-:W-:Y:S02]  /*4140*/  @P5 FSETP.GEU.AND P3, PT, R34, -126, PT ;  /* 0xc2fc00002200580b */ /* 0x000fe40003f6e000 */
[----:B------:R-:W-:Y:S02]  /*4150*/  CS2R R8, SRZ ;  /* 0x0000000000087805 */ /* 0x000fe4000001ff00 */
[----:B------:R-:W-:-:S02]  /*4160*/  @P5 PLOP3.LUT P2, PT, P0, PT, PT, 0x80, 0x0 ;  /* 0x000000000000581c */ /* 0x000fc4000074f070 */
[----:B------:R-:W-:Y:S02]  /*4170*/  @P4 FSETP.GEU.AND P0, PT, R14, -126, PT ;  /* 0xc2fc00000e00480b */ /* 0x000fe40003f0e000 */
[----:B------:R-:W-:Y:S01]  /*4180*/  @P6 MOV R5, R4 ;  /* 0x0000000400056202 */ /* 0x000fe20000000f00 */
[----:B------:R-:W-:Y:S01]  /*4190*/  @P5 FADD R4, R29, -R6 ;  /* 0x800000061d045221 */ /* 0x000fe20000000000 */
[----:B------:R-:W-:Y:S02]  /*41a0*/  @P4 PLOP3.LUT P1, PT, P0, PT, PT, 0x80, 0x0 ;  /* 0x000000000000481c */ /* 0x000fe4000072f070 */
[----:B------:R-:W-:Y:S02]  /*41b0*/  PLOP3.LUT P6, PT, PT, PT, PT, 0x80, 0x0 ;  /* 0x000000000000781c */ /* 0x000fe40003fcf070 */
[----:B------:R-:W-:-:S03]  /*41c0*/  @P5 FSETP.GEU.AND P0, PT, R4, -126, PT ;  /* 0xc2fc00000400580b */ /* 0x000fc60003f0e000 */
[----:B------:R-:W-:Y:S01]  /*41d0*/  @!P2 FMUL R11, R11, 0.5 ;  /* 0x3f0000000b0ba820 */ /* 0x000fe20000400000 */
[----:B------:R-:W-:Y:S02]  /*41e0*/  @P5 PLOP3.LUT P6, PT, P0, PT, PT, 0x80, 0x0 ;  /* 0x000000000000581c */ /* 0x000fe400007cf070 */
[----:B------:R-:W-:Y:S01]  /*41f0*/  @P5 FSETP.GEU.AND P0, PT, R70, -126, PT ;  /* 0xc2fc00004600580b */ /* 0x000fe20003f0e000 */
[----:B------:R-:W1:Y:S02]  /*4200*/  @P5 MUFU.EX2 R29, R11 ;  /* 0x0000000b001d5308 */ /* 0x000e640000000800 */
[----:B------:R-:W-:Y:S02]  /*4210*/  @P1 LOP3.LUT R150, R150, 0x2000, RZ, 0xfc, !PT ;  /* 0x0000200096961812 */ /* 0x000fe400078efcff */
[----:B------:R-:W-:Y:S02]  /*4220*/  PLOP3.LUT P1, PT, PT, PT, PT, 0x80, 0x0 ;  /* 0x000000000000781c */ /* 0x000fe40003f2f070 */
[----:B------:R-:W-:-:S02]  /*4230*/  @P5 PLOP3.LUT P1, PT, P0, PT, PT, 0x80, 0x0 ;  /* 0x000000000000581c */ /* 0x000fc4000072f070 */
[----:B------:R-:W-:Y:S02]  /*4240*/  PLOP3.LUT P0, PT, PT, PT, PT, 0x80, 0x0 ;  /* 0x000000000000781c */ /* 0x000fe40003f0f070 */
[----:B------:R-:W-:Y:S01]  /*4250*/  @P5 PLOP3.LUT P0, PT, P3, PT, PT, 0x80, 0x0 ;  /* 0x000000000000581c */ /* 0x000fe20001f0f070 */
[----:B------:R-:W-:Y:S01]  /*4260*/  @!P6 FMUL R4, R4, 0.5 ;  /* 0x3f0000000404e820 */ /* 0x000fe20000400000 */
[----:B------:R-:W-:Y:S02]  /*4270*/  ISETP.NE.AND P3, PT, R69, RZ, PT ;  /* 0x000000ff4500720c */ /* 0x000fe40003f65270 */
[----:B------:R-:W-:Y:S01]  /*4280*/  LOP3.LUT R150, R150, 0xfffff7ff, RZ, 0xc0, !PT ;  /* 0xfffff7ff96967812 */ /* 0x000fe200078ec0ff */
[----:B-1----:R-:W-:Y:S01]  /*4290*/  @!P2 FMUL R29, R29, R29 ;  /* 0x0000001d1d1da220 */ /* 0x002fe20000400000 */
[----:B------:R-:W-:-:S03]  /*42a0*/  ISETP.NE.AND P2, PT, R23, RZ, PT ;  /* 0x000000ff1700720c */ /* 0x000fc60003f45270 */
[----:B------:R-:W-:Y:S01]  /*42b0*/  @!P1 FMUL R70, R70, 0.5 ;  /* 0x3f00000046469820 */ /* 0x000fe20000400000 */
[----:B------:R-:W1:Y:S01]  /*42c0*/  @P5 MUFU.EX2 R23, R4 ;  /* 0x0000000400175308 */ /* 0x000e620000000800 */
[----:B------:R-:W-:Y:S02]  /*42d0*/  @P5 IMAD.MOV.U32 R8, RZ, RZ, R29 ;  /* 0x000000ffff085224 */ /* 0x000fe400078e001d */
[----:B------:R-:W-:Y:S02]  /*42e0*/  @!P0 FMUL R34, R34, 0.5 ;  /* 0x3f00000022228820 */ /* 0x000fe40000400000 */
[----:B------:R-:W-:Y:S01]  /*42f0*/  @P3 FADD R15, R15, -R13 ;  /* 0x8000000d0f0f3221 */ /* 0x000fe20000000000 */
[--C-:B------:R-:W-:Y:S01]  /*4300*/  @P3 FADD R25, R25, -R6.reuse ;  /* 0x8000000619193221 */ /* 0x100fe20000000000 */
[----:B------:R-:W-:Y:S01]  /*4310*/  @P3 FADD R72, R72, -R77 ;  /* 0x8000004d48483221 */ /* 0x000fe20000000000 */
[----:B------:R-:W2:Y:S01]  /*4320*/  @P5 MUFU.EX2 R31, R70 ;  /* 0x00000046001f5308 */ /* 0x000ea20000000800 */
[----:B------:R-:W-:Y:S01]  /*4330*/  @P3 FADD R27, R27, -R79 ;  /* 0x8000004f1b1b3221 */ /* 0x000fe20000000000 */
[----:B------:R-:W-:Y:S01]  /*4340*/  @P2 FADD R18, R18, -R13 ;  /* 0x8000000d12122221 */ /* 0x000fe20000000000 */
[----:B------:R-:W-:Y:S01]  /*4350*/  @P2 FADD R20, R20, -R6 ;  /* 0x8000000614142221 */ /* 0x000fe20000000000 */
[----:B------:R-:W-:Y:S01]  /*4360*/  @P2 FADD R16, R16, -R77 ;  /* 0x8000004d10102221 */ /* 0x000fe20000000000 */
[----:B------:R-:W-:Y:S01]  /*4370*/  @P2 FADD R22, R22, -R79 ;  /* 0x8000004f16162221 */ /* 0x000fe20000000000 */
[----:B-1----:R-:W-:Y:S01]  /*4380*/  @!P6 FMUL R23, R23, R23 ;  /* 0x000000171717e220 */ /* 0x002fe20000400000 */
[----:B------:R-:W-:Y:S01]  /*4390*/  PLOP3.LUT P6, PT, PT, PT, PT, 0x80, 0x0 ;  /* 0x000000000000781c */ /* 0x000fe20003fcf070 */
[----:B------:R-:W-:-:S02]  /*43a0*/  IMAD.MOV.U32 R4, RZ, RZ, RZ ;  /* 0x000000ffff047224 */ /* 0x000fc400078e00ff */
[----:B------:R-:W-:Y:S02]  /*43b0*/  @P5 IMAD.MOV.U32 R9, RZ, RZ, R23 ;  /* 0x000000ffff095224 */ /* 0x000fe400078e0017 */
[----:B--2---:R-:W-:Y:S01]  /*43c0*/  @!P1 FMUL R31, R31, R31 ;  /* 0x0000001f1f1f9220 */ /* 0x004fe20000400000 */
[----:B------:R-:W-:Y:S02]  /*43d0*/  ISETP.NE.AND P1, PT, R17, RZ, PT ;  /* 0x000000ff1100720c */ /* 0x000fe40003f25270 */
[----:B------:R-:W1:Y:S01]  /*43e0*/  @P5 MUFU.EX2 R17, R34 ;  /* 0x0000002200115308 */ /* 0x000e620000000800 */
[----:B------:R-:W-:Y:S01]  /*43f0*/  @P5 IMAD.MOV.U32 R28, RZ, RZ, R31 ;  /* 0x000000ffff1c5224 */ /* 0x000fe200078e001f */
[----:B------:R-:W-:-:S09]  /*4400*/  P2R R71, PR, RZ, 0x2 ;  /* 0x00000002ff477803 */ /* 0x000fd20000000000 */
[----:B------:R-:W-:Y:S01]  /*4410*/  @P1 FADD R13, R19, -R13 ;  /* 0x8000000d130d1221 */ /* 0x000fe20000000000 */
[----:B------:R-:W-:Y:S01]  /*4420*/  @P1 FADD R6, R21, -R6 ;  /* 0x8000000615061221 */ /* 0x000fe20000000000 */
[----:B------:R-:W-:Y:S01]  /*4430*/  @P1 FADD R74, R74, -R77 ;  /* 0x8000004d4a4a1221 */ /* 0x000fe20000000000 */
[----:B------:R-:W-:Y:S01]  /*4440*/  @P1 FADD R2, R2, -R79 ;  /* 0x8000004f02021221 */ /* 0x000fe20000000000 */
[----:B------:R-:W-:Y:S01]  /*4450*/  P2R R19, PR, RZ, 0x10 ;  /* 0x00000010ff137803 */ /* 0x000fe20000000000 */
[----:B-1----:R-:W-:Y:S01]  /*4460*/  @!P0 FMUL R17, R17, R17 ;  /* 0x0000001111118220 */ /* 0x002fe20000400000 */
[----:B------:R-:W-:-:S04]  /*4470*/  @P3 FSETP.GEU.AND P0, PT, R15, -126, PT ;  /* 0xc2fc00000f00380b */ /* 0x000fc80003f0e000 */
[----:B------:R-:W-:Y:S02]  /*4480*/  @P3 PLOP3.LUT P6, PT, P0, PT, PT, 0x80, 0x0 ;  /* 0x000000000000381c */ /* 0x000fe400007cf070 */
[----:B------:R-:W-:Y:S02]  /*4490*/  @P2 FSETP.GEU.AND P0, PT, R18, -126, PT ;  /* 0xc2fc00001200280b */ /* 0x000fe40003f0e000 */
[----:B------:R-:W-:Y:S02]  /*44a0*/  @P5 MOV R4, R17 ;  /* 0x0000001100045202 */ /* 0x000fe40000000f00 */
[----:B------:R-:W-:Y:S02]  /*44b0*/  PLOP3.LUT P5, PT, PT, PT, PT, 0x80, 0x0 ;  /* 0x000000000000781c */ /* 0x000fe40003faf070 */
[----:B------:R-:W-:Y:S02]  /*44c0*/  @P2 PLOP3.LUT P5, PT, P0, PT, PT, 0x80, 0x0 ;  /* 0x000000000000281c */ /* 0x000fe400007af070 */
[----:B------:R-:W-:-:S03]  /*44d0*/  @P1 FSETP.GEU.AND P0, PT, R13, -126, PT ;  /* 0xc2fc00000d00180b */ /* 0x000fc60003f0e000 */
        /* <DEDUP_REMOVED lines=81> */
[C---:B------:R-:W-:Y:S01]  /*49f0*/  LOP3.LUT P0, RZ, R150.reuse, 0x80, RZ, 0xc0, !PT ;  /* 0x0000008096ff7812 */ /* 0x040fe2000780c0ff */
        /* <DEDUP_REMOVED lines=8> */
[C---:B------:R-:W-:Y:S01]  /*4a80*/  LOP3.LUT P0, RZ, R150.reuse, 0x200, RZ, 0xc0, !PT ;  /* 0x0000020096ff7812 */ /* 0x040fe2000780c0ff */
        /* <DEDUP_REMOVED lines=9> */
[----:B------:R-:W-:Y:S01]  /*4b20*/  ISETP.NE.AND P0, PT, R70, RZ, PT ;  /* 0x000000ff4600720c */ /* 0x000fe20003f05270 */
[----:B------:R-:W-:-:S12]  /*4b30*/  FADD R70, RZ, R76 ;  /* 0x0000004cff467221 */ /* 0x000fd80000000000 */
[----:B------:R-:W-:-:S04]  /*4b40*/  @!P0 FMUL R24, R24, 0.5 ;  /* 0x3f00000018188820 */ /* 0x000fc80000400000 */
[----:B------:R-:W1:Y:S02]  /*4b50*/  @P4 MUFU.EX2 R14, R24 ;  /* 0x00000018000e4308 */ /* 0x000e640000000800 */
[----:B-1----:R-:W-:Y:S01]  /*4b60*/  @!P0 FMUL R14, R14, R14 ;  /* 0x0000000e0e0e8220 */ /* 0x002fe20000400000 */
[----:B------:R-:W-:-:S13]  /*4b70*/  ISETP.NE.AND P0, PT, R69, RZ, PT ;  /* 0x000000ff4500720c */ /* 0x000fda0003f05270 */
[----:B------:R-:W-:-:S04]  /*4b80*/  @!P0 FMUL R25, R25, 0.5 ;  /* 0x3f00000019198820 */ /* 0x000fc80000400000 */
[----:B------:R-:W1:Y:S02]  /*4b90*/  @P3 MUFU.EX2 R15, R25 ;  /* 0x00000019000f3308 */ /* 0x000e640000000800 */
[----:B-1----:R-:W-:Y:S01]  /*4ba0*/  @!P0 FMUL R15, R15, R15 ;  /* 0x0000000f0f0f8220 */ /* 0x002fe20000400000 */
[----:B------:R-:W-:Y:S01]  /*4bb0*/  ISETP.NE.AND P0, PT, R34, RZ, PT ;  /* 0x000000ff2200720c */ /* 0x000fe20003f05270 */
[----:B------:R-:W-:Y:S02]  /*4bc0*/  IMAD.MOV.U32 R34, RZ, RZ, RZ ;  /* 0x000000ffff227224 */ /* 0x000fe400078e00ff */
[----:B------:R-:W-:Y:S01]  /*4bd0*/  IMAD.MOV.U32 R25, RZ, RZ, RZ ;  /* 0x000000ffff197224 */ /* 0x000fe200078e00ff */
[----:B------:R-:W-:-:S09]  /*4be0*/  @P3 MOV R34, R15 ;  /* 0x0000000f00223202 */ /* 0x000fd20000000f00 */
[----:B------:R-:W-:-:S04]  /*4bf0*/  @!P0 FMUL R20, R20, 0.5 ;  /* 0x3f00000014148820 */ /* 0x000fc80000400000 */
[----:B------:R-:W1:Y:S02]  /*4c00*/  @P2 MUFU.EX2 R18, R20 ;  /* 0x0000001400122308 */ /* 0x000e640000000800 */
[----:B-1----:R-:W-:Y:S01]  /*4c10*/  @!P0 FMUL R18, R18, R18 ;  /* 0x0000001212128220 */ /* 0x002fe20000400000 */
[----:B------:R-:W-:Y:S01]  /*4c20*/  ISETP.NE.AND P0, PT, R31, RZ, PT ;  /* 0x000000ff1f00720c */ /* 0x000fe20003f05270 */
[----:B------:R-:W-:Y:S02]  /*4c30*/  FADD R31, R70, R81 ;  /* 0x00000051461f7221 */ /* 0x000fe40000000000 */
[----:B------:R-:W-:Y:S02]  /*4c40*/  @P2 IMAD.MOV.U32 R25, RZ, RZ, R18 ;  /* 0x000000ffff192224 */ /* 0x000fe400078e0012 */
[----:B------:R-:W-:-:S08]  /*4c50*/  IMAD.MOV.U32 R18, RZ, RZ, RZ ;  /* 0x000000ffff127224 */ /* 0x000fd000078e00ff */
[----:B------:R-:W-:-:S04]  /*4c60*/  @!P0 FMUL R6, R6, 0.5 ;  /* 0x3f00000006068820 */ /* 0x000fc80000400000 */
[----:B------:R-:W1:Y:S08]  /*4c70*/  @P1 MUFU.EX2 R13, R6 ;  /* 0x00000006000d1308 */ /* 0x000e700000000800 */
[----:B------:R-:W2:Y:S01]  /*4c80*/  @P2 MUFU.EX2 R6, R16 ;  /* 0x0000001000062308 */ /* 0x000ea20000000800 */
[----:B-1----:R-:W-:Y:S01]  /*4c90*/  @!P0 FMUL R13, R13, R13 ;  /* 0x0000000d0d0d8220 */ /* 0x002fe20000400000 */
[----:B------:R-:W-:Y:S01]  /*4ca0*/  ISETP.NE.AND P0, PT, R29, RZ, PT ;  /* 0x000000ff1d00720c */ /* 0x000fe20003f05270 */
[----:B------:R-:W-:-:S02]  /*4cb0*/  IMAD.MOV.U32 R29, RZ, RZ, RZ ;  /* 0x000000ffff1d7224 */ /* 0x000fc400078e00ff */
[----:B--2---:R-:W-:Y:S01]  /*4cc0*/  @!P5 FMUL R6, R6, R6 ;  /* 0x000000060606d220 */ /* 0x004fe20000400000 */
[----:B------:R-:W-:Y:S01]  /*4cd0*/  ISETP.NE.AND P5, PT, R17, RZ, PT ;  /* 0x000000ff1100720c */ /* 0x000fe20003fa5270 */
[----:B------:R-:W-:Y:S01]  /*4ce0*/  IMAD.MOV.U32 R16, RZ, RZ, RZ ;  /* 0x000000ffff107224 */ /* 0x000fe200078e00ff */
[----:B------:R-:W1:Y:S01]  /*4cf0*/  @P4 MUFU.EX2 R17, R26 ;  /* 0x0000001a00114308 */ /* 0x000e620000000800 */
[----:B------:R-:W-:-:S06]  /*4d00*/  @P2 IMAD.MOV.U32 R16, RZ, RZ, R77 ;  /* 0x000000ffff102224 */ /* 0x000fcc00078e004d */
[----:B------:R-:W-:-:S04]  /*4d10*/  @!P0 FMUL R74, R74, 0.5 ;  /* 0x3f0000004a4a8820 */ /* 0x000fc80000400000 */
[----:B------:R-:W2:Y:S01]  /*4d20*/  @P1 MUFU.EX2 R24, R74 ;  /* 0x0000004a00181308 */ /* 0x000ea20000000800 */
[----:B------:R-:W-:Y:S01]  /*4d30*/  @!P5 FMUL R22, R22, 0.5 ;  /* 0x3f0000001616d820 */ /* 0x000fe20000400000 */
[----:B-1----:R-:W-:Y:S01]  /*4d40*/  @!P6 FMUL R17, R17, R17 ;  /* 0x000000111111e220 */ /* 0x002fe20000400000 */
[----:B------:R-:W-:-:S05]  /*4d50*/  ISETP.NE.AND P6, PT, R11, RZ, PT ;  /* 0x000000ff0b00720c */ /* 0x000fca0003fc5270 */
[----:B------:R-:W1:Y:S01]  /*4d60*/  @P2 MUFU.EX2 R22, R22 ;  /* 0x0000001600162308 */ /* 0x000e620000000800 */
[----:B--2---:R-:W-:Y:S01]  /*4d70*/  @!P0 FMUL R24, R24, R24 ;  /* 0x0000001818188220 */ /* 0x004fe20000400000 */
[----:B------:R-:W-:-:S06]  /*4d80*/  ISETP.NE.AND P0, PT, R23, RZ, PT ;  /* 0x000000ff1700720c */ /* 0x000fcc0003f05270 */
[----:B------:R-:W-:-:S04]  /*4d90*/  @!P6 FMUL R27, R27, 0.5 ;  /* 0x3f0000001b1be820 */ /* 0x000fc80000400000 */
[----:B------:R2:W3:Y:S01]  /*4da0*/  @P3 MUFU.EX2 R11, R27 ;  /* 0x0000001b000b3308 */ /* 0x0004e20000000800 */
[----:B-1----:R-:W-:Y:S02]  /*4db0*/  @!P5 FMUL R22, R22, R22 ;  /* 0x000000161616d220 */ /* 0x002fe40000400000 */
[----:B------:R-:W-:-:S05]  /*4dc0*/  @!P0 FMUL R12, R12, 0.5 ;  /* 0x3f0000000c0c8820 */ /* 0x000fca0000400000 */
[----:B------:R-:W1:Y:S01]  /*4dd0*/  @P4 MUFU.EX2 R23, R12 ;  /* 0x0000000c00174308 */ /* 0x000e620000000800 */
[----:B--2---:R-:W-:Y:S01]  /*4de0*/  CS2R R26, SRZ ;  /* 0x00000000001a7805 */ /* 0x004fe2000001ff00 */
[----:B---3--:R-:W-:Y:S01]  /*4df0*/  @!P6 FMUL R11, R11, R11 ;  /* 0x0000000b0b0be220 */ /* 0x008fe20000400000 */
[----:B------:R-:W-:Y:S01]  /*4e00*/  @P1 IMAD.MOV.U32 R26, RZ, RZ, R13 ;  /* 0x000000ffff1a1224 */ /* 0x000fe200078e000d */
[----:B------:R-:W-:Y:S01]  /*4e10*/  LOP3.LUT P6, RZ, R150, 0x4000, RZ, 0xc0, !PT ;  /* 0x0000400096ff7812 */ /* 0x000fe200078cc0ff */
[----:B------:R-:W-:Y:S01]  /*4e20*/  @P4 IMAD.MOV.U32 R27, RZ, RZ, R14 ;  /* 0x000000ffff1b4224 */ /* 0x000fe200078e000e */
[----:B------:R-:W-:Y:S01]  /*4e30*/  CS2R R14, SRZ ;  /* 0x00000000000e7805 */ /* 0x000fe2000001ff00 */
[----:B------:R-:W-:Y:S02]  /*4e40*/  IMAD.MOV.U32 R13, RZ, RZ, RZ ;  /* 0x000000ffff0d7224 */ /* 0x000fe400078e00ff */
[----:B-1----:R-:W-:Y:S01]  /*4e50*/  @!P0 FMUL R23, R23, R23 ;  /* 0x0000001717178220 */ /* 0x002fe20000400000 */
[----:B------:R-:W-:Y:S01]  /*4e60*/  ISETP.NE.AND P0, PT, R21, RZ, PT ;  /* 0x000000ff1500720c */ /* 0x000fe20003f05270 */
[----:B------:R-:W-:-:S02]  /*4e70*/  @P2 IMAD.MOV.U32 R13, RZ, RZ, R6 ;  /* 0x000000ffff0d2224 */ /* 0x000fc400078e0006 */
[----:B------:R-:W-:Y:S02]  /*4e80*/  IMAD.MOV.U32 R6, RZ, RZ, RZ ;  /* 0x000000ffff067224 */ /* 0x000fe400078e00ff */
[----:B------:R-:W-:Y:S02]  /*4e90*/  @P3 IMAD.MOV.U32 R29, RZ, RZ, R11 ;  /* 0x000000ffff1d3224 */ /* 0x000fe400078e000b */
[----:B------:R-:W-:Y:S01]  /*4ea0*/  FADD R11, RZ, R83 ;  /* 0x00000053ff0b7221 */ /* 0x000fe20000000000 */
[----:B------:R-:W-:Y:S01]  /*4eb0*/  @P4 IMAD.MOV.U32 R15, RZ, RZ, R23 ;  /* 0x000000ffff0f4224 */ /* 0x000fe200078e0017 */
[----:B------:R-:W-:Y:S01]  /*4ec0*/  MOV R23, RZ ;  /* 0x000000ff00177202 */ /* 0x000fe20000000f00 */
[----:B------:R-:W-:Y:S02]  /*4ed0*/  @P2 IMAD.MOV.U32 R6, RZ, RZ, R22 ;  /* 0x000000ffff062224 */ /* 0x000fe400078e0016 */
[----:B------:R-:W-:Y:S01]  /*4ee0*/  FADD R22, RZ, R82 ;  /* 0x00000052ff167221 */ /* 0x000fe20000000000 */
[----:B------:R-:W-:-:S02]  /*4ef0*/  @P1 IMAD.MOV.U32 R14, RZ, RZ, R24 ;  /* 0x000000ffff0e1224 */ /* 0x000fc400078e0018 */
[----:B------:R-:W-:Y:S01]  /*4f00*/  FADD R24, R11, R78 ;  /* 0x0000004e0b187221 */ /* 0x000fe20000000000 */
[----:B------:R-:W-:Y:S01]  /*4f10*/  @!P0 FMUL R72, R72, 0.5 ;  /* 0x3f00000048488820 */ /* 0x000fe20000400000 */
[----:B------:R-:W-:Y:S01]  /*4f20*/  FADD R22, R22, R85 ;  /* 0x0000005516167221 */ /* 0x000fe20000000000 */
[----:B------:R-:W-:Y:S02]  /*4f30*/  IMAD.MOV.U32 R12, RZ, RZ, RZ ;  /* 0x000000ffff0c7224 */ /* 0x000fe400078e00ff */
[----:B------:R-:W1:Y:S01]  /*4f40*/  @P3 MUFU.EX2 R20, R72 ;  /* 0x0000004800143308 */ /* 0x000e620000000800 */
[----:B------:R-:W-:Y:S01]  /*4f50*/  FADD R11, R22, R33 ;  /* 0x00000021160b7221 */ /* 0x000fe20000000000 */
[----:B------:R-:W-:Y:S01]  /*4f60*/  FADD R22, R31, R10 ;  /* 0x0000000a1f167221 */ /* 0x000fe20000000000 */
[----:B------:R-:W-:Y:S02]  /*4f70*/  @P4 IMAD.MOV.U32 R12, RZ, RZ, R73 ;  /* 0x000000ffff0c4224 */ /* 0x000fe400078e0049 */
[----:B------:R-:W-:Y:S01]  /*4f80*/  FADD R11, R11, R8 ;  /* 0x000000080b0b7221 */ /* 0x000fe20000000000 */
[----:B------:R-:W-:Y:S01]  /*4f90*/  FADD R22, R22, R9 ;  /* 0x0000000916167221 */ /* 0x000fe20000000000 */
[----:B------:R-:W-:Y:S01]  /*4fa0*/  IMAD.MOV.U32 R21, RZ, RZ, RZ ;  /* 0x000000ffff157224 */ /* 0x000fe200078e00ff */
[----:B------:R-:W-:Y:S01]  /*4fb0*/  @P3 MOV R21, R75 ;  /* 0x0000004b00153202 */ /* 0x000fe20000000f00 */
[----:B-1----:R-:W-:Y:S01]  /*4fc0*/  @!P0 FMUL R20, R20, R20 ;  /* 0x0000001414148220 */ /* 0x002fe20000400000 */
[----:B------:R-:W-:Y:S01]  /*4fd0*/  ISETP.NE.AND P0, PT, R19, RZ, PT ;  /* 0x000000ff1300720c */ /* 0x000fe20003f05270 */
[----:B------:R-:W-:-:S02]  /*4fe0*/  IMAD.MOV.U32 R19, RZ, RZ, RZ ;  /* 0x000000ffff137224 */ /* 0x000fc400078e00ff */
[----:B------:R-:W-:Y:S01]  /*4ff0*/  @P1 IMAD.MOV.U32 R19, RZ, RZ, R71 ;  /* 0x000000ffff131224 */ /* 0x000fe200078e0047 */
[----:B------:R-:W-:Y:S01]  /*5000*/  @P3 MOV R18, R20 ;  /* 0x0000001400123202 */ /* 0x000fe20000000f00 */
[----:B------:R-:W-:Y:S02]  /*5010*/  IMAD.MOV.U32 R20, RZ, RZ, RZ ;  /* 0x000000ffff147224 */ /* 0x000fe400078e00ff */
[----:B------:R-:W-:Y:S02]  /*5020*/  @P4 IMAD.MOV.U32 R20, RZ, RZ, R17 ;  /* 0x000000ffff144224 */ /* 0x000fe400078e0011 */
[----:B------:R-:W-:-:S04]  /*5030*/  FADD R17, R24, R35 ;  /* 0x0000002318117221 */ /* 0x000fc80000000000 */
[----:B------:R-:W-:-:S06]  /*5040*/  @!P0 FMUL R2, R2, 0.5 ;  /* 0x3f00000002028820 */ /* 0x000fcc0000400000 */
[----:B------:R-:W1:Y:S02]  /*5050*/  @P1 MUFU.EX2 R2, R2 ;  /* 0x0000000200021308 */ /* 0x000e640000000800 */
[----:B-1----:R-:W-:Y:S01]  /*5060*/  @!P0 FMUL R2, R2, R2 ;  /* 0x0000000202028220 */ /* 0x002fe20000400000 */
[----:B------:R-:W-:-:S03]  /*5070*/  LOP3.LUT P0, RZ, R105, 0x3, RZ, 0xc0, !PT ;  /* 0x0000000369ff7812 */ /* 0x000fc6000780c0ff */
[----:B------:R-:W-:Y:S02]  /*5080*/  @P1 IMAD.MOV.U32 R23, RZ, RZ, R2 ;  /* 0x000000ffff171224 */ /* 0x000fe400078e0002 */
[----:B------:R-:W-:-:S04]  /*5090*/  FADD R2, RZ, R32 ;  /* 0x00000020ff027221 */ /* 0x000fc80000000000 */
[----:B------:R-:W-:-:S04]  /*50a0*/  FADD R2, R2, R7 ;  /* 0x0000000702027221 */ /* 0x000fc80000000000 */
[----:B------:R-:W-:Y:S01]  /*50b0*/  FADD R31, R2, R5 ;  /* 0x00000005021f7221 */ /* 0x000fe20000000000 */
[----:B------:R-:W-:-:S03]  /*50c0*/  FADD R2, R17, R28 ;  /* 0x0000001c11027221 */ /* 0x000fc60000000000 */
        /* <DEDUP_REMOVED lines=17> */
[----:B------:R-:W1:Y:S04]  /*51e0*/  SHFL.BFLY PT, R70, R73, 0x1, 0x1f ;  /* 0x0c201f0049467f89 */ /* 0x000e6800000e0000 */
[----:B------:R-:W2:Y:S04]  /*51f0*/  SHFL.BFLY PT, R31, R74, 0x1, 0x1f ;  /* 0x0c201f004a1f7f89 */ /* 0x000ea800000e0000 */
[----:B------:R-:W3:Y:S04]  /*5200*/  SHFL.BFLY PT, R22, R71, 0x1, 0x1f ;  /* 0x0c201f0047167f89 */ /* 0x000ee800000e0000 */
[----:B------:R-:W4:Y:S01]  /*5210*/  SHFL.BFLY PT, R11, R72, 0x1, 0x1f ;  /* 0x0c201f00480b7f89 */ /* 0x000f2200000e0000 */
[----:B-1----:R-:W-:Y:S01]  /*5220*/  FADD R70, R73, R70 ;  /* 0x0000004649467221 */ /* 0x002fe20000000000 */
[----:B--2---:R-:W-:-:S04]  /*5230*/  FADD R31, R74, R31 ;  /* 0x0000001f4a1f7221 */ /* 0x004fc80000000000 */
[----:B------:R-:W1:Y:S01]  /*5240*/  SHFL.BFLY PT, R69, R70, 0x2, 0x1f ;  /* 0x0c401f0046457f89 */ /* 0x000e6200000e0000 */
[----:B---3--:R-:W-:-:S03]  /*5250*/  FADD R22, R71, R22 ;  /* 0x0000001647167221 */ /* 0x008fc60000000000 */
[----:B------:R-:W2:Y:S01]  /*5260*/  SHFL.BFLY PT, R24, R31, 0x2, 0x1f ;  /* 0x0c401f001f187f89 */ /* 0x000ea200000e0000 */
[----:B----4-:R-:W-:-:S03]  /*5270*/  FADD R11, R72, R11 ;  /* 0x0000000b480b7221 */ /* 0x010fc60000000000 */
[----:B------:R-:W3:Y:S04]  /*5280*/  SHFL.BFLY PT, R17, R22, 0x2, 0x1f ;  /* 0x0c401f0016117f89 */ /* 0x000ee800000e0000 */
[----:B------:R-:W4:Y:S01]  /*5290*/  SHFL.BFLY PT, R2, R11, 0x2, 0x1f ;  /* 0x0c401f000b027f89 */ /* 0x000f2200000e0000 */
[----:B-1----:R-:W-:Y:S01]  /*52a0*/  FADD R69, R70, R69 ;  /* 0x0000004546457221 */ /* 0x002fe20000000000 */
[----:B--2---:R-:W-:-:S04]  /*52b0*/  FADD R71, R31, R24 ;  /* 0x000000181f477221 */ /* 0x004fc80000000000 */
[----:B------:R1:W-:Y:S01]  /*52c0*/  @!P0 STS [R120+0x400], R69 ;  /* 0x0004004578008388 */ /* 0x0003e20000000800 */
[----:B---3--:R-:W-:-:S03]  /*52d0*/  FADD R17, R22, R17 ;  /* 0x0000001116117221 */ /* 0x008fc60000000000 */
[----:B------:R1:W-:Y:S01]  /*52e0*/  @!P0 STS [R120+0x420], R71 ;  /* 0x0004204778008388 */ /* 0x0003e20000000800 */
[----:B----4-:R-:W-:-:S03]  /*52f0*/  FADD R73, R11, R2 ;  /* 0x000000020b497221 */ /* 0x010fc60000000000 */
[----:B------:R1:W-:Y:S04]  /*5300*/  @!P0 STS [R120+0x440], R17 ;  /* 0x0004401178008388 */ /* 0x0003e80000000800 */
[----:B------:R1:W-:Y:S01]  /*5310*/  @!P0 STS [R120+0x460], R73 ;  /* 0x0004604978008388 */ /* 0x0003e20000000800 */
[----:B------:R-:W-:Y:S06]  /*5320*/  BAR.SYNC.DEFER_BLOCKING 0x0 ;  /* 0x0000000000007b1d */ /* 0x000fec0000010000 */
[----:B------:R-:W-:Y:S05]  /*5330*/  @P6 BRA `(.L_x_391) ;  /* 0x0000000000306947 */ /* 0x000fea0003800000 */
[----:B------:R-:W-:-:S04]  /*5340*/  SHF.R.S32.HI R11, RZ, 0x14, R149 ;  /* 0x00000014ff0b7819 */ /* 0x000fc80000011495 */
[----:B------:R-:W-:-:S04]  /*5350*/  LOP3.LUT R11, R11, 0x3ffffff0, RZ, 0xc0, !PT ;  /* 0x3ffffff00b0b7812 */ /* 0x000fc800078ec0ff */
[----:B------:R-:W-:-:S04]  /*5360*/  IADD3 R2, R30, R11, RZ ;  /* 0x0000000b1e027210 */ /* 0x000fc80007ffe0ff */
[----:B------:R-:W-:-:S05]  /*5370*/  LEA R2, R2, UR4, 0x2 ;  /* 0x0000000402027c11 */ /* 0x000fca000f8e10ff */
[----:B------:R-:W-:Y:S04]  /*5380*/  LDS R22, [R2+0x100] ;  /* 0x0001000002167984 */ /* 0x000fe80000000800 */
[----:B-1----:R-:W1:Y:S04]  /*5390*/  LDS R17, [R2+0x400] ;  /* 0x0004000002117984 */ /* 0x002e680000000800 */
[----:B------:R-:W2:Y:S04]  /*53a0*/  LDS R11, [R2+0x500] ;  /* 0x00050000020b7984 */ /* 0x000ea80000000800 */
[----:B------:R-:W3:Y:S01]  /*53b0*/  LDS R31, [R2+0x200] ;  /* 0x00020000021f7984 */ /* 0x000ee20000000800 */
[----:B-1----:R-:W-:-:S04]  /*53c0*/  FADD R22, R22, R17 ;  /* 0x0000001116167221 */ /* 0x002fc80000000000 */
[----:B--2---:R-:W-:Y:S01]  /*53d0*/  FADD R11, R22, R11 ;  /* 0x0000000b160b7221 */ /* 0x004fe20000000000 */
[----:B---3--:R2:W-:Y:S04]  /*53e0*/  STS [R2], R31 ;  /* 0x0000001f02007388 */ /* 0x0085e80000000800 */
[----:B------:R2:W-:Y:S02]  /*53f0*/  STS [R2+0x100], R11 ;  /* 0x0001000b02007388 */ /* 0x0005e40000000800 */
.L_x_391:
[----:B------:R-:W-:Y:S05]  /*5400*/  BSYNC B0 ;  /* 0x0000000000007941 */ /* 0x000fea0003800000 */
.L_x_390:
[----:B------:R-:W-:Y:S02]  /*5410*/  F2FP.F16.F32.PACK_AB R83, R78, R83 ;  /* 0x000000534e53723e */ /* 0x000fe400000000ff */
[----:B------:R-:W-:Y:S02]  /*5420*/  F2FP.F16.F32.PACK_AB R35, R28, R35 ;  /* 0x000000231c23723e */ /* 0x000fe400000000ff */
        /* <DEDUP_REMOVED lines=17> */
[----:B--2---:R-:W-:Y:S02]  /*5540*/  F2FP.F16.F32.PACK_AB R31, R4, R5 ;  /* 0x00000005041f723e */ /* 0x004fe400000000ff */
[----:B------:R-:W-:Y:S01]  /*5550*/  F2FP.F16.F32.PACK_AB R29, R29, R20 ;  /* 0x000000141d1d723e */ /* 0x000fe200000000ff */
[----:B------:R3:W-:Y:S01]  /*5560*/  STS [R118+0x4a0], R21 ;  /* 0x0004a01576007388 */ /* 0x0007e20000000800 */
[----:B------:R-:W-:Y:S01]  /*5570*/  F2FP.F16.F32.PACK_AB R23, R23, R6 ;  /* 0x000000061717723e */ /* 0x000fe200000000ff */
[----:B------:R-:W-:Y:S01]  /*5580*/  IMAD.SHL.U32 R6, R30, 0x8, RZ ;  /* 0x000000081e067824 */ /* 0x000fe200078e00ff */
        /* <DEDUP_REMOVED lines=8> */
[----:B------:R-:W-:-:S03]  /*5610*/  @P0 LOP3.LUT R4, R30, 0x4, RZ, 0xc, !PT ;  /* 0x000000041e040812 */ /* 0x000fc600078e0cff */
[----:B------:R3:W-:Y:S01]  /*5620*/  STS [R118+0x930], R25 ;  /* 0x0009301976007388 */ /* 0x0007e20000000800 */
[----:B------:R-:W-:Y:S02]  /*5630*/  @P0 LOP3.LUT R7, R4, R2, R147, 0xf6, !PT ;  /* 0x0000000204070212 */ /* 0x000fe400078ef693 */
[----:B------:R-:W-:Y:S01]  /*5640*/  LOP3.LUT R2, R5, 0x38, R6, 0xf8, !PT ;  /* 0x0000003805027812 */ /* 0x000fe200078ef806 */
[----:B------:R3:W-:Y:S01]  /*5650*/  STS [R118+0xd80], R17 ;  /* 0x000d801176007388 */ /* 0x0007e20000000800 */
[----:B------:R-:W-:Y:S02]  /*5660*/  @P0 LOP3.LUT R2, R7, 0x38, R142, 0xf8, !PT ;  /* 0x0000003807020812 */ /* 0x000fe400078ef88e */
[----:B------:R-:W-:Y:S01]  /*5670*/  ISETP.GE.AND P0, PT, R3, 0x1, PT ;  /* 0x000000010300780c */ /* 0x000fe20003f06270 */
        /* <DEDUP_REMOVED lines=9> */
[----:B------:R-:W2:Y:S01]  /*5710*/  LDSM.16.MT88.4 R8, [R8+0x2a00] ;  /* 0x002a00000808783b */ /* 0x000ea20000004200 */
[----:B------:R-:W-:Y:S05]  /*5720*/  @!P0 BRA `(.L_x_392) ;  /* 0x0000000000f08947 */ /* 0x000fea0003800000 */
[----:B---3--:R-:W-:Y:S02]  /*5730*/  LEA R29, R125, 0x400, 0x1 ;  /* 0x000004007d1d7811 */ /* 0x008fe400078e08ff */
[----:B------:R-:W-:-:S07]  /*5740*/  MOV R3, R116 ;  /* 0x0000007400037202 */ /* 0x000fce0000000f00 */
.L_x_393:
[C---:B-12---:R-:W-:Y:S01]  /*5750*/  HMMA.1688.F32 R36, R4.reuse, R8, R36 ;  /* 0x000000080424723c */ /* 0x046fe20000001024 */
[----:B------:R-:W-:Y:S02]  /*5760*/  LDSM.16.M88.4 R12, [R3+0x10] ;  /* 0x00001000030c783b */ /* 0x000fe40000000200 */
[----:B------:R-:W-:Y:S01]  /*5770*/  ISETP.GE.AND P0, PT, R68, 0x2, PT ;  /* 0x000000024400780c */ /* 0x000fe20003f06270 */
[C---:B------:R-:W-:Y:S03]  /*5780*/  HMMA.1688.F32 R40, R4.reuse, R9, R40 ;  /* 0x000000090428723c */ /* 0x040fe60000001028 */
[----:B------:R-:W-:Y:S01]  /*5790*/  LDSM.16.M88.4 R20, [R3+0x20] ;  /* 0x000020000314783b */ /* 0x000fe20000000200 */
[C---:B------:R-:W-:Y:S04]  /*57a0*/  HMMA.1688.F32 R44, R4.reuse, R10, R44 ;  /* 0x0000000a042c723c */ /* 0x040fe8000000102c */
[-C--:B------:R-:W-:Y:S01]  /*57b0*/  HMMA.1688.F32 R48, R4, R11.reuse, R48 ;  /* 0x0000000b0430723c */ /* 0x080fe20000001030 */
[----:B------:R-:W0:Y:S03]  /*57c0*/  LDGDEPBAR ;  /* 0x00000000000079af */ /* 0x000e260000000000 */
[C---:B------:R-:W-:Y:S04]  /*57d0*/  HMMA.1688.F32 R52, R6.reuse, R11, R52 ;  /* 0x0000000b0634723c */ /* 0x040fe80000001034 */
[C---:B------:R-:W-:Y:S04]  /*57e0*/  HMMA.1688.F32 R56, R6.reuse, R10, R56 ;  /* 0x0000000a0638723c */ /* 0x040fe80000001038 */
[C---:B------:R-:W-:Y:S04]  /*57f0*/  HMMA.1688.F32 R60, R6.reuse, R9, R60 ;  /* 0x00000009063c723c */ /* 0x040fe8000000103c */
[----:B------:R-:W-:Y:S04]  /*5800*/  HMMA.1688.F32 R64, R6, R8, R64 ;  /* 0x000000080640723c */ /* 0x000fe80000001040 */
[----:B----4-:R-:W-:Y:S01]  /*5810*/  IMAD.IADD R28, R2, 0x1, R29 ;  /* 0x00000001021c7824 */ /* 0x010fe200078e021d */
[----:B------:R-:W-:Y:S04]  /*5820*/  IADD3 R29, R29, 0x1000, RZ ;  /* 0x000010001d1d7810 */ /* 0x000fe80007ffe0ff */
[----:B------:R-:W1:Y:S06]  /*5830*/  LDSM.16.MT88.4 R16, [R28+0x2a00] ;  /* 0x002a00001c10783b */ /* 0x000e6c0000004200 */
[----:B------:R-:W2:-:S01]  /*5840*/  LDSM.16.MT88.4 R24, [R28+0x2e00] ;  /* 0x002e00001c18783b */ /* 0x000e820000004200 */
        /* <DEDUP_REMOVED lines=9> */
[C---:B--2---:R-:W-:Y:S03]  /*58e0*/  HMMA.1688.F32 R36, R20.reuse, R24, R36 ;  /* 0x000000181424723c */ /* 0x044fe60000001024 */
        /* <DEDUP_REMOVED lines=10> */
[----:B------:R-:W-:Y:S01]  /*5990*/  MOV R9, R25 ;  /* 0x0000001900097202 */ /* 0x000fe20000000f00 */
[----:B------:R-:W-:Y:S01]  /*59a0*/  IMAD.MOV.U32 R8, RZ, RZ, R24 ;  /* 0x000000ffff087224 */ /* 0x000fe200078e0018 */
[----:B------:R-:W-:Y:S01]  /*59b0*/  MOV R11, R27 ;  /* 0x0000001b000b7202 */ /* 0x000fe20000000f00 */
[----:B------:R-:W-:Y:S01]  /*59c0*/  IMAD.MOV.U32 R10, RZ, RZ, R26 ;  /* 0x000000ffff0a7224 */ /* 0x000fe200078e001a */
[----:B------:R-:W-:Y:S01]  /*59d0*/  MOV R5, R21 ;  /* 0x0000001500057202 */ /* 0x000fe20000000f00 */
[----:B------:R-:W-:-:S01]  /*59e0*/  IMAD.MOV.U32 R4, RZ, RZ, R20 ;  /* 0x000000ffff047224 */ /* 0x000fc200078e0014 */
[C---:B-1----:R-:W-:Y:S03]  /*59f0*/  HMMA.1688.F32 R36, R12.reuse, R16, R36 ;  /* 0x000000100c24723c */ /* 0x042fe60000001024 */
[----:B------:R-:W-:Y:S01]  /*5a00*/  IMAD.MOV.U32 R6, RZ, RZ, R22 ;  /* 0x000000ffff067224 */ /* 0x000fe200078e0016 */
[C---:B------:R-:W-:Y:S04]  /*5a10*/  HMMA.1688.F32 R40, R12.reuse, R17, R40 ;  /* 0x000000110c28723c */ /* 0x040fe80000001028 */
[C---:B------:R-:W-:Y:S04]  /*5a20*/  HMMA.1688.F32 R44, R12.reuse, R18, R44 ;  /* 0x000000120c2c723c */ /* 0x040fe8000000102c */
[-C--:B------:R-:W-:Y:S04]  /*5a30*/  HMMA.1688.F32 R48, R12, R19.reuse, R48 ;  /* 0x000000130c30723c */ /* 0x080fe80000001030 */
[C---:B------:R-:W-:Y:S01]  /*5a40*/  HMMA.1688.F32 R52, R14.reuse, R19, R52 ;  /* 0x000000130e34723c */ /* 0x040fe20000001034 */
[----:B------:R4:W1:Y:S03]  /*5a50*/  @P0 LDSM.16.MT88.4 R8, [R28+0x3600] ;  /* 0x003600001c08083b */ /* 0x0008660000004200 */
[C---:B------:R-:W-:Y:S04]  /*5a60*/  HMMA.1688.F32 R56, R14.reuse, R18, R56 ;  /* 0x000000120e38723c */ /* 0x040fe80000001038 */
[C---:B------:R-:W-:Y:S04]  /*5a70*/  HMMA.1688.F32 R60, R14.reuse, R17, R60 ;  /* 0x000000110e3c723c */ /* 0x040fe8000000103c */
[----:B------:R-:W-:Y:S01]  /*5a80*/  MOV R7, R23 ;  /* 0x0000001700077202 */ /* 0x000fe20000000f00 */
[----:B------:R-:W-:Y:S01]  /*5a90*/  VIADD R3, R3, 0x40 ;  /* 0x0000004003037836 */ /* 0x000fe20000000000 */
[----:B------:R-:W-:Y:S04]  /*5aa0*/  HMMA.1688.F32 R64, R14, R16, R64 ;  /* 0x000000100e40723c */ /* 0x000fe80000001040 */
[----:B------:R4:W1:Y:S01]  /*5ab0*/  @P0 LDSM.16.M88.4 R4, [R3] ;  /* 0x000000000304083b */ /* 0x0008620000000200 */
[C---:B------:R-:W-:Y:S03]  /*5ac0*/  ISETP.GT.AND P0, PT, R68.reuse, 0x1, PT ;  /* 0x000000014400780c */ /* 0x040fe60003f04270 */
[----:B------:R-:W-:Y:S10]  /*5ad0*/  VIADD R68, R68, 0xffffffff ;  /* 0xffffffff44447836 */ /* 0x000ff40000000000 */
[----:B------:R-:W-:Y:S08]  /*5ae0*/  @P0 BRA `(.L_x_393) ;  /* 0xfffffffc00180947 */ /* 0x000ff0000383ffff */
.L_x_392:
[----:B------:R-:W-:Y:S01]  /*5af0*/  BAR.SYNC.DEFER_BLOCKING 0x0 ;  /* 0x0000000000007b1d */ /* 0x000fe20000010000 */
[----:B------:R-:W-:-:S07]  /*5b00*/  IADD3 R107, R107, 0x40, RZ ;  /* 0x000000406b6b7810 */ /* 0x000fce0007ffe0ff */
[----:B------:R-:W-:Y:S01]  /*5b10*/  BAR.SYNC.DEFER_BLOCKING 0x0 ;  /* 0x0000000000007b1d */ /* 0x000fe20000010000 */
[----:B------:R-:W-:-:S13]  /*5b20*/  ISETP.GT.AND P0, PT, R94, R107, PT ;  /* 0x0000006b5e00720c */ /* 0x000fda0003f04270 */
[----:B------:R-:W-:Y:S05]  /*5b30*/  @!P0 BRA `(.L_x_394) ;  /* 0x0000000000048947 */ /* 0x000fea0003800000 */
[----:B------:R-:W-:Y:S05]  /*5b40*/  BRA `(.L_x_395) ;  /* 0xffffffb800a87947 */ /* 0x000fea000383ffff */
.L_x_394:
[----:B---3--:R-:W3:Y:S02]  /*5b50*/  LDC.64 R16, c[0x0][0x288] ;  /* 0x0000a200ff107b82 */ /* 0x008ee40000000a00 */
[----:B---3--:R-:W-:-:S06]  /*5b60*/  IMAD.WIDE R16, R109, 0x8, R16 ;  /* 0x000000086d107825 */ /* 0x008fcc00078e0210 */
[----:B------:R3:W5:Y:S02]  /*5b70*/  LDG.E R16, desc[UR10][R16.64] ;  /* 0x0000000a10107981 */ /* 0x000764000c1e1900 */
.L_x_371:
[----:B------:R-:W0:Y:S01]  /*5b80*/  LDGDEPBAR ;  /* 0x00000000000079af */ /* 0x000e220000000000 */
[----:B----4-:R-:W-:Y:S01]  /*5b90*/  IMAD.WIDE R2, R146, 0x2, RZ ;  /* 0x0000000292027825 */ /* 0x010fe200078e02ff */
[--C-:B-----5:R-:W-:Y:S01]  /*5ba0*/  SHF.R.S32.HI R12, RZ, 0x1f, R16.reuse ;  /* 0x0000001fff0c7819 */ /* 0x120fe20000011410 */
[----:B------:R-:W-:Y:S01]  /*5bb0*/  BSSY B1, `(.L_x_396) ;  /* 0x0000029000017945 */ /* 0x000fe20003800000 */
[----:B------:R-:W0:Y:S01]  /*5bc0*/  LDGDEPBAR ;  /* 0x00000000000079af */ /* 0x000e220000000000 */
[----:B------:R-:W-:Y:S02]  /*5bd0*/  ISETP.NE.U32.AND P0, PT, R98, RZ, PT ;  /* 0x000000ff6200720c */ /* 0x000fe40003f05070 */
[----:B------:R-:W-:Y:S01]  /*5be0*/  LOP3.LUT R15, R3, 0x3fffffff, RZ, 0xc0, !PT ;  /* 0x3fffffff030f7812 */ /* 0x000fe200078ec0ff */
[----:B------:R-:W-:Y:S01]  /*5bf0*/  IMAD R13, R12, R145, RZ ;  /* 0x000000910c0d7224 */ /* 0x000fe200078e02ff */
[----:B------:R-:W-:Y:S02]  /*5c00*/  LOP3.LUT R14, R2, 0xfffffff8, RZ, 0xc0, !PT ;  /* 0xfffffff8020e7812 */ /* 0x000fe400078ec0ff */
[----:B------:R-:W-:-:S02]  /*5c10*/  SHF.R.S64 R2, RZ, 0x1f, R16 ;  /* 0x0000001fff027819 */ /* 0x000fc40000001010 */
[----:B------:R-:W-:Y:S02]  /*5c20*/  ISETP.NE.AND.EX P0, PT, R97, RZ, PT, P0 ;  /* 0x000000ff6100720c */ /* 0x000fe40003f05300 */
[----:B------:R-:W-:Y:S01]  /*5c30*/  SHF.R.S64 R29, RZ, 0x1e, R16 ;  /* 0x0000001eff1d7819 */ /* 0x000fe20000001010 */
[-C--:B------:R-:W-:Y:S01]  /*5c40*/  IMAD.WIDE.U32 R14, R145, R2.reuse, R14 ;  /* 0x00000002910e7225 */ /* 0x080fe200078e000e */
[----:B------:R-:W-:Y:S02]  /*5c50*/  ISETP.LT.AND P4, PT, R146, R99, P0 ;  /* 0x000000639200720c */ /* 0x000fe40000781270 */
[----:B------:R-:W-:Y:S01]  /*5c60*/  SHF.R.S32.HI R25, RZ, 0x1e, R16 ;  /* 0x0000001eff197819 */ /* 0x000fe20000011410 */
[----:B------:R-:W-:Y:S01]  /*5c70*/  IMAD R2, R102, R2, R13 ;  /* 0x0000000266027224 */ /* 0x000fe200078e020d */
        /* <DEDUP_REMOVED lines=14> */
[----:B------:R-:W4:Y:S04]  /*5d60*/  LDS R19, [R112+0x100] ;  /* 0x0001000070137984 */ /* 0x000f280000000800 */
[----:B-12---:R1:W2:Y:S04]  /*5d70*/  LDS.128 R8, [R101+UR8] ;  /* 0x0000000865087984 */ /* 0x0062a80008000c00 */
[----:B------:R1:W1:Y:S01]  /*5d80*/  LDS.128 R4, [R101+UR8+0x240] ;  /* 0x0002400865047984 */ /* 0x0002620008000c00 */
[----:B----4-:R-:W-:-:S05]  /*5d90*/  VIADD R3, R19, 0x1800000 ;  /* 0x0180000013037836 */ /* 0x010fca0000000000 */
[----:B------:R-:W-:-:S04]  /*5da0*/  LOP3.LUT R3, R3, 0x7f800000, RZ, 0xc0, !PT ;  /* 0x7f80000003037812 */ /* 0x000fc800078ec0ff */
[----:B------:R-:W-:-:S13]  /*5db0*/  ISETP.GT.U32.AND P1, PT, R3, 0x1ffffff, PT ;  /* 0x01ffffff0300780c */ /* 0x000fda0003f24070 */
[----:B-12---:R-:W-:Y:S05]  /*5dc0*/  @P1 BRA `(.L_x_397) ;  /* 0x00000000000c1947 */ /* 0x006fea0003800000 */
[----:B------:R-:W-:Y:S02]  /*5dd0*/  MOV R22, 0x5df0 ;  /* 0x00005df000167802 */ /* 0x000fe40000000f00 */
[----:B---3--:R-:W-:Y:S05]  /*5de0*/  CALL.REL.NOINC `($__internal_3_$__cuda_sm20_rcp_rn_f32_slowpath) ;  /* 0x0000000c00307944 */ /* 0x008fea0003c00000 */
[----:B------:R-:W-:Y:S05]  /*5df0*/  BRA `(.L_x_398) ;  /* 0x0000000000107947 */ /* 0x000fea0003800000 */
.L_x_397:
[----:B------:R-:W1:Y:S02]  /*5e00*/  MUFU.RCP R20, R19 ;  /* 0x0000001300147308 */ /* 0x000e640000001000 */
[----:B-1----:R-:W-:-:S04]  /*5e10*/  FFMA R3, R19, R20, -1 ;  /* 0xbf80000013037423 */ /* 0x002fc80000000014 */
[----:B------:R-:W-:-:S04]  /*5e20*/  FADD.FTZ R3, -R3, -RZ ;  /* 0x800000ff03037221 */ /* 0x000fc80000010100 */
[----:B------:R-:W-:-:S07]  /*5e30*/  FFMA R20, R20, R3, R20 ;  /* 0x0000000314147223 */ /* 0x000fce0000000014 */
.L_x_398:
[----:B------:R-:W-:Y:S05]  /*5e40*/  BSYNC B1 ;  /* 0x0000000000017941 */ /* 0x000fea0003800000 */
.L_x_396:
        /* <DEDUP_REMOVED lines=13> */
[----:B---3--:R-:W-:Y:S05]  /*5f20*/  CALL.REL.NOINC `($__internal_3_$__cuda_sm20_rcp_rn_f32_slowpath) ;  /* 0x0000000800e07944 */ /* 0x008fea0003c00000 */
[----:B------:R-:W-:Y:S05]  /*5f30*/  BRA `(.L_x_401) ;  /* 0x0000000000107947 */ /* 0x000fea0003800000 */
.L_x_400:
[----:B------:R-:W1:Y:S02]  /*5f40*/  MUFU.RCP R20, R19 ;  /* 0x0000001300147308 */ /* 0x000e640000001000 */
[----:B-1----:R-:W-:-:S04]  /*5f50*/  FFMA R9, R19, R20, -1 ;  /* 0xbf80000013097423 */ /* 0x002fc80000000014 */
[----:B------:R-:W-:-:S04]  /*5f60*/  FADD.FTZ R9, -R9, -RZ ;  /* 0x800000ff09097221 */ /* 0x000fc80000010100 */
[----:B------:R-:W-:-:S07]  /*5f70*/  FFMA R20, R20, R9, R20 ;  /* 0x0000000914147223 */ /* 0x000fce0000000014 */
.L_x_401:
[----:B------:R-:W-:Y:S05]  /*5f80*/  BSYNC B1 ;  /* 0x0000000000017941 */ /* 0x000fea0003800000 */
.L_x_399:
[----:B------:R-:W1:Y:S01]  /*5f90*/  LDS R19, [R112+0x120] ;  /* 0x0001200070137984 */ /* 0x000e620000000800 */
[----:B------:R-:W-:Y:S01]  /*5fa0*/  ISETP.LT.AND P2, PT, R145, R96, P4 ;  /* 0x000000609100720c */ /* 0x000fe20002741270 */
[----:B---3--:R-:W-:Y:S01]  /*5fb0*/  FMUL R17, R5, R20 ;  /* 0x0000001405117220 */ /* 0x008fe20000400000 */
[----:B------:R-:W-:Y:S01]  /*5fc0*/  ISETP.LT.AND P1, PT, R123, R96, P4 ;  /* 0x000000607b00720c */ /* 0x000fe20002721270 */
[----:B------:R2:W3:Y:S01]  /*5fd0*/  LDS.128 R12, [R101+UR8+0x1200] ;  /* 0x00120008650c7984 */ /* 0x0004e20008000c00 */
[-C--:B------:R-:W-:Y:S01]  /*5fe0*/  FMUL R4, R4, R20.reuse ;  /* 0x0000001404047220 */ /* 0x080fe20000400000 */
[-C--:B------:R-:W-:Y:S01]  /*5ff0*/  FMUL R5, R6, R20.reuse ;  /* 0x0000001406057220 */ /* 0x080fe20000400000 */
[----:B------:R-:W-:Y:S01]  /*6000*/  FMUL R20, R7, R20 ;  /* 0x0000001407147220 */ /* 0x000fe20000400000 */
[----:B------:R2:W4:Y:S01]  /*6010*/  LDS.128 R8, [R101+UR8+0x1440] ;  /* 0x0014400865087984 */ /* 0x0005220008000c00 */
        /* <DEDUP_REMOVED lines=10> */
[----:B--234-:R-:W-:Y:S05]  /*60c0*/  @P0 BRA `(.L_x_403) ;  /* 0x00000000000c0947 */ /* 0x01cfea0003800000 */
[----:B------:R-:W-:Y:S02]  /*60d0*/  MOV R22, 0x60f0 ;  /* 0x000060f000167802 */ /* 0x000fe40000000f00 */
[----:B------:R-:W-:Y:S05]  /*60e0*/  CALL.REL.NOINC `($__internal_3_$__cuda_sm20_rcp_rn_f32_slowpath) ;  /* 0x0000000800707944 */ /* 0x000fea0003c00000 */
[----:B------:R-:W-:Y:S05]  /*60f0*/  BRA `(.L_x_404) ;  /* 0x0000000000107947 */ /* 0x000fea0003800000 */
.L_x_403:
[----:B------:R-:W1:Y:S02]  /*6100*/  MUFU.RCP R20, R19 ;  /* 0x0000001300147308 */ /* 0x000e640000001000 */
[----:B-1----:R-:W-:-:S04]  /*6110*/  FFMA R3, R19, R20, -1 ;  /* 0xbf80000013037423 */ /* 0x002fc80000000014 */
[----:B------:R-:W-:-:S04]  /*6120*/  FADD.FTZ R3, -R3, -RZ ;  /* 0x800000ff03037221 */ /* 0x000fc80000010100 */
[----:B------:R-:W-:-:S07]  /*6130*/  FFMA R20, R20, R3, R20 ;  /* 0x0000000314147223 */ /* 0x000fce0000000014 */
.L_x_404:
[----:B------:R-:W-:Y:S05]  /*6140*/  BSYNC B1 ;  /* 0x0000000000017941 */ /* 0x000fea0003800000 */
.L_x_402:
        /* <DEDUP_REMOVED lines=13> */
[----:B------:R-:W-:Y:S05]  /*6220*/  CALL.REL.NOINC `($__internal_3_$__cuda_sm20_rcp_rn_f32_slowpath) ;  /* 0x0000000800207944 */ /* 0x000fea0003c00000 */
[----:B------:R-:W-:Y:S05]  /*6230*/  BRA `(.L_x_407) ;  /* 0x0000000000107947 */ /* 0x000fea0003800000 */
.L_x_406:
[----:B------:R-:W1:Y:S02]  /*6240*/  MUFU.RCP R20, R19 ;  /* 0x0000001300147308 */ /* 0x000e640000001000 */
[----:B-1----:R-:W-:-:S04]  /*6250*/  FFMA R5, R19, R20, -1 ;  /* 0xbf80000013057423 */ /* 0x002fc80000000014 */
[----:B------:R-:W-:-:S04]  /*6260*/  FADD.FTZ R5, -R5, -RZ ;  /* 0x800000ff05057221 */ /* 0x000fc80000010100 */
[----:B------:R-:W-:-:S07]  /*6270*/  FFMA R20, R20, R5, R20 ;  /* 0x0000000514147223 */ /* 0x000fce0000000014 */
.L_x_407:
[----:B------:R-:W-:Y:S05]  /*6280*/  BSYNC B1 ;  /* 0x0000000000017941 */ /* 0x000fea0003800000 */
.L_x_405:
[--C-:B------:R-:W-:Y:S01]  /*6290*/  SHF.R.S64 R25, RZ, 0x1c, R16.reuse ;  /* 0x0000001cff197819 */ /* 0x100fe20000001010 */
[----:B------:R-:W-:Y:S01]  /*62a0*/  FMUL R4, R8, R20 ;  /* 0x0000001408047220 */ /* 0x000fe20000400000 */
[----:B------:R-:W-:Y:S01]  /*62b0*/  ISETP.LT.AND P3, PT, R121, R96, P4 ;  /* 0x000000607900720c */ /* 0x000fe20002761270 */
[----:B------:R-:W-:Y:S01]  /*62c0*/  FMUL R9, R9, R20 ;  /* 0x0000001409097220 */ /* 0x000fe20000400000 */
[----:B------:R-:W-:Y:S01]  /*62d0*/  ISETP.LT.AND P2, PT, R119, R96, P4 ;  /* 0x000000607700720c */ /* 0x000fe20002741270 */
        /* <DEDUP_REMOVED lines=23> */
[----:B------:R2:W3:Y:S04]  /*6450*/  LDS.128 R4, [R101+UR8] ;  /* 0x0000000865047984 */ /* 0x0004e80008000c00 */
[----:B------:R2:W4:Y:S01]  /*6460*/  LDS.128 R12, [R101+UR8+0x240] ;  /* 0x00024008650c7984 */ /* 0x0005220008000c00 */
[----:B-1----:R-:W-:-:S05]  /*6470*/  VIADD R2, R19, 0x1800000 ;  /* 0x0180000013027836 */ /* 0x002fca0000000000 */
[----:B------:R-:W-:-:S04]  /*6480*/  LOP3.LUT R2, R2, 0x7f800000, RZ, 0xc0, !PT ;  /* 0x7f80000002027812 */ /* 0x000fc800078ec0ff */
[----:B------:R-:W-:-:S13]  /*6490*/  ISETP.GT.U32.AND P0, PT, R2, 0x1ffffff, PT ;  /* 0x01ffffff0200780c */ /* 0x000fda0003f04070 */
[----:B--234-:R-:W-:Y:S05]  /*64a0*/  @P0 BRA `(.L_x_409) ;  /* 0x00000000000c0947 */ /* 0x01cfea0003800000 */
[----:B------:R-:W-:Y:S02]  /*64b0*/  MOV R22, 0x64d0 ;  /* 0x000064d000167802 */ /* 0x000fe40000000f00 */
[----:B------:R-:W-:Y:S05]  /*64c0*/  CALL.REL.NOINC `($__internal_3_$__cuda_sm20_rcp_rn_f32_slowpath) ;  /* 0x0000000400787944 */ /* 0x000fea0003c00000 */
[----:B------:R-:W-:Y:S05]  /*64d0*/  BRA `(.L_x_410) ;  /* 0x0000000000107947 */ /* 0x000fea0003800000 */
.L_x_409:
[----:B------:R-:W1:Y:S02]  /*64e0*/  MUFU.RCP R3, R19 ;  /* 0x0000001300037308 */ /* 0x000e640000001000 */
[----:B-1----:R-:W-:-:S04]  /*64f0*/  FFMA R20, R19, R3, -1 ;  /* 0xbf80000013147423 */ /* 0x002fc80000000003 */
[----:B------:R-:W-:-:S04]  /*6500*/  FADD.FTZ R20, -R20, -RZ ;  /* 0x800000ff14147221 */ /* 0x000fc80000010100 */
[----:B------:R-:W-:-:S07]  /*6510*/  FFMA R20, R3, R20, R3 ;  /* 0x0000001403147223 */ /* 0x000fce0000000003 */
.L_x_410:
[----:B------:R-:W-:Y:S05]  /*6520*/  BSYNC B1 ;  /* 0x0000000000017941 */ /* 0x000fea0003800000 */
.L_x_408:
        /* <DEDUP_REMOVED lines=15> */
.L_x_412:
[----:B------:R-:W1:Y:S02]  /*6620*/  MUFU.RCP R20, R19 ;  /* 0x0000001300147308 */ /* 0x000e640000001000 */
[----:B-1----:R-:W-:-:S04]  /*6630*/  FFMA R5, R19, R20, -1 ;  /* 0xbf80000013057423 */ /* 0x002fc80000000014 */
[----:B------:R-:W-:-:S04]  /*6640*/  FADD.FTZ R5, -R5, -RZ ;  /* 0x800000ff05057221 */ /* 0x000fc80000010100 */
[----:B------:R-:W-:-:S07]  /*6650*/  FFMA R20, R20, R5, R20 ;  /* 0x0000000514147223 */ /* 0x000fce0000000014 */
.L_x_413:
[----:B------:R-:W-:Y:S05]  /*6660*/  BSYNC B1 ;  /* 0x0000000000017941 */ /* 0x000fea0003800000 */
.L_x_411:
[----:B------:R-:W1:Y:S01]  /*6670*/  LDS R19, [R112+0x160] ;  /* 0x0001600070137984 */ /* 0x000e620000000800 */
[----:B------:R-:W-:Y:S01]  /*6680*/  ISETP.LT.AND P3, PT, R117, R96, P4 ;  /* 0x000000607500720c */ /* 0x000fe20002761270 */
[----:B------:R-:W-:Y:S01]  /*6690*/  FMUL R17, R13, R20 ;  /* 0x000000140d117220 */ /* 0x000fe20000400000 */
[----:B------:R-:W-:Y:S01]  /*66a0*/  ISETP.LT.AND P2, PT, R115, R96, P4 ;  /* 0x000000607300720c */ /* 0x000fe20002741270 */
[----:B------:R2:W3:Y:S01]  /*66b0*/  LDS.128 R8, [R101+UR8+0x1200] ;  /* 0x0012000865087984 */ /* 0x0004e20008000c00 */
[-C--:B------:R-:W-:Y:S01]  /*66c0*/  FMUL R13, R14, R20.reuse ;  /* 0x000000140e0d7220 */ /* 0x080fe20000400000 */
[-C--:B------:R-:W-:Y:S01]  /*66d0*/  FMUL R12, R12, R20.reuse ;  /* 0x000000140c0c7220 */ /* 0x080fe20000400000 */
[-C--:B------:R-:W-:Y:S01]  /*66e0*/  IADD3 R14, P1, R32, R25.reuse, RZ ;  /* 0x00000019200e7210 */ /* 0x080fe20007f3e0ff */
[----:B------:R2:W4:Y:S01]  /*66f0*/  LDS.128 R4, [R101+UR8+0x1440] ;  /* 0x0014400865047984 */ /* 0x0005220008000c00 */
        /* <DEDUP_REMOVED lines=16> */
.L_x_415:
[----:B------:R-:W1:Y:S02]  /*6800*/  MUFU.RCP R20, R19 ;  /* 0x0000001300147308 */ /* 0x000e640000001000 */
[----:B-1----:R-:W-:-:S04]  /*6810*/  FFMA R3, R19, R20, -1 ;  /* 0xbf80000013037423 */ /* 0x002fc80000000014 */
[----:B------:R-:W-:-:S04]  /*6820*/  FADD.FTZ R3, -R3, -RZ ;  /* 0x800000ff03037221 */ /* 0x000fc80000010100 */
[----:B------:R-:W-:-:S07]  /*6830*/  FFMA R20, R20, R3, R20 ;  /* 0x0000000314147223 */ /* 0x000fce0000000014 */
.L_x_416:
[----:B------:R-:W-:Y:S05]  /*6840*/  BSYNC B1 ;  /* 0x0000000000017941 */ /* 0x000fea0003800000 */
.L_x_414:
        /* <DEDUP_REMOVED lines=15> */
.L_x_418:
[----:B------:R-:W1:Y:S02]  /*6940*/  MUFU.RCP R8, R19 ;  /* 0x0000001300087308 */ /* 0x000e640000001000 */
[----:B-1----:R-:W-:-:S04]  /*6950*/  FFMA R9, R19, R8, -1 ;  /* 0xbf80000013097423 */ /* 0x002fc80000000008 */
[----:B------:R-:W-:-:S04]  /*6960*/  FADD.FTZ R9, -R9, -RZ ;  /* 0x800000ff09097221 */ /* 0x000fc80000010100 */
[----:B------:R-:W-:-:S07]  /*6970*/  FFMA R20, R8, R9, R8 ;  /* 0x0000000908147223 */ /* 0x000fce0000000008 */
.L_x_419:
[----:B------:R-:W-:Y:S05]  /*6980*/  BSYNC B1 ;  /* 0x0000000000017941 */ /* 0x000fea0003800000 */
.L_x_417:
[----:B------:R-:W-:Y:S01]  /*6990*/  ISETP.LT.AND P3, PT, R113, R96, P4 ;  /* 0x000000607100720c */ /* 0x000fe20002761270 */
[----:B------:R-:W-:Y:S01]  /*69a0*/  FMUL R9, R5, R20 ;  /* 0x0000001405097220 */ /* 0x000fe20000400000 */
[----:B------:R-:W-:Y:S01]  /*69b0*/  ISETP.LT.AND P2, PT, R111, R96, P4 ;  /* 0x000000606f00720c */ /* 0x000fe20002741270 */
        /* <DEDUP_REMOVED lines=12> */
.L_x_370:
[----:B------:R-:W-:Y:S02]  /*6a80*/  ULDC UR5, c[0x0][0xc] ;  /* 0x0000030000057ab9 */ /* 0x000fe40000000800 */
[----:B------:R-:W-:Y:S01]  /*6a90*/  UIADD3 UR7, UR5, UR7, URZ ;  /* 0x0000000705077290 */ /* 0x000fe2000fffe03f */
[----:B------:R-:W-:Y:S11]  /*6aa0*/  BRA `(.L_x_420) ;  /* 0xffffffa000c87947 */ /* 0x000ff6000383ffff */
        .weak           $__internal_3_$__cuda_sm20_rcp_rn_f32_slowpath
        .type           $__internal_3_$__cuda_sm20_rcp_rn_f32_slowpath,@function
        .size           $__internal_3_$__cuda_sm20_rcp_rn_f32_slowpath,(.L_x_660 - $__internal_3_$__cuda_sm20_rcp_rn_f32_slowpath)
$__internal_3_$__cuda_sm20_rcp_rn_f32_slowpath:
        /* <DEDUP_REMOVED lines=15> */
.L_x_422:
        /* <DEDUP_REMOVED lines=33> */
.L_x_424:
[----:B------:R1:W2:Y:S02]  /*6db0*/  MUFU.RCP R20, R19 ;  /* 0x0000001300147308 */ /* 0x0002a40000001000 */
.L_x_423:
[----:B------:R-:W-:Y:S05]  /*6dc0*/  BSYNC B0 ;  /* 0x0000000000007941 */ /* 0x000fea0003800000 */
.L_x_421:
[----:B------:R-:W-:-:S04]  /*6dd0*/  MOV R23, 0x0 ;  /* 0x0000000000177802 */ /* 0x000fc80000000f00 */
[----:B-12---:R-:W-:Y:S05]  /*6de0*/  RET.REL.NODEC R22 `(_ZN7cutlass6KernelINS_4gemm6kernel11FMHAGroupedINS2_18DefaultFMHAGroupedINS_6half_tENS_4arch4Sm80ELb1ELi64ELi64ELi64ELNS2_17GroupScheduleModeE0EE3MM0ENS9_3MM1ES5_fS5_fLb1ELS8_0EEEEEvNT_6ParamsE) ;  /* 0xffffff9016847950 */ /* 0x006fea0003c3ffff */
.L_x_425:
        /* <DEDUP_REMOVED lines=9> */
.L_x_660:


//--------------------- .text._ZN7cutlass6KernelINS_4gemm6kernel11FMHAGroupedINS2_18DefaultFMHAGroupedINS_6half_tENS_4arch4Sm80ELb1ELi32ELi128ELi65536ELNS2_17GroupScheduleModeE1EE3MM0ENS9_3MM1ES5_fS5_fLb0ELS8_1EEEEEvNT_6ParamsE --------------------------
	.section	.text._ZN7cutlass6KernelINS_4gemm6kernel11FMHAGroupedINS2_18DefaultFMHAGroupedINS_6half_tENS_4arch4Sm80ELb1ELi32ELi128ELi65536ELNS2_17GroupScheduleModeE1EE3MM0ENS9_3MM1ES5_fS5_fLb0ELS8_1EEEEEvNT_6ParamsE,"ax",@progbits
	.align	128
.text._ZN7cutlass6KernelINS_4gemm6kernel11FMHAGroupedINS2_18DefaultFMHAGroupedINS_6half_tENS_4arch4Sm80ELb1ELi32ELi128ELi65536ELNS2_17GroupScheduleModeE1EE3MM0ENS9_3MM1ES5_fS5_fLb0ELS8_1EEEEEvNT_6ParamsE:
        .type           _ZN7cutlass6KernelINS_4gemm6kernel11FMHAGroupedINS2_18DefaultFMHAGroupedINS_6half_tENS_4arch4Sm80ELb1ELi32ELi128ELi65536ELNS2_17GroupScheduleModeE1EE3MM0ENS9_3MM1ES5_fS5_fLb0ELS8_1EEEEEvNT_6ParamsE,@function
        .size           _ZN7cutlass6KernelINS_4gemm6kernel11FMHAGroupedINS2_18DefaultFMHAGroupedINS_6half_tENS_4arch4Sm80ELb1ELi32ELi128ELi65536ELNS2_17GroupScheduleModeE1EE3MM0ENS9_3MM1ES5_fS5_fLb0ELS8_1EEEEEvNT_6ParamsE,(.L_x_662 - _ZN7cutlass6KernelINS_4gemm6kernel11FMHAGroupedINS2_18DefaultFMHAGroupedINS_6half_tENS_4arch4Sm80ELb1ELi32ELi128ELi65536ELNS2_17GroupScheduleModeE1EE3MM0ENS9_3MM1ES5_fS5_fLb0ELS8_1EEEEEvNT_6ParamsE)
        .other          _ZN7cutlass6KernelINS_4gemm6kernel11FMHAGroupedINS2_18DefaultFMHAGroupedINS_6half_tENS_4arch4Sm80ELb1ELi32ELi128ELi65536ELNS2_17GroupScheduleModeE1EE3MM0ENS9_3MM1ES5_fS5_fLb0ELS8_1EEEEEvNT_6ParamsE,@"STO_CUDA_ENTRY STV_DEFAULT"
_ZN7cutlass6KernelINS_4gemm6kernel11FMHAGroupedINS2_18DefaultFMHAGroupedINS_6half_tENS_4arch4Sm80ELb1ELi32ELi128ELi65536ELNS2_17GroupScheduleModeE1EE3MM0ENS9_3MM1ES5_fS5_fLb0ELS8_1EEEEEvNT_6ParamsE:
[----:B------:R-:W-:Y:S01]  /*0000*/  LDC R1, c[0x0][0x28] ;  /* 0x00000a00ff017b82 */ /* 0x000fe20000000800 */
[----:B------:R-:W-:Y:S01]  /*0010*/  ULDC UR5, c[0x0][0xc] ;  /* 0x0000030000057ab9 */ /* 0x000fe20000000800 */
[----:B------:R-:W-:Y:S01]  /*0020*/  UMOV UR8, URZ ;  /* 0x0000003f00087c82 */ /* 0x000fe20008000000 */
[----:B------:R-:W1:Y:S01]  /*0030*/  I2F.U32.RP R2, UR5 ;  /* 0x0000000500027d06 */ /* 0x000e620008209000 */
[----:B------:R-:W2:Y:S01]  /*0040*/  S2R R67, SR_TID.X ;  /* 0x0000000000437919 */ /* 0x000ea20000002100 */
[----:B------:R-:W-:Y:S01]  /*0050*/  UISETP.NE.U32.AND UP0, UPT, UR5, URZ, UPT ;  /* 0x0000003f0500728c */ /* 0x000fe2000bf05070 */
[----:B------:R-:W-:Y:S01]  /*0060*/  BSSY B0, `(.L_x_426) ;  /* 0x0000023000007945 */ /* 0x000fe20003800000 */
[----:B------:R-:W-:-:S04]  /*0070*/  ULDC.64 UR26, c[0x0][0x208] ;  /* 0x00008200001a7ab9 */ /* 0x000fc80000000a00 */
[----:B-1----:R-:W1:Y:S02]  /*0080*/  MUFU.RCP R0, R2 ;  /* 0x0000000200007308 */ /* 0x002e640000001000 */
[----:B-1----:R-:W-:Y:S01]  /*0090*/  VIADD R0, R0, 0xffffffe ;  /* 0x0ffffffe00007836 */ /* 0x002fe20000000000 */
[----:B--2---:R-:W-:-:S05]  /*00a0*/  ISETP.GT.AND P0, PT, R67, 0x7f, PT ;  /* 0x0000007f4300780c */ /* 0x004fca0003f04270 */
[----:B------:R-:W1:Y:S02]  /*00b0*/  F2I.FTZ.U32.TRUNC.NTZ R0, R0 ;  /* 0x0000000000007305 */ /* 0x000e64000021f000 */
        /* <DEDUP_REMOVED lines=8> */
[----:B------:R-:W-:-:S03]  /*0140*/  UIMAD UR6, UR5, UR6, UR7 ;  /* 0x00000006050672a4 */ /* 0x000fc6000f8e0207 */
[----:B------:R-:W1:Y:S01]  /*0150*/  S2UR UR24, SR_CTAID.X ;  /* 0x00000000001879c3 */ /* 0x000e620000002500 */
[----:B------:R-:W-:-:S11]  /*0160*/  UISETP.GE.U32.AND UP2, UPT, UR6, UR5, UPT ;  /* 0x000000050600728c */ /* 0x000fd6000bf46070 */
[----:B------:R-:W-:Y:S02]  /*0170*/  @UP2 UIADD3 UR6, UR6, -UR5, URZ ;  /* 0x8000000506062290 */ /* 0x000fe4000fffe03f */
[----:B------:R-:W-:Y:S02]  /*0180*/  @UP2 UIADD3 UR25, UR25, 0x1, URZ ;  /* 0x0000000119192890 */ /* 0x000fe4000fffe03f */
[----:B------:R-:W-:-:S11]  /*0190*/  UISETP.GE.U32.AND UP1, UPT, UR6, UR5, UPT ;  /* 0x000000050600728c */ /* 0x000fd6000bf26070 */
[----:B------:R-:W-:Y:S02]  /*01a0*/  @UP1 UIADD3 UR25, UR25, 0x1, URZ ;  /* 0x0000000119191890 */ /* 0x000fe4000fffe03f */
[----:B------:R-:W-:-:S06]  /*01b0*/  @!UP0 ULOP3.LUT UR25, URZ, UR5, URZ, 0x33, !UPT ;  /* 0x000000053f198292 */ /* 0x000fcc000f8e333f */
[----:B------:R-:W-:-:S13]  /*01c0*/  ISETP.GE.OR P0, PT, R67, UR25, P0 ;  /* 0x0000001943007c0c */ /* 0x000fda0008706670 */
[----:B-1----:R-:W-:Y:S05]  /*01d0*/  @P0 BRA `(.L_x_427) ;  /* 0x00000000002c0947 */ /* 0x002fea0003800000 */
        /* <DEDUP_REMOVED lines=11> */
.L_x_427:
[----:B------:R-:W-:Y:S05]  /*0290*/  BSYNC B0 ;  /* 0x0000000000007941 */ /* 0x000fea0003800000 */
.L_x_426:
[----:B------:R-:W-:-:S06]  /*02a0*/  UISETP.GE.AND UP0, UPT, UR24, UR4, UPT ;  /* 0x000000041800728c */ /* 0x000fcc000bf06270 */
[----:B------:R-:W-:-:S13]  /*02b0*/  PLOP3.LUT P0, PT, PT, PT, UP0, 0x80, 0x0 ;  /* 0x000000000000781c */ /* 0x000fda0003f0f008 */
[----:B------:R-:W-:Y:S05]  /*02c0*/  @P0 EXIT ;  /* 0x000000000000094d */ /* 0x000fea0003800000 */
[C---:B-1----:R-:W-:Y:S01]  /*02d0*/  PRMT R2, R67.reuse, 0x9910, RZ ;  /* 0x0000991043027816 */ /* 0x042fe200000000ff */
[C---:B------:R-:W-:Y:S01]  /*02e0*/  IMAD.SHL.U32 R7, R67.reuse, 0x80000, RZ ;  /* 0x0008000043077824 */ /* 0x040fe200078e00ff */
[C---:B------:R-:W-:Y:S01]  /*02f0*/  LOP3.LUT R10, R67.reuse, 0x1f, RZ, 0xc0, !PT ;  /* 0x0000001f430a7812 */ /* 0x040fe200078ec0ff */
[----:B------:R-:W1:Y:S01]  /*0300*/  S2UR UR4, SR_CgaCtaId ;  /* 0x00000000000479c3 */ /* 0x000e620000008800 */
[----:B------:R-:W-:Y:S01]  /*0310*/  SHF.R.S32.HI R13, RZ, 0x1f, R2 ;  /* 0x0000001fff0d7819 */ /* 0x000fe20000011402 */
[----:B------:R-:W-:Y:S01]  /*0320*/  UMOV UR5, 0x400 ;  /* 0x0000040000057882 */ /* 0x000fe20000000000 */
[C---:B------:R-:W-:Y:S01]  /*0330*/  PRMT R0, R67.reuse, 0x8880, RZ ;  /* 0x0000888043007816 */ /* 0x040fe200000000ff */
[----:B------:R-:W-:Y:S01]  /*0340*/  IMAD.SHL.U32 R79, R67, 0x2, RZ ;  /* 0x00000002434f7824 */ /* 0x000fe200078e00ff */
[----:B------:R-:W-:Y:S01]  /*0350*/  LEA.HI R5, R13, R2, RZ, 0x5 ;  /* 0x000000020d057211 */ /* 0x000fe200078f28ff */
[----:B------:R-:W-:Y:S01]  /*0360*/  UMOV UR22, URZ ;  /* 0x0000003f00167c82 */ /* 0x000fe20008000000 */
[----:B------:R-:W-:Y:S01]  /*0370*/  LOP3.LUT R3, R67, 0x3, RZ, 0xc0, !PT ;  /* 0x0000000343037812 */ /* 0x000fe200078ec0ff */
[C---:B------:R-:W-:Y:S01]  /*0380*/  IMAD.SHL.U32 R9, R0.reuse, 0x4, RZ ;  /* 0x0000000400097824 */ /* 0x040fe200078e00ff */
[----:B------:R-:W-:Y:S01]  /*0390*/  LOP3.LUT R11, R5, 0xffffffe0, RZ, 0xc0, !PT ;  /* 0xffffffe0050b7812 */ /* 0x000fe200078ec0ff */
[----:B------:R-:W-:Y:S01]  /*03a0*/  IMAD.SHL.U32 R0, R0, 0x10, RZ ;  /* 0x0000001000007824 */ /* 0x000fe200078e00ff */
[----:B------:R-:W-:-:S02]  /*03b0*/  SHF.R.U32.HI R6, RZ, 0x2, R10 ;  /* 0x00000002ff067819 */ /* 0x000fc4000001160a */
[----:B------:R-:W-:Y:S01]  /*03c0*/  SHF.R.S32.HI R86, RZ, 0x5, R5 ;  /* 0x00000005ff567819 */ /* 0x000fe20000011405 */
[----:B------:R-:W-:Y:S01]  /*03d0*/  IMAD.IADD R11, R2, 0x1, -R11 ;  /* 0x00000001020b7824 */ /* 0x000fe200078e0a0b */
[----:B------:R-:W-:Y:S01]  /*03e0*/  LOP3.LUT R4, R67, 0x6, RZ, 0xc0, !PT ;  /* 0x0000000643047812 */ /* 0x000fe200078ec0ff */
[----:B------:R-:W-:Y:S01]  /*03f0*/  IMAD R3, R6, 0x44, R3 ;  /* 0x0000004406037824 */ /* 0x000fe200078e0203 */
[----:B------:R-:W-:Y:S01]  /*0400*/  SHF.R.U32.HI R6, RZ, 0x3, R10 ;  /* 0x00000003ff067819 */ /* 0x000fe2000001160a */
[----:B------:R-:W-:Y:S01]  /*0410*/  IMAD.SHL.U32 R87, R86, 0x8, RZ ;  /* 0x0000000856577824 */ /* 0x000fe200078e00ff */
[----:B------:R-:W-:Y:S02]  /*0420*/  SHF.R.S32.HI R100, RZ, 0x1f, R11 ;  /* 0x0000001fff647819 */ /* 0x000fe4000001140b */
[----:B------:R-:W-:Y:S02]  /*0430*/  LOP3.LUT R9, R9, 0x4, RZ, 0xc0, !PT ;  /* 0x0000000409097812 */ /* 0x000fe400078ec0ff */
[----:B------:R-:W-:Y:S01]  /*0440*/  LEA.HI R98, R100, R11, RZ, 0x3 ;  /* 0x0000000b64627211 */ /* 0x000fe200078f18ff */
[----:B-1----:R-:W-:Y:S01]  /*0450*/  ULEA UR4, UR4, UR5, 0x18 ;  /* 0x0000000504047291 */ /* 0x002fe2000f8ec03f */
[----:B------:R-:W-:-:S02]  /*0460*/  LOP3.LUT R6, R6, 0x3, R67, 0x78, !PT ;  /* 0x0000000306067812 */ /* 0x000fc400078e7843 */
[--C-:B------:R-:W-:Y:S01]  /*0470*/  SHF.R.S32.HI R92, RZ, 0x18, R7.reuse ;  /* 0x00000018ff5c7819 */ /* 0x100fe20000011407 */
[----:B------:R-:W-:Y:S01]  /*0480*/  UIADD3 UR6, UR4, 0x400, URZ ;  /* 0x0000040004067890 */ /* 0x000fe2000fffe03f */
[----:B------:R-:W-:Y:S01]  /*0490*/  SHF.R.S32.HI R7, RZ, 0x1f, R7 ;  /* 0x0000001fff077819 */ /* 0x000fe20000011407 */
[----:B------:R-:W-:Y:S01]  /*04a0*/  UIADD3 UR5, UR4, 0x2400, URZ ;  /* 0x0000240004057890 */ /* 0x000fe2000fffe03f */
[----:B------:R-:W-:Y:S01]  /*04b0*/  LEA.HI.SX32 R65, R98, R87, 0x1d ;  /* 0x0000005762417211 */ /* 0x000fe200078feaff */
[----:B------:R-:W-:Y:S01]  /*04c0*/  IMAD.SHL.U32 R80, R92, 0x20, RZ ;  /* 0x000000205c507824 */ /* 0x000fe200078e00ff */
[----:B------:R-:W-:Y:S01]  /*04d0*/  LEA.HI R9, R4, R9, RZ, 0x1f ;  /* 0x0000000904097211 */ /* 0x000fe200078ff8ff */
[----:B------:R-:W-:Y:S01]  /*04e0*/  UIADD3 UR23, UR4, 0xa600, URZ ;  /* 0x0000a60004177890 */ /* 0x000fe2000fffe03f */
[----:B------:R-:W-:Y:S02]  /*04f0*/  LEA.HI R4, R13, R2, RZ, 0x7 ;  /* 0x000000020d047211 */ /* 0x000fe400078f38ff */
[----:B------:R-:W-:-:S02]  /*0500*/  LOP3.LUT R71, R6, 0x4, R67, 0xf8, !PT ;  /* 0x0000000406477812 */ /* 0x000fc400078ef843 */
[----:B------:R-:W-:Y:S02]  /*0510*/  LOP3.LUT R13, R6, 0x4, R67, 0xf4, !PT ;  /* 0x00000004060d7812 */ /* 0x000fe400078ef443 */
[----:B------:R-:W-:Y:S02]  /*0520*/  SHF.R.S32.HI R5, RZ, 0x1f, R5 ;  /* 0x0000001fff057819 */ /* 0x000fe40000011405 */
[----:B------:R-:W-:Y:S02]  /*0530*/  LEA.HI R6, R7, R92, RZ, 0x2 ;  /* 0x0000005c07067211 */ /* 0x000fe400078f10ff */
[----:B------:R-:W-:Y:S02]  /*0540*/  SHF.R.S32.HI R2, RZ, 0x1f, R65 ;  /* 0x0000001fff027819 */ /* 0x000fe40000011441 */
[----:B------:R-:W-:Y:S02]  /*0550*/  SHF.R.S32.HI R4, RZ, 0x7, R4 ;  /* 0x00000007ff047819 */ /* 0x000fe40000011404 */
[----:B------:R-:W-:-:S02]  /*0560*/  LEA.HI R5, R5, R86, RZ, 0x2 ;  /* 0x0000005605057211 */ /* 0x000fc400078f10ff */
[----:B------:R-:W-:Y:S01]  /*0570*/  SHF.R.S32.HI R91, RZ, 0x2, R6 ;  /* 0x00000002ff5b7819 */ /* 0x000fe20000011406 */
[----:B------:R-:W-:Y:S01]  /*0580*/  IMAD.SHL.U32 R89, R4, 0x20, RZ ;  /* 0x0000002004597824 */ /* 0x000fe200078e00ff */
[----:B------:R-:W-:Y:S02]  /*0590*/  LEA.HI R2, R2, R65, RZ, 0x3 ;  /* 0x0000004102027211 */ /* 0x000fe400078f18ff */
[CC--:B------:R-:W-:Y:S01]  /*05a0*/  LEA.HI R88, R100.reuse, R11.reuse, RZ, 0x4 ;  /* 0x0000000b64587211 */ /* 0x0c0fe200078f20ff */
[----:B------:R-:W-:Y:S01]  /*05b0*/  IMAD.SHL.U32 R69, R91, 0x80, RZ ;  /* 0x000000805b457824 */ /* 0x000fe200078e00ff */
[----:B------:R-:W-:Y:S02]  /*05c0*/  LEA.HI R100, R100, R11, RZ, 0x2 ;  /* 0x0000000b64647211 */ /* 0x000fe400078f10ff */
[----:B------:R-:W-:Y:S01]  /*05d0*/  LOP3.LUT R5, R5, 0x7ffffffc, RZ, 0xc0, !PT ;  /* 0x7ffffffc05057812 */ /* 0x000fe200078ec0ff */
[----:B------:R-:W-:Y:S01]  /*05e0*/  IMAD R69, R10, 0x88, R69 ;  /* 0x000000880a457824 */ /* 0x000fe200078e0245 */
[----:B------:R-:W-:-:S02]  /*05f0*/  LOP3.LUT R2, R2, 0xfffffff8, RZ, 0xc0, !PT ;  /* 0xfffffff802027812 */ /* 0x000fc400078ec0ff */
[----:B------:R-:W-:Y:S01]  /*0600*/  LEA.HI.SX32 R87, R100, R87, 0x1e ;  /* 0x0000005764577211 */ /* 0x000fe200078ff2ff */
[----:B------:R-:W-:Y:S01]  /*0610*/  IMAD.IADD R8, R86, 0x1, -R5 ;  /* 0x0000000156087824 */ /* 0x000fe200078e0a05 */
[----:B------:R-:W-:Y:S01]  /*0620*/  LEA.HI.SX32 R89, R88, R89, 0x1c ;  /* 0x0000005958597211 */ /* 0x000fe200078fe2ff */
[----:B------:R-:W-:Y:S01]  /*0630*/  IMAD.IADD R7, R65, 0x1, -R2 ;  /* 0x0000000141077824 */ /* 0x000fe200078e0a02 */
[----:B------:R-:W-:Y:S01]  /*0640*/  LOP3.LUT R98, R98, 0xfffffff8, RZ, 0xc0, !PT ;  /* 0xfffffff862627812 */ /* 0x000fe200078ec0ff */
[----:B------:R-:W-:Y:S01]  /*0650*/  IMAD R86, R86, 0x18, R87 ;  /* 0x0000001856567824 */ /* 0x000fe200078e0257 */
[----:B------:R-:W-:Y:S01]  /*0660*/  LEA.HI R10, R87, R87, RZ, 0x1 ;  /* 0x00000057570a7211 */ /* 0x000fe200078f08ff */
[----:B------:R-:W-:Y:S01]  /*0670*/  IMAD R89, R8, 0x2, R89 ;  /* 0x0000000208597824 */ /* 0x000fe200078e0259 */
[----:B------:R-:W-:Y:S01]  /*0680*/  LOP3.LUT R71, R71, 0x70, R0, 0xf8, !PT ;  /* 0x0000007047477812 */ /* 0x000fe200078ef800 */
[----:B------:R-:W-:Y:S01]  /*0690*/  IMAD.IADD R98, R11, 0x1, -R98 ;  /* 0x000000010b627824 */ /* 0x000fe200078e0a62 */
[----:B------:R-:W-:Y:S01]  /*06a0*/  LOP3.LUT R70, R13, 0x70, R0, 0xf8, !PT ;  /* 0x000000700d467812 */ /* 0x000fe200078ef800 */
[----:B------:R-:W-:Y:S01]  /*06b0*/  VIADD R85, R86, 0x8 ;  /* 0x0000000856557836 */ /* 0x000fe20000000000 */
[----:B------:R-:W-:-:S02]  /*06c0*/  LOP3.LUT R0, R0, 0x1e0, RZ, 0xc0, !PT ;  /* 0x000001e000007812 */ /* 0x000fc400078ec0ff */
[----:B------:R-:W-:Y:S02]  /*06d0*/  SHF.R.S32.HI R8, RZ, 0x1f, R7 ;  /* 0x0000001fff087819 */ /* 0x000fe40000011407 */
[----:B------:R-:W-:Y:S01]  /*06e0*/  LOP3.LUT R100, R100, 0xfffffffc, RZ, 0xc0, !PT ;  /* 0xfffffffc64647812 */ /* 0x000fe200078ec0ff */
[----:B------:R-:W-:Y:S01]  /*06f0*/  IMAD.IADD R0, R9, 0x1, R0 ;  /* 0x0000000109007824 */ /* 0x000fe200078e0200 */
[----:B------:R-:W-:Y:S02]  /*0700*/  LOP3.LUT R12, R10, 0x3ffffffe, RZ, 0xc0, !PT ;  /* 0x3ffffffe0a0c7812 */ /* 0x000fe400078ec0ff */
[----:B------:R-:W-:Y:S01]  /*0710*/  LEA.HI R8, R8, R7, RZ, 0x2 ;  /* 0x0000000708087211 */ /* 0x000fe200078f10ff */
[----:B------:R-:W-:Y:S01]  /*0720*/  IMAD.IADD R100, R11, 0x1, -R100 ;  /* 0x000000010b647824 */ /* 0x000fe200078e0a64 */
[----:B------:R-:W-:Y:S01]  /*0730*/  SHF.R.S32.HI R9, RZ, 0x1f, R98 ;  /* 0x0000001fff097819 */ /* 0x000fe20000011462 */
[----:B------:R-:W-:Y:S01]  /*0740*/  IMAD.IADD R5, R87, 0x1, -R12 ;  /* 0x0000000157057824 */ /* 0x000fe200078e0a0c */
[----:B------:R-:W-:Y:S01]  /*0750*/  LOP3.LUT R88, R88, 0xfffffff0, RZ, 0xc0, !PT ;  /* 0xfffffff058587812 */ /* 0x000fe200078ec0ff */
[----:B------:R-:W-:Y:S01]  /*0760*/  IMAD.SHL.U32 R0, R0, 0x10, RZ ;  /* 0x0000001000007824 */ /* 0x000fe200078e00ff */
[----:B------:R-:W-:Y:S01]  /*0770*/  LOP3.LUT R2, R8, 0x1ffffffc, RZ, 0xc0, !PT ;  /* 0x1ffffffc08027812 */ /* 0x000fe200078ec0ff */
[----:B------:R-:W-:Y:S01]  /*0780*/  IMAD R84, R5, 0x4, R100 ;  /* 0x0000000405547824 */ /* 0x000fe200078e0264 */
[----:B------:R-:W-:Y:S01]  /*0790*/  LEA.HI R9, R9, R98, RZ, 0x2 ;  /* 0x0000006209097211 */ /* 0x000fe200078f10ff */
[----:B------:R-:W-:Y:S01]  /*07a0*/  IMAD.IADD R88, R11, 0x1, -R88 ;  /* 0x000000010b587824 */ /* 0x000fe200078e0a58 */
[----:B------:R-:W-:Y:S01]  /*07b0*/  SHF.R.S32.HI R15, RZ, 0x1, R10 ;  /* 0x00000001ff0f7819 */ /* 0x000fe2000001140a */
[----:B------:R-:W-:Y:S01]  /*07c0*/  IMAD.IADD R2, R7, 0x1, -R2 ;  /* 0x0000000107027824 */ /* 0x000fe200078e0a02 */
[----:B------:R-:W-:-:S02]  /*07d0*/  LOP3.LUT R5, R9, 0xfffffffc, RZ, 0xc0, !PT ;  /* 0xfffffffc09057812 */ /* 0x000fc400078ec0ff */
[----:B------:R-:W-:Y:S02]  /*07e0*/  SHF.R.S32.HI R11, RZ, 0x2, R8 ;  /* 0x00000002ff0b7819 */ /* 0x000fe40000011408 */
[----:B------:R-:W-:Y:S01]  /*07f0*/  SHF.R.S32.HI R10, RZ, 0x1f, R10 ;  /* 0x0000001fff0a7819 */ /* 0x000fe2000001140a */
[C---:B------:R-:W-:Y:S01]  /*0800*/  IMAD.IADD R5, R98.reuse, 0x1, -R5 ;  /* 0x0000000162057824 */ /* 0x040fe200078e0a05 */
[----:B------:R-:W-:Y:S01]  /*0810*/  SHF.R.S32.HI R7, RZ, 0x1f, R84 ;  /* 0x0000001fff077819 */ /* 0x000fe20000011454 */
[----:B------:R-:W-:Y:S01]  /*0820*/  IMAD.SHL.U32 R98, R98, 0x8, RZ ;  /* 0x0000000862627824 */ /* 0x000fe200078e00ff */
[----:B------:R-:W-:Y:S02]  /*0830*/  LEA.HI R8, R8, R11, RZ, 0x1 ;  /* 0x0000000b08087211 */ /* 0x000fe400078f08ff */
[----:B------:R-:W-:Y:S02]  /*0840*/  LEA.HI R10, R10, R15, RZ, 0x2 ;  /* 0x0000000f0a0a7211 */ /* 0x000fe400078f10ff */
[----:B------:R-:W-:-:S02]  /*0850*/  LEA.HI R7, R7, R84, RZ, 0x2 ;  /* 0x0000005407077211 */ /* 0x000fc400078f10ff */
[----:B------:R-:W-:Y:S02]  /*0860*/  LEA.HI R14, R86, R86, RZ, 0x1 ;  /* 0x00000056560e7211 */ /* 0x000fe400078f08ff */
[----:B------:R-:W-:Y:S02]  /*0870*/  LOP3.LUT R8, R8, 0x7fffffe, RZ, 0xc0, !PT ;  /* 0x07fffffe08087812 */ /* 0x000fe400078ec0ff */
[----:B------:R-:W-:Y:S02]  /*0880*/  LOP3.LUT R10, R10, 0x1ffffffc, RZ, 0xc0, !PT ;  /* 0x1ffffffc0a0a7812 */ /* 0x000fe400078ec0ff */
[----:B------:R-:W-:Y:S01]  /*0890*/  LOP3.LUT R7, R7, 0xfffffffc, RZ, 0xc0, !PT ;  /* 0xfffffffc07077812 */ /* 0x000fe200078ec0ff */
[----:B------:R-:W-:Y:S01]  /*08a0*/  IMAD.IADD R8, R11, 0x1, -R8 ;  /* 0x000000010b087824 */ /* 0x000fe200078e0a08 */
[----:B------:R-:W-:Y:S01]  /*08b0*/  LOP3.LUT R2, R5, R2, RZ, 0x3c, !PT ;  /* 0x0000000205027212 */ /* 0x000fe200078e3cff */
[----:B------:R-:W-:Y:S01]  /*08c0*/  IMAD.IADD R13, R15, 0x1, -R10 ;  /* 0x000000010f0d7824 */ /* 0x000fe200078e0a0a */
[----:B------:R-:W-:Y:S01]  /*08d0*/  LOP3.LUT R5, R14, 0x3ffffffe, RZ, 0xc0, !PT ;  /* 0x3ffffffe0e057812 */ /* 0x000fe200078ec0ff */
[----:B------:R-:W-:Y:S01]  /*08e0*/  IMAD.IADD R84, R84, 0x1, -R7 ;  /* 0x0000000154547824 */ /* 0x000fe200078e0a07 */
[----:B------:R-:W-:-:S02]  /*08f0*/  LEA.HI R11, R85, R85, RZ, 0x1 ;  /* 0x00000055550b7211 */ /* 0x000fc400078f08ff */
[----:B------:R-:W-:Y:S01]  /*0900*/  SHF.R.S32.HI R83, RZ, 0x1, R14 ;  /* 0x00000001ff537819 */ /* 0x000fe2000001140e */
[----:B------:R-:W-:Y:S01]  /*0910*/  IMAD.IADD R5, R86, 0x1, -R5 ;  /* 0x0000000156057824 */ /* 0x000fe200078e0a05 */
[----:B------:R-:W-:Y:S02]  /*0920*/  LOP3.LUT R10, R11, 0x3ffffffe, RZ, 0xc0, !PT ;  /* 0x3ffffffe0b0a7812 */ /* 0x000fe400078ec0ff */
[----:B------:R-:W-:Y:S01]  /*0930*/  LOP3.LUT R84, R84, R13, RZ, 0x3c, !PT ;  /* 0x0000000d54547212 */ /* 0x000fe200078e3cff */
[----:B------:R-:W-:Y:S01]  /*0940*/  IMAD R12, R5, 0x4, R100 ;  /* 0x00000004050c7824 */ /* 0x000fe200078e0264 */
[----:B------:R-:W-:Y:S01]  /*0950*/  SHF.R.S32.HI R14, RZ, 0x1f, R14 ;  /* 0x0000001fff0e7819 */ /* 0x000fe2000001140e */
[----:B------:R-:W-:Y:S01]  /*0960*/  IMAD.IADD R5, R85, 0x1, -R10 ;  /* 0x0000000155057824 */ /* 0x000fe200078e0a0a */
[--C-:B------:R-:W-:Y:S01]  /*0970*/  SHF.R.S32.HI R82, RZ, 0x1, R11.reuse ;  /* 0x00000001ff527819 */ /* 0x100fe2000001140b */
[----:B------:R-:W-:Y:S01]  /*0980*/  IMAD.IADD R84, R7, 0x1, R84 ;  /* 0x0000000107547824 */ /* 0x000fe200078e0254 */
[----:B------:R-:W-:Y:S01]  /*0990*/  SHF.R.S32.HI R7, RZ, 0x1f, R12 ;  /* 0x0000001fff077819 */ /* 0x000fe2000001140c */
[----:B------:R-:W-:Y:S01]  /*09a0*/  IMAD R10, R5, 0x4, R100 ;  /* 0x00000004050a7824 */ /* 0x000fe200078e0264 */
[----:B------:R-:W-:Y:S01]  /*09b0*/  LEA.HI R14, R14, R83, RZ, 0x2 ;  /* 0x000000530e0e7211 */ /* 0x000fe200078f10ff */
[----:B------:R-:W-:Y:S01]  /*09c0*/  IMAD R84, R15, 0x20, R84 ;  /* 0x000000200f547824 */ /* 0x000fe200078e0254 */
[----:B------:R-:W-:Y:S01]  /*09d0*/  LEA.HI R7, R7, R12, RZ, 0x2 ;  /* 0x0000000c07077211 */ /* 0x000fe200078f10ff */
[----:B------:R-:W-:Y:S01]  /*09e0*/  IMAD.SHL.U32 R100, R100, 0x8, RZ ;  /* 0x0000000864647824 */ /* 0x000fe200078e00ff */
[----:B------:R-:W-:Y:S01]  /*09f0*/  SHF.R.S32.HI R11, RZ, 0x1f, R11 ;  /* 0x0000001fff0b7819 */ /* 0x000fe2000001140b */
[----:B------:R-:W-:Y:S01]  /*0a00*/  IMAD.SHL.U32 R84, R84, 0x8, RZ ;  /* 0x0000000854547824 */ /* 0x000fe200078e00ff */
[----:B------:R-:W-:-:S02]  /*0a10*/  SHF.R.S32.HI R5, RZ, 0x1f, R10 ;  /* 0x0000001fff057819 */ /* 0x000fc4000001140a */
[----:B------:R-:W-:Y:S02]  /*0a20*/  LOP3.LUT R14, R14, 0x1ffffffc, RZ, 0xc0, !PT ;  /* 0x1ffffffc0e0e7812 */ /* 0x000fe400078ec0ff */
[----:B------:R-:W-:Y:S02]  /*0a30*/  LOP3.LUT R7, R7, 0xfffffffc, RZ, 0xc0, !PT ;  /* 0xfffffffc07077812 */ /* 0x000fe400078ec0ff */
[----:B------:R-:W-:Y:S01]  /*0a40*/  LEA.HI R11, R11, R82, RZ, 0x2 ;  /* 0x000000520b0b7211 */ /* 0x000fe200078f10ff */
[----:B------:R-:W-:Y:S01]  /*0a50*/  IMAD.IADD R13, R83, 0x1, -R14 ;  /* 0x00000001530d7824 */ /* 0x000fe200078e0a0e */
[----:B------:R-:W-:Y:S01]  /*0a60*/  LEA.HI R5, R5, R10, RZ, 0x2 ;  /* 0x0000000a05057211 */ /* 0x000fe200078f10ff */
[----:B------:R-:W-:Y:S01]  /*0a70*/  IMAD.IADD R12, R12, 0x1, -R7 ;  /* 0x000000010c0c7824 */ /* 0x000fe200078e0a07 */
[----:B------:R-:W-:Y:S02]  /*0a80*/  LOP3.LUT R11, R11, 0x1ffffffc, RZ, 0xc0, !PT ;  /* 0x1ffffffc0b0b7812 */ /* 0x000fe400078ec0ff */
[----:B------:R-:W-:-:S02]  /*0a90*/  LOP3.LUT R5, R5, 0xfffffffc, RZ, 0xc0, !PT ;  /* 0xfffffffc05057812 */ /* 0x000fc400078ec0ff */
[----:B------:R-:W-:Y:S01]  /*0aa0*/  LOP3.LUT R12, R12, R13, RZ, 0x3c, !PT ;  /* 0x0000000d0c0c7212 */ /* 0x000fe200078e3cff */
[----:B------:R-:W-:Y:S01]  /*0ab0*/  IMAD.IADD R11, R82, 0x1, -R11 ;  /* 0x00000001520b7824 */ /* 0x000fe200078e0a0b */
[----:B------:R-:W-:Y:S01]  /*0ac0*/  SHF.R.S32.HI R9, RZ, 0x2, R9 ;  /* 0x00000002ff097819 */ /* 0x000fe20000011409 */
[----:B------:R-:W-:Y:S01]  /*0ad0*/  IMAD.IADD R10, R10, 0x1, -R5 ;  /* 0x000000010a0a7824 */ /* 0x000fe200078e0a05 */
[----:B------:R-:W-:Y:S01]  /*0ae0*/  LOP3.LUT R79, R80, 0x6, R79, 0xf8, !PT ;  /* 0x00000006504f7812 */ /* 0x000fe200078ef84f */
[----:B------:R-:W-:Y:S01]  /*0af0*/  IMAD.IADD R12, R7, 0x1, R12 ;  /* 0x00000001070c7824 */ /* 0x000fe200078e020c */
[----:B------:R-:W-:Y:S02]  /*0b00*/  LOP3.LUT R7, R6, 0xfffffffc, RZ, 0xc0, !PT ;  /* 0xfffffffc06077812 */ /* 0x000fe400078ec0ff */
[----:B------:R-:W-:Y:S01]  /*0b10*/  LOP3.LUT R9, R8, R9, RZ, 0x3c, !PT ;  /* 0x0000000908097212 */ /* 0x000fe200078e3cff */
[----:B------:R-:W-:Y:S01]  /*0b20*/  IMAD R83, R83, 0x20, R12 ;  /* 0x0000002053537824 */ /* 0x000fe200078e020c */
[----:B------:R-:W-:Y:S01]  /*0b30*/  LOP3.LUT R10, R10, R11, RZ, 0x3c, !PT ;  /* 0x0000000b0a0a7212 */ /* 0x000fe200078e3cff */
[----:B------:R-:W-:Y:S01]  /*0b40*/  IMAD.IADD R90, R92, 0x1, -R7 ;  /* 0x000000015c5a7824 */ /* 0x000fe200078e0a07 */
[----:B------:R-:W-:Y:S01]  /*0b50*/  LOP3.LUT R78, R79, 0x8, RZ, 0xfc, !PT ;  /* 0x000000084f4e7812 */ /* 0x000fe200078efcff */
[----:B------:R-:W-:Y:S01]  /*0b60*/  IMAD R2, R9, 0x4, R2 ;  /* 0x0000000409027824 */ /* 0x000fe200078e0202 */
[----:B------:R-:W-:Y:S01]  /*0b70*/  LOP3.LUT R77, R79, 0x9, RZ, 0xfc, !PT ;  /* 0x000000094f4d7812 */ /* 0x000fe200078efcff */
[----:B------:R-:W-:Y:S01]  /*0b80*/  IMAD.IADD R5, R5, 0x1, R10 ;  /* 0x0000000105057824 */ /* 0x000fe200078e020a */
[C---:B------:R-:W-:Y:S01]  /*0b90*/  LOP3.LUT R76, R79.reuse, 0x10, RZ, 0xfc, !PT ;  /* 0x000000104f4c7812 */ /* 0x040fe200078efcff */
[----:B------:R-:W-:Y:S01]  /*0ba0*/  IMAD R72, R90, 0x10, R3 ;  /* 0x000000105a487824 */ /* 0x000fe200078e0203 */
[C---:B------:R-:W-:Y:S01]  /*0bb0*/  LOP3.LUT R75, R79.reuse, 0x11, RZ, 0xfc, !PT ;  /* 0x000000114f4b7812 */ /* 0x040fe200078efcff */
[----:B------:R-:W-:Y:S01]  /*0bc0*/  IMAD R82, R82, 0x20, R5 ;  /* 0x0000002052527824 */ /* 0x000fe200078e0205 */
[C---:B------:R-:W-:Y:S01]  /*0bd0*/  LOP3.LUT R74, R79.reuse, 0x18, RZ, 0xfc, !PT ;  /* 0x000000184f4a7812 */ /* 0x040fe200078efcff */
[----:B------:R-:W-:Y:S01]  /*0be0*/  IMAD R3, R4, -0x18, R89 ;  /* 0xffffffe804037824 */ /* 0x000fe200078e0259 */
[----:B------:R-:W-:Y:S01]  /*0bf0*/  LOP3.LUT R73, R79, 0x19, RZ, 0xfc, !PT ;  /* 0x000000194f497812 */ /* 0x000fe200078efcff */
[----:B------:R-:W-:Y:S01]  /*0c00*/  IMAD R81, R65, 0x10, R2 ;  /* 0x0000001041517824 */ /* 0x000fe200078e0202 */
[----:B------:R-:W-:Y:S01]  /*0c10*/  LEA R69, R69, UR6, 0x1 ;  /* 0x0000000645457c11 */ /* 0x000fe2000f8e08ff */
[----:B------:R-:W-:Y:S01]  /*0c20*/  IMAD R68, R91, 0x220, R72 ;  /* 0x000002205b447824 */ /* 0x000fe200078e0248 */
[----:B------:R-:W-:Y:S01]  /*0c30*/  SHF.R.S32.HI R65, RZ, 0x1f, R65 ;  /* 0x0000001fff417819 */ /* 0x000fe20000011441 */
[----:B------:R-:W-:Y:S01]  /*0c40*/  IMAD R3, R3, 0x220, RZ ;  /* 0x0000022003037824 */ /* 0x000fe200078e02ff */
[----:B------:R-:W-:Y:S01]  /*0c50*/  SHF.R.S32.HI R66, RZ, 0x1f, R87 ;  /* 0x0000001fff427819 */ /* 0x000fe20000011457 */
[----:B------:R-:W-:Y:S01]  /*0c60*/  IMAD.SHL.U32 R83, R83, 0x8, RZ ;  /* 0x0000000853537824 */ /* 0x000fe200078e00ff */
[----:B------:R-:W-:Y:S01]  /*0c70*/  LEA R68, R68, UR23, 0x3 ;  /* 0x0000001744447c11 */ /* 0x000fe2000f8e18ff */
[----:B------:R-:W-:Y:S01]  /*0c80*/  IMAD.SHL.U32 R82, R82, 0x8, RZ ;  /* 0x0000000852527824 */ /* 0x000fe200078e00ff */
[----:B------:R-:W-:Y:S01]  /*0c90*/  LEA R84, R84, UR6, 0x1 ;  /* 0x0000000654547c11 */ /* 0x000fe2000f8e08ff */
[----:B------:R-:W-:Y:S01]  /*0ca0*/  IMAD.SHL.U32 R81, R81, 0x8, RZ ;  /* 0x0000000851517824 */ /* 0x000fe200078e00ff */
[----:B------:R-:W-:Y:S01]  /*0cb0*/  LEA R83, R83, UR5, 0x1 ;  /* 0x0000000553537c11 */ /* 0x000fe2000f8e08ff */
[----:B------:R-:W-:Y:S01]  /*0cc0*/  IMAD.U32 R64, R88, 0x10, R3 ;  /* 0x0000001058407824 */ /* 0x000fe200078e0003 */
[----:B------:R-:W-:Y:S01]  /*0cd0*/  LEA R82, R82, UR5, 0x1 ;  /* 0x0000000552527c11 */ /* 0x000fe2000f8e08ff */
[----:B------:R-:W-:Y:S01]  /*0ce0*/  IMAD.SHL.U32 R88, R88, 0x4, RZ ;  /* 0x0000000458587824 */ /* 0x000fe200078e00ff */
[----:B------:R-:W-:-:S07]  /*0cf0*/  LEA R81, R81, UR4, 0x1 ;  /* 0x0000000451517c11 */ /* 0x000fce000f8e08ff */
.L_x_487:
        /* <DEDUP_REMOVED lines=9> */
[----:B--2-4-:R-:W-:Y:S09]  /*0d90*/  @P0 BRA `(.L_x_428) ;  /* 0x00000000003c0947 */ /* 0x014ff20003800000 */
        /* <DEDUP_REMOVED lines=14> */
.L_x_429:
[----:B------:R-:W-:Y:S05]  /*0e80*/  BSYNC B0 ;  /* 0x0000000000007941 */ /* 0x000fea0003800000 */
.L_x_428:
        /* <DEDUP_REMOVED lines=9> */
[----:B------:R-:W1:Y:S01]  /*0f20*/  LDC.64 R102, c[0x0][0x288] ;  /* 0x0000a200ff667b82 */ /* 0x000e620000000a00 */
[----:B------:R-:W2:Y:S07]  /*0f30*/  LDG.E R63, desc[UR26][R2.64+0x4] ;  /* 0x0000041a023f7981 */ /* 0x000eae000c1e1900 */
[----:B------:R-:W3:Y:S08]  /*0f40*/  LDC.64 R10, c[0x0][0x260] ;  /* 0x00009800ff0a7b82 */ /* 0x000ef00000000a00 */
[----:B------:R-:W4:Y:S01]  /*0f50*/  LDC.64 R4, c[0x0][0x268] ;  /* 0x00009a00ff047b82 */ /* 0x000f220000000a00 */
[----:B------:R-:W-:Y:S01]  /*0f60*/  PRMT R6, R67, 0x9910, RZ ;  /* 0x0000991043067816 */ /* 0x000fe200000000ff */
[----:B------:R-:W-:Y:S01]  /*0f70*/  UIADD3 UR7, UR21, 0x20, URZ ;  /* 0x0000002015077890 */ /* 0x000fe2000fffe03f */
[----:B------:R-:W-:Y:S01]  /*0f80*/  ULDC.U8 UR5, c[0x0][0x294] ;  /* 0x0000a50000057ab9 */ /* 0x000fe20000000000 */
[----:B-1----:R-:W-:-:S05]  /*0f90*/  IMAD.WIDE R102, R62, 0x8, R102 ;  /* 0x000000083e667825 */ /* 0x002fca00078e0266 */
[----:B------:R-:W5:Y:S01]  /*0fa0*/  LDG.E.64 R14, desc[UR26][R102.64] ;  /* 0x0000001a660e7981 */ /* 0x000f62000c1e1b00 */
[----:B---3--:R-:W-:-:S06]  /*0fb0*/  IMAD.WIDE R10, R62, 0x8, R10 ;  /* 0x000000083e0a7825 */ /* 0x008fcc00078e020a */
[----:B------:R-:W3:Y:S01]  /*0fc0*/  LDG.E.64 R10, desc[UR26][R10.64] ;  /* 0x0000001a0a0a7981 */ /* 0x000ee2000c1e1b00 */
[----:B----4-:R-:W-:-:S06]  /*0fd0*/  IMAD.WIDE R4, R62, 0x8, R4 ;  /* 0x000000083e047825 */ /* 0x010fcc00078e0204 */
[----:B------:R-:W4:Y:S01]  /*0fe0*/  LDG.E.64 R4, desc[UR26][R4.64] ;  /* 0x0000001a04047981 */ /* 0x000f22000c1e1b00 */
[----:B------:R-:W-:-:S13]  /*0ff0*/  ISETP.GT.AND P0, PT, R6, 0x1f, PT ;  /* 0x0000001f0600780c */ /* 0x000fda0003f04270 */
        /* <DEDUP_REMOVED lines=8> */
[----:B------:R-:W-:Y:S01]  /*1080*/  USHF.R.S32.HI UR6, URZ, 0x1f, UR21 ;  /* 0x0000001f3f067899 */ /* 0x000fe20008011415 */
[----:B--2---:R-:W-:-:S04]  /*1090*/  ISETP.GE.AND P0, PT, R63, UR7, PT ;  /* 0x000000073f007c0c */ /* 0x004fc8000bf06270 */
[----:B------:R-:W-:-:S04]  /*10a0*/  ISETP.EQ.OR P0, PT, RZ, UR5, !P0 ;  /* 0x00000005ff007c0c */ /* 0x000fc8000c702670 */
[----:B------:R-:W-:-:S04]  /*10b0*/  SEL R63, R63, UR7, P0 ;  /* 0x000000073f3f7c07 */ /* 0x000fc80008000000 */
[----:B------:R-:W-:Y:S01]  /*10c0*/  ISETP.GE.AND P2, PT, R63, 0x1, PT ;  /* 0x000000013f00780c */ /* 0x000fe20003f46270 */
[----:B-----5:R-:W-:Y:S02]  /*10d0*/  IMAD R93, R15, UR21, RZ ;  /* 0x000000150f5d7c24 */ /* 0x020fe4000f8e02ff */
[----:B------:R-:W-:-:S04]  /*10e0*/  IMAD.WIDE.U32 R12, R14, UR21, RZ ;  /* 0x000000150e0c7c25 */ /* 0x000fc8000f8e00ff */
[----:B------:R-:W-:Y:S01]  /*10f0*/  IMAD R93, R14, UR6, R93 ;  /* 0x000000060e5d7c24 */ /* 0x000fe2000f8e025d */
[----:B---3--:R-:W-:-:S03]  /*1100*/  LEA R96, P1, R12, R10, 0x1 ;  /* 0x0000000a0c607211 */ /* 0x008fc600078208ff */
[----:B------:R-:W-:Y:S01]  /*1110*/  IMAD.IADD R93, R13, 0x1, R93 ;  /* 0x000000010d5d7824 */ /* 0x000fe200078e025d */
[----:B----4-:R-:W-:-:S04]  /*1120*/  LEA R94, P0, R12, R4, 0x2 ;  /* 0x000000040c5e7211 */ /* 0x010fc800078010ff */
[C-C-:B------:R-:W-:Y:S02]  /*1130*/  LEA.HI.X R95, R12.reuse, R11, R93.reuse, 0x1, P1 ;  /* 0x0000000b0c5f7211 */ /* 0x140fe400008f0c5d */
[----:B------:R-:W-:Y:S01]  /*1140*/  LEA.HI.X R93, R12, R5, R93, 0x2, P0 ;  /* 0x000000050c5d7211 */ /* 0x000fe200000f145d */
[----:B-1----:R-:W-:Y:S06]  /*1150*/  @!P2 BRA `(.L_x_431) ;  /* 0x0000008400c0a947 */ /* 0x002fec0003800000 */
[----:B------:R-:W1:Y:S01]  /*1160*/  LDC.64 R4, c[0x0][0x218] ;  /* 0x00008600ff047b82 */ /* 0x000e620000000a00 */
[----:B------:R-:W2:Y:S01]  /*1170*/  LDG.E R2, desc[UR26][R2.64+0x8] ;  /* 0x0000081a02027981 */ /* 0x000ea2000c1e1900 */
[----:B-1----:R-:W-:-:S06]  /*1180*/  IMAD.WIDE R4, R62, 0xc, R4 ;  /* 0x0000000c3e047825 */ /* 0x002fcc00078e0204 */
[----:B------:R-:W3:Y:S01]  /*1190*/  LDG.E R4, desc[UR26][R4.64+0x4] ;  /* 0x0000041a04047981 */ /* 0x000ee2000c1e1900 */
[----:B------:R-:W-:Y:S01]  /*11a0*/  UIADD3 UR11, UR11, -UR21, URZ ;  /* 0x800000150b0b7290 */ /* 0x000fe2000fffe03f */
[----:B------:R-:W-:Y:S01]  /*11b0*/  UMOV UR20, URZ ;  /* 0x0000003f00147c82 */ /* 0x000fe20008000000 */
[----:B--2---:R-:W-:Y:S02]  /*11c0*/  R2UR UR13, R2 ;  /* 0x00000000020d72ca */ /* 0x004fe400000e0000 */
[----:B---3--:R-:W-:-:S15]  /*11d0*/  R2UR UR12, R4 ;  /* 0x00000000040c72ca */ /* 0x008fde00000e0000 */
.L_x_485:
[----:B-12-4-:R-:W1:Y:S08]  /*11e0*/  LDC.64 R4, c[0x0][0x270] ;  /* 0x00009c00ff047b82 */ /* 0x016e700000000a00 */
[----:B---3--:R-:W2:Y:S08]  /*11f0*/  LDC.64 R2, c[0x0][0x278] ;  /* 0x00009e00ff027b82 */ /* 0x008eb00000000a00 */
[----:B------:R-:W3:Y:S08]  /*1200*/  LDC.64 R8, c[0x0][0x240] ;  /* 0x00009000ff087b82 */ /* 0x000ef00000000a00 */
[----:B------:R-:W4:Y:S01]  /*1210*/  LDC.64 R6, c[0x0][0x248] ;  /* 0x00009200ff067b82 */ /* 0x000f220000000a00 */
[----:B-1----:R-:W-:-:S07]  /*1220*/  IMAD.WIDE R4, R62, 0x8, R4 ;  /* 0x000000083e047825 */ /* 0x002fce00078e0204 */
[----:B------:R-:W-:Y:S01]  /*1230*/  BAR.SYNC.DEFER_BLOCKING 0x0 ;  /* 0x0000000000007b1d */ /* 0x000fe20000010000 */
[----:B--2---:R-:W-:-:S05]  /*1240*/  IMAD.WIDE R10, R62, 0x8, R2 ;  /* 0x000000083e0a7825 */ /* 0x004fca00078e0202 */
[----:B------:R1:W2:Y:S04]  /*1250*/  LDG.E.64 R12, desc[UR26][R4.64] ;  /* 0x0000001a040c7981 */ /* 0x0002a8000c1e1b00 */
[----:B------:R-:W5:Y:S01]  /*1260*/  LDG.E.64 R10, desc[UR26][R10.64] ;  /* 0x0000001a0a0a7981 */ /* 0x000f62000c1e1b00 */
[----:B---3--:R-:W-:-:S04]  /*1270*/  IMAD.WIDE R8, R62, 0x8, R8 ;  /* 0x000000083e087825 */ /* 0x008fc800078e0208 */
[----:B----4-:R-:W-:Y:S02]  /*1280*/  IMAD.WIDE R6, R62, 0x8, R6 ;  /* 0x000000083e067825 */ /* 0x010fe400078e0206 */
[----:B------:R-:W3:Y:S04]  /*1290*/  LDG.E.64 R8, desc[UR26][R8.64] ;  /* 0x0000001a08087981 */ /* 0x000ee8000c1e1b00 */
[----:B------:R-:W4:Y:S01]  /*12a0*/  LDG.E.64 R6, desc[UR26][R6.64] ;  /* 0x0000001a06067981 */ /* 0x000f22000c1e1b00 */
[----:B------:R-:W-:Y:S01]  /*12b0*/  USHF.R.S32.HI UR9, URZ, 0x1f, UR13 ;  /* 0x0000001f3f097899 */ /* 0x000fe2000801140d */
[----:B------:R-:W-:Y:S01]  /*12c0*/  IMAD.U32 R2, RZ, RZ, UR20 ;  /* 0x00000014ff027e24 */ /* 0x000fe2000f8e00ff */
[----:B------:R-:W-:Y:S01]  /*12d0*/  UISETP.LT.AND UP0, UPT, UR11, 0x20, UPT ;  /* 0x000000200b00788c */ /* 0x000fe2000bf01270 */
[----:B------:R-:W-:Y:S01]  /*12e0*/  SHF.R.S32.HI R101, RZ, 0x1f, R100 ;  /* 0x0000001fff657819 */ /* 0x000fe20000011464 */
[----:B------:R-:W-:Y:S01]  /*12f0*/  ULEA.HI UR9, UR9, UR13, URZ, 0x5 ;  /* 0x0000000d09097291 */ /* 0x000fe2000f8f283f */
[----:B------:R-:W-:Y:S01]  /*1300*/  IMAD R53, R90, 0x40, R91 ;  /* 0x000000405a357824 */ /* 0x000fe200078e025b */
[----:B------:R-:W-:Y:S01]  /*1310*/  USEL UR7, UR11, 0x20, UP0 ;  /* 0x000000200b077887 */ /* 0x000fe20008000000 */
[----:B------:R-:W-:Y:S01]  /*1320*/  LEA R55, R91, UR4, 0x7 ;  /* 0x000000045b377c11 */ /* 0x000fe2000f8e38ff */
[----:B------:R-:W-:Y:S01]  /*1330*/  ULOP3.LUT UR9, UR9, 0xffffffe0, URZ, 0xc0, !UPT ;  /* 0xffffffe009097892 */ /* 0x000fe2000f8ec03f */
[----:B-1----:R-:W-:Y:S01]  /*1340*/  VIADDMNMX R5, R63, -R2, 0x80, PT ;  /* 0x000000803f057446 */ /* 0x002fe20003800902 */
[C---:B------:R-:W-:Y:S01]  /*1350*/  VIADD R2, R86.reuse, 0x10 ;  /* 0x0000001056027836 */ /* 0x040fe20000000000 */
[----:B------:R-:W-:Y:S01]  /*1360*/  UIADD3 UR5, UR13, -0x1, URZ ;  /* 0xffffffff0d057890 */ /* 0x000fe2000fffe03f */
[C---:B------:R-:W-:Y:S01]  /*1370*/  VIADD R4, R86.reuse, 0x18 ;  /* 0x0000001856047836 */ /* 0x040fe20000000000 */
[-C--:B------:R-:W-:Y:S01]  /*1380*/  ISETP.GE.AND P1, PT, R85, R5.reuse, PT ;  /* 0x000000055500720c */ /* 0x080fe20003f26270 */
[----:B------:R-:W-:Y:S01]  /*1390*/  UIADD3 UR9, UR13, -UR9, URZ ;  /* 0x800000090d097290 */ /* 0x000fe2000fffe03f */
[-C--:B------:R-:W-:Y:S01]  /*13a0*/  ISETP.GE.AND P0, PT, R86, R5.reuse, PT ;  /* 0x000000055600720c */ /* 0x080fe20003f06270 */
[----:B------:R-:W-:Y:S01]  /*13b0*/  UIADD3 UR6, UR13, -0x21, URZ ;  /* 0xffffffdf0d067890 */ /* 0x000fe2000fffe03f */
[----:B------:R-:W-:Y:S01]  /*13c0*/  SEL R3, RZ, 0xffffffff, P1 ;  /* 0xffffffffff037807 */ /* 0x000fe20000800000 */
[----:B------:R-:W-:Y:S01]  /*13d0*/  UISETP.NE.AND UP0, UPT, UR9, URZ, UPT ;  /* 0x0000003f0900728c */ /* 0x000fe2000bf05270 */
[-C--:B------:R-:W-:Y:S01]  /*13e0*/  ISETP.GE.AND P2, PT, R2, R5.reuse, PT ;  /* 0x000000050200720c */ /* 0x080fe20003f46270 */
[----:B------:R-:W-:Y:S01]  /*13f0*/  UISETP.GE.U32.AND UP1, UPT, UR5, 0x20, UPT ;  /* 0x000000200500788c */ /* 0x000fe2000bf26070 */
[----:B------:R-:W-:Y:S01]  /*1400*/  SEL R2, RZ, 0x1, P0 ;  /* 0x00000001ff027807 */ /* 0x000fe20000000000 */
[----:B------:R-:W-:Y:S01]  /*1410*/  IMAD.SHL.U32 R3, R3, 0x2, RZ ;  /* 0x0000000203037824 */ /* 0x000fe200078e00ff */
[----:B------:R-:W-:Y:S01]  /*1420*/  USEL UR9, UR9, 0x20, UP0 ;  /* 0x0000002009097887 */ /* 0x000fe20008000000 */
[----:B------:R-:W-:Y:S01]  /*1430*/  ISETP.GE.AND P3, PT, R4, R5, PT ;  /* 0x000000050400720c */ /* 0x000fe20003f66270 */
[----:B------:R-:W-:Y:S01]  /*1440*/  UIADD3 UR8, UR13, 0x3e, URZ ;  /* 0x0000003e0d087890 */ /* 0x000fe2000fffe03f */
[----:B------:R-:W-:Y:S01]  /*1450*/  ISETP.GE.AND P6, PT, R87, UR7, PT ;  /* 0x0000000757007c0c */ /* 0x000fe2000bfc6270 */
[----:B------:R-:W-:Y:S01]  /*1460*/  UISETP.LT.AND UP0, UPT, UR13, UR9, UPT ;  /* 0x000000090d00728c */ /* 0x000fe2000bf01270 */
[----:B------:R-:W-:Y:S01]  /*1470*/  LOP3.LUT R3, R3, 0x2, R2, 0xe2, !PT ;  /* 0x0000000203037812 */ /* 0x000fe200078ee202 */
[----:B------:R-:W-:Y:S01]  /*1480*/  IMAD.U32 R2, RZ, RZ, UR5 ;  /* 0x00000005ff027e24 */ /* 0x000fe2000f8e00ff */
[----:B------:R-:W-:Y:S01]  /*1490*/  SEL R4, RZ, 0x4, P2 ;  /* 0x00000004ff047807 */ /* 0x000fe20001000000 */
[----:B------:R-:W-:Y:S01]  /*14a0*/  USEL UR5, UR13, UR9, UP0 ;  /* 0x000000090d057287 */ /* 0x000fe20008000000 */
[----:B------:R-:W-:Y:S01]  /*14b0*/  SEL R97, RZ, 0x8, P3 ;  /* 0x00000008ff617807 */ /* 0x000fe20001800000 */
[----:B------:R-:W-:Y:S01]  /*14c0*/  UISETP.GE.U32.AND UP0, UPT, UR8, 0x3f, UPT ;  /* 0x0000003f0800788c */ /* 0x000fe2000bf06070 */
[----:B------:R-:W-:Y:S01]  /*14d0*/  ISETP.GT.U32.AND P5, PT, R2, 0x1f, !P6 ;  /* 0x0000001f0200780c */ /* 0x000fe200077a4070 */
[----:B------:R-:W-:Y:S01]  /*14e0*/  IMAD.U32 R2, RZ, RZ, UR6 ;  /* 0x00000006ff027e24 */ /* 0x000fe2000f8e00ff */
[----:B------:R-:W-:Y:S01]  /*14f0*/  LOP3.LUT R97, R97, R4, R3, 0xfe, !PT ;  /* 0x0000000461617212 */ /* 0x000fe200078efe03 */
[----:B------:R-:W-:Y:S01]  /*1500*/  IMAD.U32 R3, RZ, RZ, UR8 ;  /* 0x00000008ff037e24 */ /* 0x000fe2000f8e00ff */
[----:B------:R-:W-:Y:S01]  /*1510*/  PLOP3.LUT P4, PT, PT, PT, UP1, 0x40, 0x0 ;  /* 0x000000000000781c */ /* 0x000fe20003f8e818 */
[----:B------:R-:W-:Y:S01]  /*1520*/  USHF.R.S32.HI UR7, URZ, 0x1f, UR20 ;  /* 0x0000001f3f077899 */ /* 0x000fe20008011414 */
[----:B------:R-:W-:Y:S01]  /*1530*/  ISETP.LT.AND P0, PT, R100, UR5, !P0 ;  /* 0x0000000564007c0c */ /* 0x000fe2000c701270 */
[----:B------:R-:W-:Y:S01]  /*1540*/  IMAD.SHL.U32 R53, R53, 0x8, RZ ;  /* 0x0000000835357824 */ /* 0x000fe200078e00ff */
[----:B------:R-:W-:Y:S01]  /*1550*/  SEL R97, R97, RZ, !P4 ;  /* 0x000000ff61617207 */ /* 0x000fe20006000000 */
[----:B------:R-:W-:Y:S01]  /*1560*/  IMAD.IADD R36, R0, 0x1, R55 ;  /* 0x0000000100247824 */ /* 0x000fe200078e0237 */
[----:B------:R-:W-:-:S02]  /*1570*/  ISETP.GT.U32.AND P4, PT, R2, 0x1f, P5 ;  /* 0x0000001f0200780c */ /* 0x000fc40002f84070 */
[----:B------:R-:W-:Y:S02]  /*1580*/  CS2R R22, SRZ ;  /* 0x0000000000167805 */ /* 0x000fe4000001ff00 */
[C---:B------:R-:W-:Y:S02]  /*1590*/  ISETP.LT.AND P6, PT, R100.reuse, UR5, !P6 ;  /* 0x0000000564007c0c */ /* 0x040fe4000f7c1270 */
[----:B------:R-:W-:Y:S02]  /*15a0*/  CS2R R20, SRZ ;  /* 0x0000000000147805 */ /* 0x000fe4000001ff00 */
[C---:B------:R-:W-:Y:S02]  /*15b0*/  ISETP.LT.AND P1, PT, R100.reuse, UR5, !P1 ;  /* 0x0000000564007c0c */ /* 0x040fe4000cf21270 */
[----:B------:R-:W-:Y:S02]  /*15c0*/  CS2R R18, SRZ ;  /* 0x0000000000127805 */ /* 0x000fe4000001ff00 */
[----:B------:R-:W-:-:S02]  /*15d0*/  ISETP.LT.AND P2, PT, R100, UR5, !P2 ;  /* 0x0000000564007c0c */ /* 0x000fc4000d741270 */
[----:B------:R-:W-:Y:S02]  /*15e0*/  CS2R R26, SRZ ;  /* 0x00000000001a7805 */ /* 0x000fe4000001ff00 */
[----:B------:R-:W-:Y:S01]  /*15f0*/  ISETP.LT.AND P3, PT, R100, UR5, !P3 ;  /* 0x0000000564007c0c */ /* 0x000fe2000df61270 */
[----:B------:R-:W-:Y:S01]  /*1600*/  USHF.R.S32.HI UR5, URZ, 0x1f, UR21 ;  /* 0x0000001f3f057899 */ /* 0x000fe20008011415 */
[----:B------:R-:W-:Y:S02]  /*1610*/  SEL R2, RZ, 0x1, !P0 ;  /* 0x00000001ff027807 */ /* 0x000fe40004000000 */
[----:B------:R-:W-:Y:S02]  /*1620*/  CS2R R24, SRZ ;  /* 0x0000000000187805 */ /* 0x000fe4000001ff00 */
[----:B------:R-:W-:Y:S02]  /*1630*/  ISETP.GT.U32.AND P6, PT, R3, 0x3e, P6 ;  /* 0x0000003e0300780c */ /* 0x000fe400037c4070 */
[----:B------:R-:W-:-:S02]  /*1640*/  CS2R R30, SRZ ;  /* 0x00000000001e7805 */ /* 0x000fc4000001ff00 */
[----:B------:R-:W-:Y:S02]  /*1650*/  SHF.R.S32.HI R4, RZ, 0x1f, R86 ;  /* 0x0000001fff047819 */ /* 0x000fe40000011456 */
[----:B------:R-:W-:Y:S02]  /*1660*/  CS2R R28, SRZ ;  /* 0x00000000001c7805 */ /* 0x000fe4000001ff00 */
[----:B------:R-:W-:Y:S02]  /*1670*/  P2R R2, PR, R2, 0xf ;  /* 0x0000000f02027803 */ /* 0x000fe40000000000 */
[----:B------:R-:W-:Y:S02]  /*1680*/  CS2R R34, SRZ ;  /* 0x0000000000227805 */ /* 0x000fe4000001ff00 */
[----:B------:R-:W-:Y:S01]  /*1690*/  PLOP3.LUT P0, PT, PT, PT, UP0, 0x40, 0x0 ;  /* 0x000000000000781c */ /* 0x000fe20003f0e808 */
[----:B------:R-:W-:Y:S01]  /*16a0*/  UISETP.GE.U32.AND UP0, UPT, UR6, 0x20, UPT ;  /* 0x000000200600788c */ /* 0x000fe2000bf06070 */
[----:B------:R-:W-:Y:S01]  /*16b0*/  LEA R53, R53, UR4, 0x4 ;  /* 0x0000000435357c11 */ /* 0x000fe2000f8e20ff */
[----:B------:R-:W-:Y:S01]  /*16c0*/  USHF.R.S32.HI UR6, URZ, 0x1f, UR9 ;  /* 0x0000001f3f067899 */ /* 0x000fe20008011409 */
[----:B------:R-:W-:-:S02]  /*16d0*/  SEL R2, R2, RZ, !P0 ;  /* 0x000000ff02027207 */ /* 0x000fc40004000000 */
[----:B------:R-:W-:Y:S01]  /*16e0*/  CS2R R32, SRZ ;  /* 0x0000000000207805 */ /* 0x000fe2000001ff00 */
[----:B------:R-:W-:Y:S01]  /*16f0*/  USHF.L.U64.HI UR6, UR9, 0x1, UR6 ;  /* 0x0000000109067899 */ /* 0x000fe20008010206 */
[----:B------:R-:W-:Y:S02]  /*1700*/  IMAD.IADD R40, R0, 0x1, R53 ;  /* 0x0000000100287824 */ /* 0x000fe400078e0235 */
[----:B--2---:R-:W-:Y:S02]  /*1710*/  IMAD R5, R13, R87, RZ ;  /* 0x000000570d057224 */ /* 0x004fe400078e02ff */
[----:B------:R-:W-:Y:S01]  /*1720*/  IMAD.WIDE.U32 R16, R87, R12, R100 ;  /* 0x0000000c57107225 */ /* 0x000fe200078e0064 */
[----:B-----5:R-:W-:-:S03]  /*1730*/  SHF.L.U64.HI R56, R10, 0x4, R11 ;  /* 0x000000040a387819 */ /* 0x020fc6000001020b */
[----:B------:R-:W-:Y:S02]  /*1740*/  IMAD R14, R12, R66, R5 ;  /* 0x000000420c0e7224 */ /* 0x000fe400078e0205 */
[----:B------:R-:W-:Y:S02]  /*1750*/  IMAD R3, R11, R86, RZ ;  /* 0x000000560b037224 */ /* 0x000fe400078e02ff */
[----:B------:R-:W-:Y:S02]  /*1760*/  IMAD.IADD R15, R17, 0x1, R14 ;  /* 0x00000001110f7824 */ /* 0x000fe400078e020e */
[----:B------:R-:W-:Y:S02]  /*1770*/  IMAD.SHL.U32 R5, R97, 0x10, RZ ;  /* 0x0000001061057824 */ /* 0x000fe400078e00ff */
[----:B------:R-:W-:Y:S02]  /*1780*/  IMAD.MOV.U32 R14, RZ, RZ, R16 ;  /* 0x000000ffff0e7224 */ /* 0x000fe400078e0010 */
[----:B------:R-:W-:Y:S01]  /*1790*/  IMAD R3, R10, R4, R3 ;  /* 0x000000040a037224 */ /* 0x000fe200078e0203 */
[----:B------:R-:W-:Y:S01]  /*17a0*/  LOP3.LUT P1, RZ, R5, 0x10, RZ, 0xc0, !PT ;  /* 0x0000001005ff7812 */ /* 0x000fe2000782c0ff */
[----:B------:R-:W-:-:S04]  /*17b0*/  IMAD.WIDE.U32 R16, R86, R10, R100 ;  /* 0x0000000a56107225 */ /* 0x000fc800078e0064 */
[----:B------:R-:W-:Y:S02]  /*17c0*/  IMAD R4, R13, UR21, RZ ;  /* 0x000000150d047c24 */ /* 0x000fe4000f8e02ff */
[----:B------:R-:W-:Y:S02]  /*17d0*/  IMAD.IADD R17, R17, 0x1, R3 ;  /* 0x0000000111117824 */ /* 0x000fe400078e0203 */
[----:B------:R-:W-:Y:S02]  /*17e0*/  IMAD R3, R11, UR20, RZ ;  /* 0x000000140b037c24 */ /* 0x000fe4000f8e02ff */
[----:B------:R-:W-:Y:S02]  /*17f0*/  IMAD.SHL.U32 R5, R2, 0x10, RZ ;  /* 0x0000001002057824 */ /* 0x000fe400078e00ff */
[C---:B------:R-:W-:Y:S01]  /*1800*/  IMAD R4, R12.reuse, UR5, R4 ;  /* 0x000000050c047c24 */ /* 0x040fe2000f8e0204 */
[----:B------:R-:W-:Y:S01]  /*1810*/  USHF.L.U32 UR5, UR9, 0x1, URZ ;  /* 0x0000000109057899 */ /* 0x000fe2000800063f */
[----:B------:R-:W-:Y:S01]  /*1820*/  IMAD.WIDE.U32 R14, R12, UR21, R14 ;  /* 0x000000150c0e7c25 */ /* 0x000fe2000f8e000e */
[----:B------:R-:W-:-:S03]  /*1830*/  LOP3.LUT P3, RZ, R5, 0x10, RZ, 0xc0, !PT ;  /* 0x0000001005ff7812 */ /* 0x000fc6000786c0ff */
[----:B------:R-:W-:Y:S01]  /*1840*/  IMAD R3, R10, UR7, R3 ;  /* 0x000000070a037c24 */ /* 0x000fe2000f8e0203 */
[----:B---3--:R-:W-:Y:S01]  /*1850*/  LEA R8, P2, R14, R8, 0x1 ;  /* 0x000000080e087211 */ /* 0x008fe200078408ff */
[----:B------:R-:W-:Y:S01]  /*1860*/  IMAD.WIDE.U32 R12, R10, UR20, R16 ;  /* 0x000000140a0c7c25 */ /* 0x000fe2000f8e0010 */
[----:B------:R-:W-:-:S03]  /*1870*/  CS2R R16, SRZ ;  /* 0x0000000000107805 */ /* 0x000fc6000001ff00 */
[----:B------:R-:W-:Y:S01]  /*1880*/  IMAD.IADD R4, R15, 0x1, R4 ;  /* 0x000000010f047824 */ /* 0x000fe200078e0204 */
[----:B----4-:R-:W-:Y:S01]  /*1890*/  LEA R6, P0, R12, R6, 0x1 ;  /* 0x000000060c067211 */ /* 0x010fe200078008ff */
[----:B------:R-:W-:Y:S02]  /*18a0*/  IMAD.SHL.U32 R5, R2, 0x8, RZ ;  /* 0x0000000802057824 */ /* 0x000fe400078e00ff */
[----:B------:R-:W-:Y:S01]  /*18b0*/  IMAD.IADD R3, R13, 0x1, R3 ;  /* 0x000000010d037824 */ /* 0x000fe200078e0203 */
[----:B------:R-:W-:Y:S01]  /*18c0*/  LEA.HI.X R9, R14, R9, R4, 0x1, P2 ;  /* 0x000000090e097211 */ /* 0x000fe200010f0c04 */
[----:B------:R-:W-:Y:S01]  /*18d0*/  IMAD.SHL.U32 R54, R10, 0x10, RZ ;  /* 0x000000100a367824 */ /* 0x000fe200078e00ff */
[----:B------:R-:W-:Y:S02]  /*18e0*/  LOP3.LUT P2, RZ, R5, 0x10, RZ, 0xc0, !PT ;  /* 0x0000001005ff7812 */ /* 0x000fe4000784c0ff */
[----:B------:R-:W-:Y:S01]  /*18f0*/  LEA.HI.X R7, R12, R7, R3, 0x1, P0 ;  /* 0x000000070c077211 */ /* 0x000fe200000f0c03 */
[----:B------:R-:W-:Y:S01]  /*1900*/  IMAD.SHL.U32 R3, R97, 0x8, RZ ;  /* 0x0000000861037824 */ /* 0x000fe200078e00ff */
[----:B------:R-:W-:Y:S01]  /*1910*/  IADD3 R4, P0, R6, R54, RZ ;  /* 0x0000003606047210 */ /* 0x000fe20007f1e0ff */
[----:B------:R-:W-:Y:S01]  /*1920*/  @!PT LDS RZ, [RZ] ;  /* 0x00000000fffff984 */ /* 0x000fe20000000800 */
[----:B------:R-:W-:Y:S01]  /*1930*/  @!PT LDS RZ, [RZ] ;  /* 0x00000000fffff984 */ /* 0x000fe20000000800 */
[----:B------:R-:W-:Y:S01]  /*1940*/  @!PT LDS RZ, [RZ] ;  /* 0x00000000fffff984 */ /* 0x000fe20000000800 */
[----:B------:R1:W-:Y:S03]  /*1950*/  LDGSTS.E.BYPASS.LTC128B.128 [R84], desc[UR26][R8.64], P6 ;  /* 0x0000000008547fae */ /* 0x0003e6000b101d5a */
[----:B------:R-:W-:Y:S01]  /*1960*/  LOP3.LUT P6, RZ, R3, 0x10, RZ, 0xc0, !PT ;  /* 0x0000001003ff7812 */ /* 0x000fe200078cc0ff */
[----:B------:R-:W-:Y:S01]  /*1970*/  IMAD.X R5, R7, 0x1, R56, P0 ;  /* 0x0000000107057824 */ /* 0x000fe200000e0638 */
[----:B------:R-:W-:Y:S01]  /*1980*/  LDGSTS.E.BYPASS.LTC128B.128 [R83], desc[UR26][R6.64], P3 ;  /* 0x0000000006537fae */ /* 0x000fe20009901d5a */
[----:B------:R-:W-:-:S02]  /*1990*/  IMAD.SHL.U32 R3, R2, 0x4, RZ ;  /* 0x0000000402037824 */ /* 0x000fc400078e00ff */
[----:B------:R-:W-:Y:S01]  /*19a0*/  IMAD.SHL.U32 R2, R2, 0x2, RZ ;  /* 0x0000000202027824 */ /* 0x000fe200078e00ff */
[----:B------:R2:W-:Y:S01]  /*19b0*/  LDGSTS.E.BYPASS.LTC128B.128 [R82], desc[UR26][R4.64], P2 ;  /* 0x0000000004527fae */ /* 0x0005e20009101d5a */
[-C--:B------:R-:W-:Y:S02]  /*19c0*/  IADD3 R14, P2, R4, R54.reuse, RZ ;  /* 0x00000036040e7210 */ /* 0x080fe40007f5e0ff */
[----:B------:R-:W-:Y:S01]  /*19d0*/  LOP3.LUT P3, RZ, R3, 0x10, RZ, 0xc0, !PT ;  /* 0x0000001003ff7812 */ /* 0x000fe2000786c0ff */
[----:B------:R-:W-:Y:S01]  /*19e0*/  IMAD.SHL.U32 R3, R10, 0x20, RZ ;  /* 0x000000200a037824 */ /* 0x000fe200078e00ff */
[----:B------:R-:W-:Y:S01]  /*19f0*/  LOP3.LUT P0, RZ, R2, 0x10, RZ, 0xc0, !PT ;  /* 0x0000001002ff7812 */ /* 0x000fe2000780c0ff */
[----:B------:R-:W-:Y:S01]  /*1a00*/  IMAD.X R15, R5, 0x1, R56, P2 ;  /* 0x00000001050f7824 */ /* 0x000fe200010e0638 */
[----:B------:R-:W-:Y:S02]  /*1a10*/  IADD3 R12, P2, R14, R54, RZ ;  /* 0x000000360e0c7210 */ /* 0x000fe40007f5e0ff */
[----:B------:R-:W-:-:S03]  /*1a20*/  SHF.L.U64.HI R2, R10, 0x5, R11 ;  /* 0x000000050a027819 */ /* 0x000fc6000001020b */
[----:B------:R-:W-:Y:S01]  /*1a30*/  IMAD.X R13, R15, 0x1, R56, P2 ;  /* 0x000000010f0d7824 */ /* 0x000fe200010e0638 */
[----:B------:R-:W-:-:S03]  /*1a40*/  IADD3 R44, P2, R8, UR5, RZ ;  /* 0x00000005082c7c10 */ /* 0x000fc6000ff5e0ff */
[----:B------:R-:W-:Y:S01]  /*1a50*/  LDGSTS.E.BYPASS.LTC128B.128 [R83+0x1000], desc[UR26][R14.64], P3 ;  /* 0x010000000e537fae */ /* 0x000fe20009901d5a */
[----:B------:R-:W-:Y:S02]  /*1a60*/  IADD3.X R45, R9, UR6, RZ, P2, !PT ;  /* 0x00000006092d7c10 */ /* 0x000fe400097fe4ff */
[C---:B-1----:R-:W-:Y:S01]  /*1a70*/  IADD3 R8, P3, P2, R6.reuse, UR5, R3 ;  /* 0x0000000506087c10 */ /* 0x042fe2000fa7e003 */
[----:B------:R1:W-:Y:S01]  /*1a80*/  LDGSTS.E.BYPASS.LTC128B.128 [R82+0x1000], desc[UR26][R12.64], P0 ;  /* 0x010000000c527fae */ /* 0x0003e20008101d5a */
[----:B------:R-:W-:Y:S01]  /*1a90*/  PLOP3.LUT P0, PT, PT, PT, UP0, 0x40, 0x0 ;  /* 0x000000000000781c */ /* 0x000fe20003f0e808 */
[----:B------:R-:W-:Y:S01]  /*1aa0*/  UISETP.GE.AND UP0, UPT, UR13, 0x1, UPT ;  /* 0x000000010d00788c */ /* 0x000fe2000bf06270 */
[----:B------:R-:W-:Y:S01]  /*1ab0*/  IADD3.X R9, R7, UR6, R2, P3, P2 ;  /* 0x0000000607097c10 */ /* 0x000fe20009fe4402 */
[----:B------:R-:W0:Y:S01]  /*1ac0*/  LDGDEPBAR ;  /* 0x00000000000079af */ /* 0x000e220000000000 */
[----:B------:R-:W-:Y:S01]  /*1ad0*/  IADD3 R46, P2, R6, UR5, RZ ;  /* 0x00000005062e7c10 */ /* 0x000fe2000ff5e0ff */
[----:B--2---:R-:W-:-:S02]  /*1ae0*/  IMAD.SHL.U32 R5, R97, 0x4, RZ ;  /* 0x0000000461057824 */ /* 0x004fc400078e00ff */
[----:B------:R-:W-:Y:S01]  /*1af0*/  LDGSTS.E.BYPASS.LTC128B.128 [R84+0x80], desc[UR26][R44.64], P5 ;  /* 0x000800002c547fae */ /* 0x000fe2000a901d5a */
[C---:B------:R-:W-:Y:S01]  /*1b00*/  IMAD.SHL.U32 R4, R97.reuse, 0x2, RZ ;  /* 0x0000000261047824 */ /* 0x040fe200078e00ff */
[----:B------:R-:W-:Y:S02]  /*1b10*/  SEL R97, R97, RZ, !P0 ;  /* 0x000000ff61617207 */ /* 0x000fe40004000000 */
[----:B------:R-:W-:Y:S02]  /*1b20*/  LOP3.LUT P0, RZ, R5, 0x10, RZ, 0xc0, !PT ;  /* 0x0000001005ff7812 */ /* 0x000fe4000780c0ff */
[----:B------:R-:W-:Y:S01]  /*1b30*/  IADD3.X R47, R7, UR6, RZ, P2, !PT ;  /* 0x00000006072f7c10 */ /* 0x000fe200097fe4ff */
[C---:B------:R-:W-:Y:S01]  /*1b40*/  IMAD.SHL.U32 R5, R97.reuse, 0x10, RZ ;  /* 0x0000001061057824 */ /* 0x040fe200078e00ff */
[----:B------:R-:W-:Y:S01]  /*1b50*/  LOP3.LUT P3, RZ, R4, 0x10, RZ, 0xc0, !PT ;  /* 0x0000001004ff7812 */ /* 0x000fe2000786c0ff */
[C---:B------:R-:W-:Y:S01]  /*1b60*/  IMAD.SHL.U32 R4, R97.reuse, 0x8, RZ ;  /* 0x0000000861047824 */ /* 0x040fe200078e00ff */
[----:B------:R-:W-:Y:S01]  /*1b70*/  IADD3 R10, P5, R8, R54, RZ ;  /* 0x00000036080a7210 */ /* 0x000fe20007fbe0ff */
[----:B------:R-:W-:Y:S01]  /*1b80*/  LDGSTS.E.BYPASS.LTC128B.128 [R83+0x80], desc[UR26][R46.64], P1 ;  /* 0x000800002e537fae */ /* 0x000fe20008901d5a */
[----:B------:R-:W-:-:S02]  /*1b90*/  IMAD.SHL.U32 R6, R97, 0x4, RZ ;  /* 0x0000000461067824 */ /* 0x000fc400078e00ff */
[----:B------:R-:W-:Y:S01]  /*1ba0*/  LOP3.LUT P1, RZ, R4, 0x10, RZ, 0xc0, !PT ;  /* 0x0000001004ff7812 */ /* 0x000fe2000782c0ff */
[----:B------:R-:W-:Y:S01]  /*1bb0*/  IMAD.X R11, R9, 0x1, R56, P5 ;  /* 0x00000001090b7824 */ /* 0x000fe200028e0638 */
[C---:B------:R-:W-:Y:S02]  /*1bc0*/  IADD3 R4, P5, R46.reuse, 0x40, RZ ;  /* 0x000000402e047810 */ /* 0x040fe40007fbe0ff */
[----:B-1----:R-:W-:-:S05]  /*1bd0*/  IADD3 R12, P2, R46, R54, RZ ;  /* 0x000000362e0c7210 */ /* 0x002fca0007f5e0ff */
[----:B------:R-:W-:Y:S01]  /*1be0*/  IMAD.X R13, R47, 0x1, R56, P2 ;  /* 0x000000012f0d7824 */ /* 0x000fe200010e0638 */
[----:B------:R-:W-:Y:S01]  /*1bf0*/  LOP3.LUT P2, RZ, R5, 0x10, RZ, 0xc0, !PT ;  /* 0x0000001005ff7812 */ /* 0x000fe2000784c0ff */
[----:B------:R-:W-:-:S03]  /*1c00*/  IMAD.SHL.U32 R5, R97, 0x2, RZ ;  /* 0x0000000261057824 */ /* 0x000fc600078e00ff */
[----:B------:R1:W-:Y:S01]  /*1c10*/  LDGSTS.E.BYPASS.LTC128B.128 [R82+0x80], desc[UR26][R12.64], P6 ;  /* 0x000800000c527fae */ /* 0x0003e2000b101d5a */
[----:B------:R-:W-:Y:S02]  /*1c20*/  LOP3.LUT P6, RZ, R6, 0x10, RZ, 0xc0, !PT ;  /* 0x0000001006ff7812 */ /* 0x000fe400078cc0ff */
[----:B------:R-:W-:Y:S01]  /*1c30*/  CS2R R6, SRZ ;  /* 0x0000000000067805 */ /* 0x000fe2000001ff00 */
[----:B------:R2:W-:Y:S01]  /*1c40*/  LDGSTS.E.BYPASS.LTC128B.128 [R83+0x1080], desc[UR26][R8.64], P0 ;  /* 0x0108000008537fae */ /* 0x0005e20008101d5a */
[C---:B------:R-:W-:Y:S01]  /*1c50*/  IADD3 R14, P0, R4.reuse, R3, RZ ;  /* 0x00000003040e7210 */ /* 0x040fe20007f1e0ff */
[----:B------:R-:W-:Y:S01]  /*1c60*/  IMAD.X R3, RZ, RZ, R47, P5 ;  /* 0x000000ffff037224 */ /* 0x000fe200028e062f */
[----:B------:R-:W-:Y:S01]  /*1c70*/  LOP3.LUT P5, RZ, R5, 0x10, RZ, 0xc0, !PT ;  /* 0x0000001005ff7812 */ /* 0x000fe200078ac0ff */
[----:B------:R3:W-:Y:S01]  /*1c80*/  LDGSTS.E.BYPASS.LTC128B.128 [R82+0x1080], desc[UR26][R10.64], P3 ;  /* 0x010800000a527fae */ /* 0x0007e20009901d5a */
[-C--:B------:R-:W-:Y:S01]  /*1c90*/  IADD3 R4, P3, R4, R54.reuse, RZ ;  /* 0x0000003604047210 */ /* 0x080fe20007f7e0ff */
[C---:B------:R-:W-:Y:S01]  /*1ca0*/  IMAD.X R15, R3.reuse, 0x1, R2, P0 ;  /* 0x00000001030f7824 */ /* 0x040fe200000e0602 */
[----:B------:R-:W-:Y:S01]  /*1cb0*/  IADD3 R2, P0, R14, R54, RZ ;  /* 0x000000360e027210 */ /* 0x000fe20007f1e0ff */
[----:B------:R-:W0:Y:S02]  /*1cc0*/  LDGDEPBAR ;  /* 0x00000000000079af */ /* 0x000e240000000000 */
[----:B------:R-:W-:-:S02]  /*1cd0*/  IMAD.X R5, R3, 0x1, R56, P3 ;  /* 0x0000000103057824 */ /* 0x000fc400018e0638 */
[----:B------:R-:W-:Y:S01]  /*1ce0*/  IMAD.X R3, R15, 0x1, R56, P0 ;  /* 0x000000010f037824 */ /* 0x000fe200000e0638 */
[----:B------:R-:W-:Y:S01]  /*1cf0*/  LDGSTS.E.BYPASS.LTC128B.128 [R84+0x100], desc[UR26][R44.64+0x40], P4 ;  /* 0x001000402c547fae */ /* 0x000fe2000a101d5a */
[----:B------:R-:W-:-:S03]  /*1d00*/  PLOP3.LUT P0, PT, PT, PT, UP0, 0x80, 0x0 ;  /* 0x000000000000781c */ /* 0x000fc60003f0f008 */
[----:B------:R-:W-:Y:S04]  /*1d10*/  LDGSTS.E.BYPASS.LTC128B.128 [R83+0x100], desc[UR26][R46.64+0x40], P2 ;  /* 0x001000402e537fae */ /* 0x000fe80009101d5a */
[----:B------:R4:W-:Y:S01]  /*1d20*/  LDGSTS.E.BYPASS.LTC128B.128 [R82+0x100], desc[UR26][R4.64], P1 ;  /* 0x0010000004527fae */ /* 0x0009e20008901d5a */
[----:B-1----:R-:W-:-:S03]  /*1d30*/  CS2R R12, SRZ ;  /* 0x00000000000c7805 */ /* 0x002fc6000001ff00 */
[----:B------:R1:W-:Y:S01]  /*1d40*/  LDGSTS.E.BYPASS.LTC128B.128 [R83+0x1100], desc[UR26][R14.64], P6 ;  /* 0x011000000e537fae */ /* 0x0003e2000b101d5a */
[----:B--2---:R-:W-:-:S03]  /*1d50*/  CS2R R8, SRZ ;  /* 0x0000000000087805 */ /* 0x004fc6000001ff00 */
[----:B------:R2:W-:Y:S01]  /*1d60*/  LDGSTS.E.BYPASS.LTC128B.128 [R82+0x1100], desc[UR26][R2.64], P5 ;  /* 0x0110000002527fae */ /* 0x0005e2000a901d5a */
[----:B---3--:R-:W-:-:S03]  /*1d70*/  CS2R R10, SRZ ;  /* 0x00000000000a7805 */ /* 0x008fc6000001ff00 */
[----:B------:R-:W0:Y:S01]  /*1d80*/  LDGDEPBAR ;  /* 0x00000000000079af */ /* 0x000e220000000000 */
[----:B----4-:R-:W-:Y:S02]  /*1d90*/  CS2R R4, SRZ ;  /* 0x0000000000047805 */ /* 0x010fe4000001ff00 */
[----:B-1----:R-:W-:Y:S01]  /*1da0*/  CS2R R14, SRZ ;  /* 0x00000000000e7805 */ /* 0x002fe2000001ff00 */
[----:B------:R-:W-:-:S04]  /*1db0*/  DEPBAR.LE SB0, 0x2 ;  /* 0x000080800000791a */ /* 0x000fc80000000000 */
[----:B------:R-:W-:Y:S06]  /*1dc0*/  BAR.SYNC.DEFER_BLOCKING 0x0 ;  /* 0x0000000000007b1d */ /* 0x000fec0000010000 */
[----:B------:R-:W1:Y:S04]  /*1dd0*/  LDSM.16.M88.4 R36, [R36+0x400] ;  /* 0x000400002424783b */ /* 0x000e680000000200 */
[----:B------:R-:W3:Y:S01]  /*1de0*/  LDSM.16.M88.4 R40, [R40+0x2400] ;  /* 0x002400002828783b */ /* 0x000ee20000000200 */
[----:B--2---:R-:W-:Y:S05]  /*1df0*/  @!P0 BRA `(.L_x_432) ;  /* 0x0000000800208947 */ /* 0x004fea0003800000 */
[----:B------:R-:W-:Y:S01]  /*1e00*/  UIADD3 UR6, UR13, 0x1f, URZ ;  /* 0x0000001f0d067890 */ /* 0x000fe2000fffe03f */
[----:B------:R-:W-:Y:S01]  /*1e10*/  IADD3 R58, P1, R46, 0x80, RZ ;  /* 0x000000802e3a7810 */ /* 0x000fe20007f3e0ff */
[----:B------:R-:W-:Y:S01]  /*1e20*/  VIADD R53, R53, 0x2400 ;  /* 0x0000240035357836 */ /* 0x000fe20000000000 */
[----:B------:R-:W-:Y:S01]  /*1e30*/  IADD3 R60, P0, R44, 0x80, RZ ;  /* 0x000000802c3c7810 */ /* 0x000fe20007f1e0ff */
[----:B------:R-:W-:Y:S01]  /*1e40*/  USHF.R.S32.HI UR5, URZ, 0x1f, UR6 ;  /* 0x0000001f3f057899 */ /* 0x000fe20008011406 */
[----:B------:R-:W-:Y:S01]  /*1e50*/  VIADD R55, R55, 0x400 ;  /* 0x0000040037377836 */ /* 0x000fe20000000000 */
[C---:B------:R-:W-:Y:S01]  /*1e60*/  LOP3.LUT R52, R0.reuse, 0x10, RZ, 0x3c, !PT ;  /* 0x0000001000347812 */ /* 0x040fe200078e3cff */
[----:B------:R-:W-:Y:S01]  /*1e70*/  IMAD.MOV.U32 R105, RZ, RZ, RZ ;  /* 0x000000ffff697224 */ /* 0x000fe200078e00ff */
[----:B------:R-:W-:Y:S01]  /*1e80*/  ULEA.HI UR5, UR5, UR6, URZ, 0x5 ;  /* 0x0000000605057291 */ /* 0x000fe2000f8f283f */
[C---:B------:R-:W-:Y:S01]  /*1e90*/  LOP3.LUT R3, R0.reuse, 0x20, RZ, 0x3c, !PT ;  /* 0x0000002000037812 */ /* 0x040fe200078e3cff */
[----:B------:R-:W-:Y:S01]  /*1ea0*/  IMAD.MOV.U32 R23, RZ, RZ, RZ ;  /* 0x000000ffff177224 */ /* 0x000fe200078e00ff */
[----:B------:R-:W-:Y:S01]  /*1eb0*/  LOP3.LUT R2, R0, 0x30, RZ, 0x3c, !PT ;  /* 0x0000003000027812 */ /* 0x000fe200078e3cff */
[----:B------:R-:W-:Y:S01]  /*1ec0*/  ULEA.HI.SX32 UR15, UR5, 0xfffffffd, 0x1b ;  /* 0xfffffffd050f7891 */ /* 0x000fe2000f8fda3f */
[----:B------:R-:W-:Y:S01]  /*1ed0*/  IMAD.X R57, RZ, RZ, R47, P1 ;  /* 0x000000ffff397224 */ /* 0x000fe200008e062f */
[----:B------:R-:W-:Y:S01]  /*1ee0*/  UMOV UR8, 0x3 ;  /* 0x0000000300087882 */ /* 0x000fe20000000000 */
[----:B------:R-:W-:Y:S01]  /*1ef0*/  IMAD.X R61, RZ, RZ, R45, P0 ;  /* 0x000000ffff3d7224 */ /* 0x000fe200000e062d */
[----:B------:R-:W-:Y:S01]  /*1f00*/  UMOV UR10, 0x180 ;  /* 0x00000180000a7882 */ /* 0x000fe20000000000 */
[----:B------:R-:W-:Y:S01]  /*1f10*/  UMOV UR9, 0x180 ;  /* 0x0000018000097882 */ /* 0x000fe20000000000 */
[----:B------:R-:W-:Y:S01]  /*1f20*/  ISETP.NE.AND P2, PT, RZ, UR15, PT ;  /* 0x0000000fff007c0c */ /* 0x000fe2000bf45270 */
[----:B------:R-:W-:Y:S01]  /*1f30*/  UMOV UR5, 0xfffffe80 ;  /* 0xfffffe8000057882 */ /* 0x000fe20000000000 */
[----:B------:R-:W-:-:S02]  /*1f40*/  ISETP.NE.AND P4, PT, RZ, UR15, P4 ;  /* 0x0000000fff007c0c */ /* 0x000fc4000a785270 */
[----:B------:R-:W-:Y:S02]  /*1f50*/  SEL R97, R97, RZ, P2 ;  /* 0x000000ff61617207 */ /* 0x000fe40001000000 */
[----:B------:R-:W-:-:S09]  /*1f60*/  SEL R104, RZ, 0x1, !P4 ;  /* 0x00000001ff687807 */ /* 0x000fd20006000000 */
.L_x_433:
[C---:B-123--:R-:W-:Y:S01]  /*1f70*/  HMMA.1688.F32 R4, R36.reuse, R40, R4 ;  /* 0x000000282404723c */ /* 0x04efe20000001004 */
[----:B------:R-:W-:Y:S02]  /*1f80*/  UISETP.GT.AND UP0, UPT, UR15, -0x2, UPT ;  /* 0xfffffffe0f00788c */ /* 0x000fe4000bf04270 */
[C---:B------:R-:W-:Y:S01]  /*1f90*/  LOP3.LUT P0, RZ, R97.reuse, 0x1, RZ, 0xc0, !PT ;  /* 0x0000000161ff7812 */ /* 0x040fe2000780c0ff */
[C---:B------:R-:W-:Y:S01]  /*1fa0*/  HMMA.1688.F32 R8, R36.reuse, R41, R8 ;  /* 0x000000292408723c */ /* 0x040fe20000001008 */
[----:B------:R-:W-:Y:S01]  /*1fb0*/  UIADD3 UR6, UR15, -0x1, URZ ;  /* 0xffffffff0f067890 */ /* 0x000fe2000fffe03f */
[----:B------:R-:W-:Y:S01]  /*1fc0*/  LOP3.LUT P1, RZ, R104, 0x1, RZ, 0xc0, !PT ;  /* 0x0000000168ff7812 */ /* 0x000fe2000782c0ff */
[----:B------:R-:W-:Y:S01]  /*1fd0*/  UIADD3 UR8, UR8, 0x1, URZ ;  /* 0x0000000108087890 */ /* 0x000fe2000fffe03f */
[C---:B------:R-:W-:Y:S03]  /*1fe0*/  HMMA.1688.F32 R12, R36.reuse, R42, R12 ;  /* 0x0000002a240c723c */ /* 0x040fe6000000100c */
[----:B------:R-:W-:Y:S01]  /*1ff0*/  UISETP.NE.AND UP1, UPT, UR8, 0x4, UPT ;  /* 0x000000040800788c */ /* 0x000fe2000bf25270 */
[-C--:B------:R-:W-:Y:S01]  /*2000*/  HMMA.1688.F32 R16, R36, R43.reuse, R16 ;  /* 0x0000002b2410723c */ /* 0x080fe20000001010 */
[----:B------:R-:W-:Y:S02]  /*2010*/  UMOV UR15, UR6 ;  /* 0x00000006000f7c82 */ /* 0x000fe40008000000 */
[----:B------:R-:W-:Y:S01]  /*2020*/  USEL UR7, UR5, 0x80, !UP1 ;  /* 0x0000008005077887 */ /* 0x000fe2000c800000 */
[C---:B------:R-:W-:Y:S01]  /*2030*/  HMMA.1688.F32 R20, R38.reuse, R43, R20 ;  /* 0x0000002b2614723c */ /* 0x040fe20000001014 */
[----:B------:R-:W-:Y:S03]  /*2040*/  USEL UR8, UR8, URZ, UP1 ;  /* 0x0000003f08087287 */ /* 0x000fe60008800000 */
[C---:B------:R-:W-:Y:S04]  /*2050*/  HMMA.1688.F32 R24, R38.reuse, R42, R24 ;  /* 0x0000002a2618723c */ /* 0x040fe80000001018 */
[C---:B------:R-:W-:Y:S04]  /*2060*/  HMMA.1688.F32 R28, R38.reuse, R41, R28 ;  /* 0x00000029261c723c */ /* 0x040fe8000000101c */
[----:B------:R-:W-:Y:S04]  /*2070*/  HMMA.1688.F32 R32, R38, R40, R32 ;  /* 0x000000282620723c */ /* 0x000fe80000001020 */
[C---:B------:R-:W-:Y:S01]  /*2080*/  IMAD.IADD R44, R52.reuse, 0x1, R55 ;  /* 0x00000001342c7824 */ /* 0x040fe200078e0237 */
[----:B----4-:R-:W-:Y:S03]  /*2090*/  LOP3.LUT R106, R97, 0x4, RZ, 0xc0, !PT ;  /* 0x00000004616a7812 */ /* 0x010fe600078ec0ff */
[----:B------:R-:W-:Y:S01]  /*20a0*/  IMAD.IADD R48, R52, 0x1, R53 ;  /* 0x0000000134307824 */ /* 0x000fe200078e0235 */
[----:B------:R-:W-:Y:S01]  /*20b0*/  SHF.R.U32.HI R106, RZ, 0x2, R106 ;  /* 0x00000002ff6a7819 */ /* 0x000fe2000001166a */
[----:B------:R-:W-:Y:S01]  /*20c0*/  LDSM.16.M88.4 R44, [R44] ;  /* 0x000000002c2c783b */ /* 0x000fe20000000200 */
[----:B------:R-:W-:Y:S01]  /*20d0*/  VIADD R109, R84, UR9 ;  /* 0x00000009546d7c36 */ /* 0x000fe20008000000 */
[----:B------:R-:W-:Y:S01]  /*20e0*/  IADD3 R111, R82, UR10, RZ ;  /* 0x0000000a526f7c10 */ /* 0x000fe2000fffe0ff */
[----:B------:R-:W-:Y:S01]  /*20f0*/  VIADD R107, R83, UR10 ;  /* 0x0000000a536b7c36 */ /* 0x000fe20008000000 */
[----:B------:R-:W-:Y:S01]  /*2100*/  ISETP.NE.U32.AND P2, PT, R106, RZ, PT ;  /* 0x000000ff6a00720c */ /* 0x000fe20003f45070 */
[----:B------:R-:W-:Y:S01]  /*2110*/  @P0 IMAD.MOV.U32 R59, RZ, RZ, R57 ;  /* 0x000000ffff3b0224 */ /* 0x000fe200078e0039 */
[----:B------:R-:W1:Y:S01]  /*2120*/  LDSM.16.M88.4 R48, [R48] ;  /* 0x000000003030783b */ /* 0x000e620000000200 */
[C---:B------:R-:W-:Y:S01]  /*2130*/  IMAD.IADD R36, R3.reuse, 0x1, R55 ;  /* 0x0000000103247824 */ /* 0x040fe200078e0237 */
[----:B------:R-:W-:Y:S01]  /*2140*/  UIADD3 UR9, UR7, UR9, URZ ;  /* 0x0000000907097290 */ /* 0x000fe2000fffe03f */
[----:B------:R-:W-:Y:S01]  /*2150*/  IMAD.IADD R40, R3, 0x1, R53 ;  /* 0x0000000103287824 */ /* 0x000fe200078e0235 */
[----:B------:R-:W-:Y:S01]  /*2160*/  UIADD3 UR10, UR7, UR10, URZ ;  /* 0x0000000a070a7290 */ /* 0x000fe2000fffe03f */
[----:B------:R-:W-:Y:S01]  /*2170*/  VIADD R105, R105, 0x1 ;  /* 0x0000000169697836 */ /* 0x000fe20000000000 */
[----:B------:R-:W-:Y:S01]  /*2180*/  @!PT LDS RZ, [RZ] ;  /* 0x00000000fffff984 */ /* 0x000fe20000000800 */
[----:B------:R-:W-:Y:S01]  /*2190*/  @!PT LDS RZ, [RZ] ;  /* 0x00000000fffff984 */ /* 0x000fe20000000800 */
[----:B------:R-:W-:Y:S01]  /*21a0*/  @!PT LDS RZ, [RZ] ;  /* 0x00000000fffff984 */ /* 0x000fe20000000800 */
[----:B------:R2:W-:Y:S06]  /*21b0*/  @P1 LDGSTS.E.BYPASS.LTC128B.128 [R109], desc[UR26][R60.64] ;  /* 0x000000003c6d1fae */ /* 0x0005ec000b901d5a */
[----:B------:R3:W-:Y:S01]  /*21c0*/  @P0 LDGSTS.E.BYPASS.LTC128B.128 [R107], desc[UR26][R58.64] ;  /* 0x000000003a6b0fae */ /* 0x0007e2000b901d5a */
[-C--:B------:R-:W-:Y:S05]  /*21d0*/  IADD3 R108, P0, R58, R54.reuse, RZ ;  /* 0x000000363a6c7210 */ /* 0x080fea0007f1e0ff */
[----:B------:R-:W-:Y:S06]  /*21e0*/  LDSM.16.M88.4 R36, [R36] ;  /* 0x000000002424783b */ /* 0x000fec0000000200 */
[----:B------:R-:W4:Y:S01]  /*21f0*/  LDSM.16.M88.4 R40, [R40] ;  /* 0x000000002828783b */ /* 0x000f220000000200 */
[--C-:B--2---:R-:W-:Y:S01]  /*2200*/  IMAD.X R109, R57, 0x1, R56.reuse, P0 ;  /* 0x00000001396d7824 */ /* 0x104fe200000e0638 */
[----:B------:R-:W-:Y:S02]  /*2210*/  IADD3 R112, P0, R108, R54, RZ ;  /* 0x000000366c707210 */ /* 0x000fe40007f1e0ff */
[----:B---3--:R-:W-:Y:S03]  /*2220*/  LOP3.LUT R59, R97, 0x2, RZ, 0xc0, !PT ;  /* 0x00000002613b7812 */ /* 0x008fe600078ec0ff */
[----:B------:R-:W-:-:S01]  /*2230*/  IMAD.X R113, R109, 0x1, R56, P0 ;  /* 0x000000016d717824 */ /* 0x000fc200000e0638 */
[C---:B-1----:R-:W-:Y:S03]  /*2240*/  HMMA.1688.F32 R4, R44.reuse, R48, R4 ;  /* 0x000000302c04723c */ /* 0x042fe60000001004 */
[----:B------:R-:W-:Y:S01]  /*2250*/  IADD3 R114, P0, R112, R54, RZ ;  /* 0x0000003670727210 */ /* 0x000fe20007f1e0ff */
[C---:B------:R-:W-:Y:S04]  /*2260*/  HMMA.1688.F32 R8, R44.reuse, R49, R8 ;  /* 0x000000312c08723c */ /* 0x040fe80000001008 */
[C---:B------:R-:W-:Y:S04]  /*2270*/  HMMA.1688.F32 R12, R44.reuse, R50, R12 ;  /* 0x000000322c0c723c */ /* 0x040fe8000000100c */
[-C--:B------:R-:W-:Y:S04]  /*2280*/  HMMA.1688.F32 R16, R44, R51.reuse, R16 ;  /* 0x000000332c10723c */ /* 0x080fe80000001010 */
[C---:B------:R-:W-:Y:S04]  /*2290*/  HMMA.1688.F32 R20, R46.reuse, R51, R20 ;  /* 0x000000332e14723c */ /* 0x040fe80000001014 */
[C---:B------:R-:W-:Y:S04]  /*22a0*/  HMMA.1688.F32 R24, R46.reuse, R50, R24 ;  /* 0x000000322e18723c */ /* 0x040fe80000001018 */
[C---:B------:R-:W-:Y:S04]  /*22b0*/  HMMA.1688.F32 R28, R46.reuse, R49, R28 ;  /* 0x000000312e1c723c */ /* 0x040fe8000000101c */
[----:B------:R-:W-:-:S04]  /*22c0*/  HMMA.1688.F32 R32, R46, R48, R32 ;  /* 0x000000302e20723c */ /* 0x000fc80000001020 */
[C---:B----4-:R-:W-:Y:S04]  /*22d0*/  HMMA.1688.F32 R4, R36.reuse, R40, R4 ;  /* 0x000000282404723c */ /* 0x050fe80000001004 */
[C---:B------:R-:W-:Y:S04]  /*22e0*/  HMMA.1688.F32 R8, R36.reuse, R41, R8 ;  /* 0x000000292408723c */ /* 0x040fe80000001008 */
[C---:B------:R-:W-:Y:S04]  /*22f0*/  HMMA.1688.F32 R12, R36.reuse, R42, R12 ;  /* 0x0000002a240c723c */ /* 0x040fe8000000100c */
[-C--:B------:R-:W-:Y:S04]  /*2300*/  HMMA.1688.F32 R16, R36, R43.reuse, R16 ;  /* 0x0000002b2410723c */ /* 0x080fe80000001010 */
[C---:B------:R-:W-:Y:S04]  /*2310*/  HMMA.1688.F32 R20, R38.reuse, R43, R20 ;  /* 0x0000002b2614723c */ /* 0x040fe80000001014 */
[----:B------:R-:W-:Y:S01]  /*2320*/  SHF.R.U32.HI R59, RZ, 0x1, R59 ;  /* 0x00000001ff3b7819 */ /* 0x000fe2000001163b */
[C---:B------:R-:W-:Y:S01]  /*2330*/  IMAD.IADD R44, R2.reuse, 0x1, R55 ;  /* 0x00000001022c7824 */ /* 0x040fe200078e0237 */
[C---:B------:R-:W-:Y:S03]  /*2340*/  HMMA.1688.F32 R24, R38.reuse, R42, R24 ;  /* 0x0000002a2618723c */ /* 0x040fe60000001018 */
[----:B------:R-:W-:Y:S01]  /*2350*/  ISETP.NE.U32.AND P1, PT, R59, RZ, PT ;  /* 0x000000ff3b00720c */ /* 0x000fe20003f25070 */
[----:B------:R-:W-:Y:S01]  /*2360*/  IMAD.IADD R48, R2, 0x1, R53 ;  /* 0x0000000102307824 */ /* 0x000fe200078e0235 */
[----:B------:R-:W-:Y:S01]  /*2370*/  LOP3.LUT R59, R97, 0x8, RZ, 0xc0, !PT ;  /* 0x00000008613b7812 */ /* 0x000fe200078ec0ff */
[C---:B------:R-:W-:Y:S02]  /*2380*/  HMMA.1688.F32 R28, R38.reuse, R41, R28 ;  /* 0x00000029261c723c */ /* 0x040fe4000000101c */
[----:B------:R-:W-:Y:S01]  /*2390*/  IMAD.X R115, R113, 0x1, R56, P0 ;  /* 0x0000000171737824 */ /* 0x000fe200000e0638 */
[----:B------:R-:W-:Y:S01]  /*23a0*/  SHF.R.U32.HI R59, RZ, 0x3, R59 ;  /* 0x00000003ff3b7819 */ /* 0x000fe2000001163b */
[----:B------:R-:W-:Y:S03]  /*23b0*/  HMMA.1688.F32 R32, R38, R40, R32 ;  /* 0x000000282620723c */ /* 0x000fe60000001020 */
[----:B------:R-:W-:Y:S03]  /*23c0*/  ISETP.NE.AND P0, PT, R105, 0x4, PT ;  /* 0x000000046900780c */ /* 0x000fe60003f05270 */
[----:B------:R-:W-:Y:S01]  /*23d0*/  @!PT LDS RZ, [RZ] ;  /* 0x00000000fffff984 */ /* 0x000fe20000000800 */
[----:B------:R-:W-:Y:S01]  /*23e0*/  @!PT LDS RZ, [RZ] ;  /* 0x00000000fffff984 */ /* 0x000fe20000000800 */
[----:B------:R-:W-:Y:S01]  /*23f0*/  @!PT LDS RZ, [RZ] ;  /* 0x00000000fffff984 */ /* 0x000fe20000000800 */
[----:B------:R1:W-:Y:S01]  /*2400*/  @P1 LDGSTS.E.BYPASS.LTC128B.128 [R111], desc[UR26][R108.64] ;  /* 0x000000006c6f1fae */ /* 0x0003e2000b901d5a */
[----:B------:R-:W-:Y:S02]  /*2410*/  ISETP.NE.U32.AND P1, PT, R59, RZ, PT ;  /* 0x000000ff3b00720c */ /* 0x000fe40003f25070 */
[C---:B------:R-:W-:Y:S03]  /*2420*/  IADD3 R59, R55.reuse, 0x80, RZ ;  /* 0x00000080373b7810 */ /* 0x040fe60007ffe0ff */
[----:B------:R-:W-:Y:S06]  /*2430*/  LDSM.16.M88.4 R44, [R44] ;  /* 0x000000002c2c783b */ /* 0x000fec0000000200 */
[----:B------:R-:W2:Y:S01]  /*2440*/  LDSM.16.M88.4 R48, [R48] ;  /* 0x000000003030783b */ /* 0x000ea20000000200 */
[----:B------:R-:W-:Y:S02]  /*2450*/  @!P0 VIADD R59, R55, 0xfffffe80 ;  /* 0xfffffe80373b8836 */ /* 0x000fe40000000000 */
[----:B------:R-:W-:Y:S02]  /*2460*/  @!P0 IMAD.MOV.U32 R105, RZ, RZ, RZ ;  /* 0x000000ffff698224 */ /* 0x000fe400078e00ff */
[----:B------:R-:W-:Y:S01]  /*2470*/  IMAD.MOV.U32 R55, RZ, RZ, R59 ;  /* 0x000000ffff377224 */ /* 0x000fe200078e003b */
[----:B------:R-:W-:Y:S01]  /*2480*/  @!PT LDS RZ, [RZ] ;  /* 0x00000000fffff984 */ /* 0x000fe20000000800 */
[----:B------:R-:W-:Y:S01]  /*2490*/  @!PT LDS RZ, [RZ] ;  /* 0x00000000fffff984 */ /* 0x000fe20000000800 */
[----:B------:R-:W-:Y:S01]  /*24a0*/  @!PT LDS RZ, [RZ] ;  /* 0x00000000fffff984 */ /* 0x000fe20000000800 */
[----:B------:R3:W-:Y:S01]  /*24b0*/  @P2 LDGSTS.E.BYPASS.LTC128B.128 [R107+0x1000], desc[UR26][R112.64] ;  /* 0x01000000706b2fae */ /* 0x0007e2000b901d5a */
[----:B------:R-:W-:Y:S05]  /*24c0*/  IADD3 R58, P2, R58, 0x40, RZ ;  /* 0x000000403a3a7810 */ /* 0x000fea0007f5e0ff */
[----:B------:R4:W-:Y:S01]  /*24d0*/  @P1 LDGSTS.E.BYPASS.LTC128B.128 [R111+0x1000], desc[UR26][R114.64] ;  /* 0x01000000726f1fae */ /* 0x0009e2000b901d5a */
[----:B------:R-:W-:Y:S01]  /*24e0*/  ISETP.NE.AND P1, PT, RZ, UR6, PT ;  /* 0x00000006ff007c0c */ /* 0x000fe2000bf25270 */
[----:B------:R-:W-:Y:S04]  /*24f0*/  IMAD.X R57, RZ, RZ, R57, P2 ;  /* 0x000000ffff397224 */ /* 0x000fe800010e0639 */
[----:B------:R-:W0:Y:S01]  /*2500*/  LDGDEPBAR ;  /* 0x00000000000079af */ /* 0x000e220000000000 */
[----:B------:R-:W-:Y:S01]  /*2510*/  SEL R104, R104, RZ, P1 ;  /* 0x000000ff68687207 */ /* 0x000fe20000800000 */
[----:B-1----:R-:W-:Y:S01]  /*2520*/  VIADD R109, R53, 0x80 ;  /* 0x00000080356d7836 */ /* 0x002fe20000000000 */
[----:B------:R-:W-:Y:S01]  /*2530*/  SEL R97, R97, RZ, P1 ;  /* 0x000000ff61617207 */ /* 0x000fe20000800000 */
[----:B------:R-:W-:Y:S01]  /*2540*/  @!P0 VIADD R109, R53, 0xfffffe80 ;  /* 0xfffffe80356d8836 */ /* 0x000fe20000000000 */
[----:B------:R-:W-:Y:S02]  /*2550*/  PLOP3.LUT P0, PT, PT, PT, UP0, 0x80, 0x0 ;  /* 0x000000000000781c */ /* 0x000fe40003f0f008 */
[----:B------:R-:W-:Y:S01]  /*2560*/  IADD3 R60, P1, R60, 0x40, RZ ;  /* 0x000000403c3c7810 */ /* 0x000fe20007f3e0ff */
[----:B------:R-:W-:Y:S01]  /*2570*/  IMAD.MOV.U32 R53, RZ, RZ, R109 ;  /* 0x000000ffff357224 */ /* 0x000fe200078e006d */
[C---:B------:R-:W-:Y:S03]  /*2580*/  IADD3 R106, R0.reuse, R109, RZ ;  /* 0x0000006d006a7210 */ /* 0x040fe60007ffe0ff */
[----:B------:R-:W-:Y:S02]  /*2590*/  IMAD.X R61, RZ, RZ, R61, P1 ;  /* 0x000000ffff3d7224 */ /* 0x000fe400008e063d */
[----:B---3--:R-:W-:Y:S01]  /*25a0*/  IMAD.IADD R107, R0, 0x1, R59 ;  /* 0x00000001006b7824 */ /* 0x008fe200078e023b */
[----:B------:R-:W-:-:S04]  /*25b0*/  DEPBAR.LE SB0, 0x2 ;  /* 0x000080800000791a */ /* 0x000fc80000000000 */
[C---:B--2---:R-:W-:Y:S01]  /*25c0*/  HMMA.1688.F32 R4, R44.reuse, R48, R4 ;  /* 0x000000302c04723c */ /* 0x044fe20000001004 */
[----:B------:R-:W-:Y:S03]  /*25d0*/  BAR.SYNC.DEFER_BLOCKING 0x0 ;  /* 0x0000000000007b1d */ /* 0x000fe60000010000 */
[C---:B------:R-:W-:Y:S04]  /*25e0*/  HMMA.1688.F32 R8, R44.reuse, R49, R8 ;  /* 0x000000312c08723c */ /* 0x040fe80000001008 */
[C---:B------:R-:W-:Y:S04]  /*25f0*/  HMMA.1688.F32 R12, R44.reuse, R50, R12 ;  /* 0x000000322c0c723c */ /* 0x040fe8000000100c */
[-C--:B------:R-:W-:Y:S04]  /*2600*/  HMMA.1688.F32 R16, R44, R51.reuse, R16 ;  /* 0x000000332c10723c */ /* 0x080fe80000001010 */
[C---:B------:R-:W-:Y:S04]  /*2610*/  HMMA.1688.F32 R20, R46.reuse, R51, R20 ;  /* 0x000000332e14723c */ /* 0x040fe80000001014 */
[C---:B------:R-:W-:Y:S04]  /*2620*/  HMMA.1688.F32 R24, R46.reuse, R50, R24 ;  /* 0x000000322e18723c */ /* 0x040fe80000001018 */
[C---:B------:R-:W-:Y:S01]  /*2630*/  HMMA.1688.F32 R28, R46.reuse, R49, R28 ;  /* 0x000000312e1c723c */ /* 0x040fe2000000101c */
[----:B------:R4:W2:Y:S03]  /*2640*/  LDSM.16.M88.4 R36, [R107] ;  /* 0x000000006b24783b */ /* 0x0008a60000000200 */
[----:B------:R-:W-:Y:S03]  /*2650*/  HMMA.1688.F32 R32, R46, R48, R32 ;  /* 0x000000302e20723c */ /* 0x000fe60000001020 */
[----:B------:R4:W2:Y:S01]  /*2660*/  LDSM.16.M88.4 R40, [R106] ;  /* 0x000000006a28783b */ /* 0x0008a20000000200 */
[----:B------:R-:W-:Y:S11]  /*2670*/  @P0 BRA `(.L_x_433) ;  /* 0xfffffff8003c0947 */ /* 0x000ff6000383ffff */
.L_x_432:
[----:B------:R-:W0:Y:S01]  /*2680*/  LDGDEPBAR ;  /* 0x00000000000079af */ /* 0x000e220000000000 */
[----:B-12---:R-:W1:Y:S03]  /*2690*/  LDC.64 R36, c[0x0][0x280] ;  /* 0x0000a000ff247b82 */ /* 0x006e660000000a00 */
[----:B------:R-:W0:Y:S05]  /*26a0*/  LDGDEPBAR ;  /* 0x00000000000079af */ /* 0x000e2a0000000000 */
[----:B------:R-:W2:Y:S01]  /*26b0*/  LDC.64 R2, c[0x0][0x258] ;  /* 0x00009600ff027b82 */ /* 0x000ea20000000a00 */
[----:B-1----:R-:W-:Y:S01]  /*26c0*/  IMAD.WIDE R36, R62, 0x8, R36 ;  /* 0x000000083e247825 */ /* 0x002fe200078e0224 */
[----:B------:R-:W-:-:S04]  /*26d0*/  DEPBAR.LE SB0, 0x0 ;  /* 0x000080000000791a */ /* 0x000fc80000000000 */
[----:B--2---:R-:W-:Y:S02]  /*26e0*/  IMAD.WIDE R46, R62, 0x8, R2 ;  /* 0x000000083e2e7825 */ /* 0x004fe400078e0202 */
[----:B------:R-:W-:Y:S08]  /*26f0*/  BAR.SYNC.DEFER_BLOCKING 0x0 ;  /* 0x0000000000007b1d */ /* 0x000ff00000010000 */
[----:B------:R-:W-:Y:S06]  /*2700*/  BAR.SYNC.DEFER_BLOCKING 0x0 ;  /* 0x0000000000007b1d */ /* 0x000fec0000010000 */
[----:B------:R1:W2:Y:S04]  /*2710*/  LDG.E.64 R44, desc[UR26][R36.64] ;  /* 0x0000001a242c7981 */ /* 0x0002a8000c1e1b00 */
[----:B------:R-:W5:Y:S01]  /*2720*/  LDG.E.64 R46, desc[UR26][R46.64] ;  /* 0x0000001a2e2e7981 */ /* 0x000f62000c1e1b00 */
[----:B------:R-:W-:Y:S01]  /*2730*/  IMAD.U32 R2, RZ, RZ, UR20 ;  /* 0x00000014ff027e24 */ /* 0x000fe2000f8e00ff */
[----:B------:R-:W-:-:S02]  /*2740*/  PRMT R39, R67, 0x9910, RZ ;  /* 0x0000991043277816 */ /* 0x000fc400000000ff */
[----:B------:R-:W-:Y:S02]  /*2750*/  ISETP.GE.AND P0, PT, R98, UR12, PT ;  /* 0x0000000c62007c0c */ /* 0x000fe4000bf06270 */
[----:B------:R-:W-:Y:S02]  /*2760*/  VIADDMNMX R2, R63, -R2, 0x80, PT ;  /* 0x000000803f027446 */ /* 0x000fe40003800902 */
[----:B---3--:R-:W-:Y:S02]  /*2770*/  SHF.R.S32.HI R40, RZ, 0x1f, R39 ;  /* 0x0000001fff287819 */ /* 0x008fe40000011427 */
[----:B------:R-:W-:Y:S01]  /*2780*/  R2UR UR6, R2 ;  /* 0x00000000020672ca */ /* 0x000fe200000e0000 */
[----:B------:R-:W-:Y:S01]  /*2790*/  VIADD R2, R98, 0x40 ;  /* 0x0000004062027836 */ /* 0x000fe20000000000 */
[----:B------:R-:W-:Y:S02]  /*27a0*/  LEA.HI R40, R40, R39, RZ, 0x5 ;  /* 0x0000002728287211 */ /* 0x000fe400078f28ff */
[----:B------:R-:W-:-:S02]  /*27b0*/  SEL R38, RZ, 0x1, P0 ;  /* 0x00000001ff267807 */ /* 0x000fc40000000000 */
[----:B------:R-:W-:Y:S02]  /*27c0*/  ISETP.GE.AND P1, PT, R2, UR12, PT ;  /* 0x0000000c02007c0c */ /* 0x000fe4000bf26270 */
[----:B------:R-:W-:Y:S02]  /*27d0*/  SHF.R.S32.HI R99, RZ, 0x1f, R98 ;  /* 0x0000001fff637819 */ /* 0x000fe40000011462 */
[----:B-1----:R-:W-:-:S03]  /*27e0*/  LOP3.LUT R36, R40, 0xffffffe0, RZ, 0xc0, !PT ;  /* 0xffffffe028247812 */ /* 0x002fc600078ec0ff */
[----:B------:R-:W-:Y:S01]  /*27f0*/  USHF.R.S32.HI UR7, URZ, 0x1f, UR6 ;  /* 0x0000001f3f077899 */ /* 0x000fe20008011406 */
[----:B------:R-:W-:Y:S01]  /*2800*/  SHF.R.S32.HI R40, RZ, 0x5, R40 ;  /* 0x00000005ff287819 */ /* 0x000fe20000011428 */
[----:B------:R-:W-:Y:S01]  /*2810*/  UIADD3 UR5, UR6, -0x1, URZ ;  /* 0xffffffff06057890 */ /* 0x000fe2000fffe03f */
[----:B------:R-:W-:Y:S01]  /*2820*/  IMAD.IADD R36, R39, 0x1, -R36 ;  /* 0x0000000127247824 */ /* 0x000fe200078e0a24 */
[----:B------:R-:W-:Y:S01]  /*2830*/  ULEA.HI UR7, UR7, UR6, URZ, 0x5 ;  /* 0x0000000607077291 */ /* 0x000fe2000f8f283f */
[----:B------:R-:W-:Y:S01]  /*2840*/  SEL R37, RZ, 0xffffffff, P1 ;  /* 0xffffffffff257807 */ /* 0x000fe20000800000 */
[----:B------:R-:W-:Y:S02]  /*2850*/  IMAD.SHL.U32 R40, R40, 0x8, RZ ;  /* 0x0000000828287824 */ /* 0x000fe400078e00ff */
[----:B------:R-:W-:Y:S01]  /*2860*/  ULOP3.LUT UR7, UR7, 0xffffffe0, URZ, 0xc0, !UPT ;  /* 0xffffffe007077892 */ /* 0x000fe2000f8ec03f */
[----:B------:R-:W-:Y:S01]  /*2870*/  SHF.R.S32.HI R43, RZ, 0x1f, R36 ;  /* 0x0000001fff2b7819 */ /* 0x000fe20000011424 */
[----:B------:R-:W-:-:S02]  /*2880*/  IMAD.SHL.U32 R3, R37, 0x2, RZ ;  /* 0x0000000225037824 */ /* 0x000fc400078e00ff */
[----:B------:R-:W-:Y:S01]  /*2890*/  UIADD3 UR7, UR6, -UR7, URZ ;  /* 0x8000000706077290 */ /* 0x000fe2000fffe03f */
[----:B------:R-:W-:Y:S01]  /*28a0*/  LEA.HI R43, R43, R36, RZ, 0x3 ;  /* 0x000000242b2b7211 */ /* 0x000fe200078f18ff */
[----:B------:R-:W-:Y:S01]  /*28b0*/  IMAD.SHL.U32 R37, R37, 0x8, RZ ;  /* 0x0000000825257824 */ /* 0x000fe200078e00ff */
[----:B------:R-:W-:Y:S01]  /*28c0*/  LOP3.LUT R3, R3, 0x2, R38, 0xe2, !PT ;  /* 0x0000000203037812 */ /* 0x000fe200078ee226 */
[----:B------:R-:W-:Y:S01]  /*28d0*/  UISETP.NE.AND UP0, UPT, UR7, URZ, UPT ;  /* 0x0000003f0700728c */ /* 0x000fe2000bf05270 */
[C---:B------:R-:W-:Y:S02]  /*28e0*/  LEA.HI.SX32 R97, R43.reuse, R40, 0x1d ;  /* 0x000000282b617211 */ /* 0x040fe400078feaff */
[----:B------:R-:W-:Y:S01]  /*28f0*/  LOP3.LUT R43, R43, 0xfffffff8, RZ, 0xc0, !PT ;  /* 0xfffffff82b2b7812 */ /* 0x000fe200078ec0ff */
[----:B------:R-:W-:Y:S01]  /*2900*/  USEL UR7, UR7, 0x20, UP0 ;  /* 0x0000002007077887 */ /* 0x000fe20008000000 */
[----:B------:R-:W-:Y:S01]  /*2910*/  SEL R38, RZ, 0xffffffff, P0 ;  /* 0xffffffffff267807 */ /* 0x000fe20000000000 */
[----:B------:R-:W-:-:S02]  /*2920*/  VIADD R105, R97, 0x4 ;  /* 0x0000000461697836 */ /* 0x000fc40000000000 */
[----:B------:R-:W-:Y:S01]  /*2930*/  UISETP.LT.AND UP0, UPT, UR6, UR7, UPT ;  /* 0x000000070600728c */ /* 0x000fe2000bf01270 */
[----:B------:R-:W-:Y:S02]  /*2940*/  IMAD.IADD R43, R36, 0x1, -R43 ;  /* 0x00000001242b7824 */ /* 0x000fe400078e0a2b */
[----:B------:R-:W-:Y:S01]  /*2950*/  SHF.R.S32.HI R36, RZ, 0x1f, R105 ;  /* 0x0000001fff247819 */ /* 0x000fe20000011469 */
[----:B------:R-:W-:Y:S01]  /*2960*/  USEL UR7, UR6, UR7, UP0 ;  /* 0x0000000706077287 */ /* 0x000fe20008000000 */
[----:B------:R-:W-:Y:S01]  /*2970*/  IMAD.SHL.U32 R38, R38, 0x4, RZ ;  /* 0x0000000426267824 */ /* 0x000fe200078e00ff */
[----:B------:R-:W-:Y:S01]  /*2980*/  UISETP.GT.U32.AND UP0, UPT, UR5, 0x1f, UPT ;  /* 0x0000001f0500788c */ /* 0x000fe2000bf04070 */
[----:B------:R-:W-:Y:S01]  /*2990*/  LEA.HI R36, R36, R105, RZ, 0x3 ;  /* 0x0000006924247211 */ /* 0x000fe200078f18ff */
[----:B------:R-:W-:Y:S02]  /*29a0*/  UIADD3 UR5, UR6, 0x3e, URZ ;  /* 0x0000003e06057890 */ /* 0x000fe4000fffe03f */
[----:B------:R-:W-:-:S02]  /*29b0*/  ISETP.GE.AND P0, PT, R97, UR7, PT ;  /* 0x0000000761007c0c */ /* 0x000fc4000bf06270 */
[C---:B------:R-:W-:Y:S02]  /*29c0*/  ISETP.GE.AND P2, PT, R105.reuse, UR7, PT ;  /* 0x0000000769007c0c */ /* 0x040fe4000bf46270 */
[C---:B------:R-:W-:Y:S02]  /*29d0*/  ISETP.LT.AND P1, PT, R2.reuse, UR12, !P0 ;  /* 0x0000000c02007c0c */ /* 0x040fe4000c721270 */
[----:B------:R-:W-:Y:S02]  /*29e0*/  ISETP.LT.AND P3, PT, R2, UR12, !P2 ;  /* 0x0000000c02007c0c */ /* 0x000fe4000d761270 */
[----:B------:R-:W-:Y:S02]  /*29f0*/  LOP3.LUT R36, R36, 0xfffffff8, RZ, 0xc0, !PT ;  /* 0xfffffff824247812 */ /* 0x000fe400078ec0ff */
[----:B------:R-:W-:Y:S02]  /*2a00*/  SHF.R.S32.HI R2, RZ, 0x1f, R43 ;  /* 0x0000001fff027819 */ /* 0x000fe4000001142b */
[----:B------:R-:W-:Y:S01]  /*2a10*/  PLOP3.LUT P4, PT, PT, PT, UP0, 0x80, 0x0 ;  /* 0x000000000000781c */ /* 0x000fe20003f8f008 */
[----:B------:R-:W-:Y:S01]  /*2a20*/  IMAD.IADD R41, R105, 0x1, -R36 ;  /* 0x0000000169297824 */ /* 0x000fe200078e0a24 */
[----:B------:R-:W-:Y:S01]  /*2a30*/  ISETP.LT.AND P0, PT, R98, UR12, !P0 ;  /* 0x0000000c62007c0c */ /* 0x000fe2000c701270 */
[----:B------:R-:W-:Y:S01]  /*2a40*/  UISETP.GE.U32.AND UP0, UPT, UR5, 0x3f, UPT ;  /* 0x0000003f0500788c */ /* 0x000fe2000bf06070 */
[----:B------:R-:W-:Y:S01]  /*2a50*/  LOP3.LUT R38, R38, 0x4, R3, 0xe2, !PT ;  /* 0x0000000426267812 */ /* 0x000fe200078ee203 */
[----:B------:R-:W-:Y:S01]  /*2a60*/  UIADD3 UR5, UR6, 0x1f, URZ ;  /* 0x0000001f06057890 */ /* 0x000fe2000fffe03f */
[----:B------:R-:W-:-:S02]  /*2a70*/  LEA.HI R3, R2, R43, RZ, 0x2 ;  /* 0x0000002b02037211 */ /* 0x000fc400078f10ff */
[----:B------:R-:W-:Y:S01]  /*2a80*/  ISETP.LT.AND P2, PT, R98, UR12, !P2 ;  /* 0x0000000c62007c0c */ /* 0x000fe2000d741270 */
[----:B------:R-:W-:Y:S01]  /*2a90*/  USHF.R.S32.HI UR10, URZ, 0x1f, UR5 ;  /* 0x0000001f3f0a7899 */ /* 0x000fe20008011405 */
[----:B------:R-:W-:Y:S02]  /*2aa0*/  SEL R2, RZ, 0x1, !P0 ;  /* 0x00000001ff027807 */ /* 0x000fe40004000000 */
[----:B------:R-:W-:Y:S01]  /*2ab0*/  SHF.R.S32.HI R36, RZ, 0x1f, R41 ;  /* 0x0000001fff247819 */ /* 0x000fe20000011429 */
[----:B------:R-:W-:Y:S01]  /*2ac0*/  ULEA.HI UR10, UR10, UR5, URZ, 0x5 ;  /* 0x000000050a0a7291 */ /* 0x000fe2000f8f283f */
[----:B------:R-:W-:Y:S01]  /*2ad0*/  P2R R2, PR, R2, 0xf ;  /* 0x0000000f02027803 */ /* 0x000fe20000000000 */
[----:B------:R-:W-:Y:S01]  /*2ae0*/  USHF.R.S32.HI UR5, URZ, 0x1f, UR20 ;  /* 0x0000001f3f057899 */ /* 0x000fe20008011414 */
[----:B------:R-:W-:Y:S01]  /*2af0*/  LOP3.LUT R37, R37, 0x8, R38, 0xe2, !PT ;  /* 0x0000000825257812 */ /* 0x000fe200078ee226 */
[----:B------:R-:W-:Y:S01]  /*2b00*/  ULEA.HI.SX32 UR19, UR10, 0xffffffff, 0x1b ;  /* 0xffffffff0a137891 */ /* 0x000fe2000f8fda3f */
[----:B------:R-:W-:Y:S01]  /*2b10*/  LEA.HI R39, R36, R41, RZ, 0x2 ;  /* 0x0000002924277211 */ /* 0x000fe200078f10ff */
[----:B------:R-:W-:Y:S01]  /*2b20*/  @!P4 IMAD.MOV.U32 R37, RZ, RZ, R2 ;  /* 0x000000ffff25c224 */ /* 0x000fe200078e0002 */
[----:B------:R-:W-:Y:S01]  /*2b30*/  PLOP3.LUT P0, PT, PT, PT, UP0, 0x80, 0x0 ;  /* 0x000000000000781c */ /* 0x000fe20003f0f008 */
[----:B------:R-:W-:Y:S01]  /*2b40*/  UISETP.NE.AND UP0, UPT, UR19, 0x1, UPT ;  /* 0x000000011300788c */ /* 0x000fe2000bf05270 */
[----:B------:R-:W-:Y:S01]  /*2b50*/  SHF.R.S32.HI R42, RZ, 0x2, R39 ;  /* 0x00000002ff2a7819 */ /* 0x000fe20000011427 */
[----:B------:R-:W-:Y:S01]  /*2b60*/  ULEA.HI.SX32 UR18, UR10, 0xfffffffe, 0x1b ;  /* 0xfffffffe0a127891 */ /* 0x000fe2000f8fda3f */
[----:B------:R-:W-:Y:S01]  /*2b70*/  LOP3.LUT R36, R39, 0x1ffffffc, RZ, 0xc0, !PT ;  /* 0x1ffffffc27247812 */ /* 0x000fe200078ec0ff */
[----:B------:R-:W-:Y:S01]  /*2b80*/  ULEA.HI.SX32 UR9, UR10, 0xfffffffd, 0x1b ;  /* 0xfffffffd0a097891 */ /* 0x000fe2000f8fda3f */
[----:B------:R-:W-:-:S02]  /*2b90*/  SEL R37, R37, RZ, P0 ;  /* 0x000000ff25257207 */ /* 0x000fc40000000000 */
[----:B------:R-:W-:Y:S01]  /*2ba0*/  LEA.HI R39, R39, R42, RZ, 0x1 ;  /* 0x0000002a27277211 */ /* 0x000fe200078f08ff */
[----:B------:R-:W-:Y:S01]  /*2bb0*/  IMAD.IADD R41, R41, 0x1, -R36 ;  /* 0x0000000129297824 */ /* 0x000fe200078e0a24 */
[----:B------:R-:W-:Y:S01]  /*2bc0*/  PLOP3.LUT P3, PT, PT, PT, UP0, 0x80, 0x0 ;  /* 0x000000000000781c */ /* 0x000fe20003f6f008 */
[----:B------:R-:W-:Y:S01]  /*2bd0*/  IMAD.SHL.U32 R36, R37, 0x10, RZ ;  /* 0x0000001025247824 */ /* 0x000fe200078e00ff */
[----:B------:R-:W-:Y:S01]  /*2be0*/  LOP3.LUT R39, R39, 0x7fffffe, RZ, 0xc0, !PT ;  /* 0x07fffffe27277812 */ /* 0x000fe200078ec0ff */
[----:B------:R-:W-:Y:S01]  /*2bf0*/  IMAD.SHL.U32 R38, R37, 0x4, RZ ;  /* 0x0000000425267824 */ /* 0x000fe200078e00ff */
[----:B------:R-:W-:Y:S01]  /*2c00*/  LOP3.LUT R40, R3, 0xfffffffc, RZ, 0xc0, !PT ;  /* 0xfffffffc03287812 */ /* 0x000fe200078ec0ff */
[----:B------:R-:W-:Y:S01]  /*2c10*/  UISETP.NE.AND UP0, UPT, UR18, 0x1, UPT ;  /* 0x000000011200788c */ /* 0x000fe2000bf05270 */
[----:B------:R-:W-:Y:S01]  /*2c20*/  LOP3.LUT P1, RZ, R36, 0x10, RZ, 0xc0, !PT ;  /* 0x0000001024ff7812 */ /* 0x000fe2000782c0ff */
[----:B------:R-:W-:Y:S01]  /*2c30*/  IMAD.IADD R42, R42, 0x1, -R39 ;  /* 0x000000012a2a7824 */ /* 0x000fe200078e0a27 */
[----:B------:R-:W-:Y:S01]  /*2c40*/  SHF.R.S32.HI R3, RZ, 0x2, R3 ;  /* 0x00000002ff037819 */ /* 0x000fe20000011403 */
[----:B------:R-:W-:Y:S01]  /*2c50*/  IMAD.SHL.U32 R39, R37, 0x8, RZ ;  /* 0x0000000825277824 */ /* 0x000fe200078e00ff */
[----:B------:R-:W-:Y:S01]  /*2c60*/  ISETP.NE.AND P0, PT, RZ, UR19, PT ;  /* 0x00000013ff007c0c */ /* 0x000fe2000bf05270 */
[----:B------:R-:W-:Y:S01]  /*2c70*/  IMAD.IADD R40, R43, 0x1, -R40 ;  /* 0x000000012b287824 */ /* 0x000fe200078e0a28 */
[----:B------:R-:W-:-:S02]  /*2c80*/  LOP3.LUT P6, RZ, R38, 0x10, RZ, 0xc0, !PT ;  /* 0x0000001026ff7812 */ /* 0x000fc400078cc0ff */
[----:B------:R-:W-:Y:S02]  /*2c90*/  LOP3.LUT P2, RZ, R39, 0x10, RZ, 0xc0, !PT ;  /* 0x0000001027ff7812 */ /* 0x000fe4000784c0ff */
[----:B------:R-:W-:Y:S02]  /*2ca0*/  LOP3.LUT R39, R42, R3, RZ, 0x3c, !PT ;  /* 0x000000032a277212 */ /* 0x000fe400078e3cff */
[----:B------:R-:W-:-:S05]  /*2cb0*/  LOP3.LUT R40, R40, R41, RZ, 0x3c, !PT ;  /* 0x0000002928287212 */ /* 0x000fca00078e3cff */
[----:B------:R-:W-:-:S04]  /*2cc0*/  IMAD R40, R39, 0x4, R40 ;  /* 0x0000000427287824 */ /* 0x000fc800078e0228 */
[----:B------:R-:W-:-:S04]  /*2cd0*/  IMAD R40, R105, 0x10, R40 ;  /* 0x0000001069287824 */ /* 0x000fc800078e0228 */
[----:B------:R-:W-:-:S05]  /*2ce0*/  IMAD.SHL.U32 R104, R40, 0x8, RZ ;  /* 0x0000000828687824 */ /* 0x000fca00078e00ff */
[----:B------:R-:W-:Y:S01]  /*2cf0*/  LEA R104, R104, UR4, 0x1 ;  /* 0x0000000468687c11 */ /* 0x000fe2000f8e08ff */
[----:B--2---:R-:W-:Y:S02]  /*2d00*/  IMAD R36, R45, R97, RZ ;  /* 0x000000612d247224 */ /* 0x004fe400078e02ff */
[----:B------:R-:W-:-:S04]  /*2d10*/  IMAD.WIDE.U32 R48, R97, R44, R98 ;  /* 0x0000002c61307225 */ /* 0x000fc800078e0062 */
[----:B------:R-:W-:Y:S02]  /*2d20*/  IMAD R36, R44, R65, R36 ;  /* 0x000000412c247224 */ /* 0x000fe400078e0224 */
[----:B------:R-:W-:Y:S02]  /*2d30*/  IMAD.MOV.U32 R42, RZ, RZ, R48 ;  /* 0x000000ffff2a7224 */ /* 0x000fe400078e0030 */
[----:B------:R-:W-:Y:S02]  /*2d40*/  IMAD.IADD R43, R49, 0x1, R36 ;  /* 0x00000001312b7824 */ /* 0x000fe400078e0224 */
[----:B------:R-:W-:Y:S02]  /*2d50*/  IMAD R3, R45, UR20, RZ ;  /* 0x000000142d037c24 */ /* 0x000fe4000f8e02ff */
[----:B------:R-:W-:Y:S02]  /*2d60*/  IMAD.SHL.U32 R36, R37, 0x2, RZ ;  /* 0x0000000225247824 */ /* 0x000fe400078e00ff */
[----:B------:R-:W-:-:S02]  /*2d70*/  @!P3 IMAD.MOV.U32 R37, RZ, RZ, R2 ;  /* 0x000000ffff25b224 */ /* 0x000fc400078e0002 */
[----:B------:R-:W-:Y:S01]  /*2d80*/  IMAD R3, R44, UR5, R3 ;  /* 0x000000052c037c24 */ /* 0x000fe2000f8e0203 */
[----:B------:R-:W-:Y:S01]  /*2d90*/  LOP3.LUT P5, RZ, R36, 0x10, RZ, 0xc0, !PT ;  /* 0x0000001024ff7812 */ /* 0x000fe200078ac0ff */
[----:B------:R-:W-:Y:S01]  /*2da0*/  IMAD.WIDE.U32 R42, R44, UR20, R42 ;  /* 0x000000142c2a7c25 */ /* 0x000fe2000f8e002a */
[----:B------:R-:W-:Y:S01]  /*2db0*/  SEL R37, R37, RZ, P0 ;  /* 0x000000ff25257207 */ /* 0x000fe20000000000 */
[----:B------:R-:W-:Y:S02]  /*2dc0*/  ULDC.U8 UR5, c[0x0][0x294] ;  /* 0x0000a50000057ab9 */ /* 0x000fe40000000000 */
[----:B------:R-:W-:Y:S01]  /*2dd0*/  IMAD.IADD R3, R43, 0x1, R3 ;  /* 0x000000012b037824 */ /* 0x000fe200078e0203 */
[C---:B-----5:R-:W-:Y:S01]  /*2de0*/  LEA R46, P0, R42.reuse, R46, 0x1 ;  /* 0x0000002e2a2e7211 */ /* 0x060fe200078008ff */
[C---:B------:R-:W-:Y:S02]  /*2df0*/  IMAD.SHL.U32 R36, R37.reuse, 0x8, RZ ;  /* 0x0000000825247824 */ /* 0x040fe400078e00ff */
[----:B------:R-:W-:Y:S01]  /*2e00*/  IMAD.SHL.U32 R38, R37, 0x10, RZ ;  /* 0x0000001025267824 */ /* 0x000fe200078e00ff */
[----:B------:R-:W-:Y:S01]  /*2e10*/  LEA.HI.X R47, R42, R47, R3, 0x1, P0 ;  /* 0x0000002f2a2f7211 */ /* 0x000fe200000f0c03 */
[----:B------:R-:W-:Y:S01]  /*2e20*/  IMAD.SHL.U32 R3, R44, 0x4, RZ ;  /* 0x000000042c037824 */ /* 0x000fe200078e00ff */
[----:B------:R-:W-:Y:S01]  /*2e30*/  PLOP3.LUT P0, PT, PT, PT, UP0, 0x80, 0x0 ;  /* 0x000000000000781c */ /* 0x000fe20003f0f008 */
[----:B------:R-:W-:Y:S01]  /*2e40*/  UISETP.NE.AND UP0, UPT, UR9, 0x1, UPT ;  /* 0x000000010900788c */ /* 0x000fe2000bf05270 */
[----:B------:R-:W-:Y:S01]  /*2e50*/  LOP3.LUT P3, RZ, R36, 0x10, RZ, 0xc0, !PT ;  /* 0x0000001024ff7812 */ /* 0x000fe2000786c0ff */
[----:B------:R-:W-:Y:S01]  /*2e60*/  @!PT LDS RZ, [RZ] ;  /* 0x00000000fffff984 */ /* 0x000fe20000000800 */
[----:B------:R-:W-:Y:S01]  /*2e70*/  @!PT LDS RZ, [RZ] ;  /* 0x00000000fffff984 */ /* 0x000fe20000000800 */
[----:B------:R-:W-:Y:S01]  /*2e80*/  @!PT LDS RZ, [RZ] ;  /* 0x00000000fffff984 */ /* 0x000fe20000000800 */
[----:B------:R-:W-:Y:S01]  /*2e90*/  LDGSTS.E.BYPASS.LTC128B.128 [R81+0x2600], desc[UR26][R46.64], P1 ;  /* 0x026000002e517fae */ /* 0x000fe20008901d5a */
[----:B------:R-:W-:-:S02]  /*2ea0*/  SHF.L.U64.HI R36, R44, 0x2, R45 ;  /* 0x000000022c247819 */ /* 0x000fc4000001022d */
[----:B------:R-:W-:Y:S01]  /*2eb0*/  LEA R42, P1, R3, R46, 0x1 ;  /* 0x0000002e032a7211 */ /* 0x000fe200078208ff */
[----:B------:R1:W-:Y:S01]  /*2ec0*/  LDGSTS.E.BYPASS.LTC128B.128 [R81+0x2680], desc[UR26][R46.64+0x80], P2 ;  /* 0x026800802e517fae */ /* 0x0003e20009101d5a */
[----:B------:R-:W-:Y:S01]  /*2ed0*/  LOP3.LUT P4, RZ, R38, 0x10, RZ, 0xc0, !PT ;  /* 0x0000001026ff7812 */ /* 0x000fe2000788c0ff */
[----:B------:R-:W-:Y:S01]  /*2ee0*/  IMAD.SHL.U32 R38, R37, 0x4, RZ ;  /* 0x0000000425267824 */ /* 0x000fe200078e00ff */
[----:B------:R-:W-:Y:S01]  /*2ef0*/  LEA.HI.X R43, R3, R47, R36, 0x1, P1 ;  /* 0x0000002f032b7211 */ /* 0x000fe200008f0c24 */
[----:B------:R-:W-:Y:S01]  /*2f00*/  IMAD.SHL.U32 R36, R37, 0x2, RZ ;  /* 0x0000000225247824 */ /* 0x000fe200078e00ff */
[----:B------:R-:W-:Y:S01]  /*2f10*/  ISETP.NE.AND P1, PT, RZ, UR18, PT ;  /* 0x00000012ff007c0c */ /* 0x000fe2000bf25270 */
[----:B------:R-:W-:Y:S01]  /*2f20*/  @!P0 IMAD.MOV.U32 R37, RZ, RZ, R2 ;  /* 0x000000ffff258224 */ /* 0x000fe200078e0002 */
[----:B------:R-:W-:Y:S01]  /*2f30*/  PLOP3.LUT P0, PT, PT, PT, UP0, 0x80, 0x0 ;  /* 0x000000000000781c */ /* 0x000fe20003f0f008 */
[C---:B------:R-:W-:Y:S01]  /*2f40*/  IMAD.SHL.U32 R3, R44.reuse, 0x40, RZ ;  /* 0x000000402c037824 */ /* 0x040fe200078e00ff */
[----:B------:R-:W-:Y:S01]  /*2f50*/  SHF.L.U64.HI R45, R44, 0x6, R45 ;  /* 0x000000062c2d7819 */ /* 0x000fe2000001022d */
[----:B------:R-:W-:Y:S01]  /*2f60*/  LDGSTS.E.BYPASS.LTC128B.128 [R104+0x2600], desc[UR26][R42.64], P6 ;  /* 0x026000002a687fae */ /* 0x000fe2000b101d5a */
[----:B------:R-:W-:-:S02]  /*2f70*/  SEL R37, R37, RZ, P1 ;  /* 0x000000ff25257207 */ /* 0x000fc40000800000 */
[----:B------:R-:W-:Y:S01]  /*2f80*/  IADD3 R40, P1, R3, R46, RZ ;  /* 0x0000002e03287210 */ /* 0x000fe20007f3e0ff */
[----:B------:R-:W-:Y:S01]  /*2f90*/  LDGSTS.E.BYPASS.LTC128B.128 [R104+0x2680], desc[UR26][R42.64+0x80], P5 ;  /* 0x026800802a687fae */ /* 0x000fe2000a901d5a */
[----:B------:R-:W-:Y:S01]  /*2fa0*/  LOP3.LUT P2, RZ, R38, 0x10, RZ, 0xc0, !PT ;  /* 0x0000001026ff7812 */ /* 0x000fe2000784c0ff */
[----:B------:R-:W-:Y:S01]  /*2fb0*/  IMAD.SHL.U32 R38, R37, 0x10, RZ ;  /* 0x0000001025267824 */ /* 0x000fe200078e00ff */
[----:B------:R-:W-:Y:S01]  /*2fc0*/  LOP3.LUT P6, RZ, R36, 0x10, RZ, 0xc0, !PT ;  /* 0x0000001024ff7812 */ /* 0x000fe200078cc0ff */
[----:B------:R-:W-:Y:S01]  /*2fd0*/  IMAD.X R41, R45, 0x1, R47, P1 ;  /* 0x000000012d297824 */ /* 0x000fe200008e062f */
[----:B------:R-:W0:Y:S01]  /*2fe0*/  LDGDEPBAR ;  /* 0x00000000000079af */ /* 0x000e220000000000 */
[C---:B------:R-:W-:Y:S01]  /*2ff0*/  IMAD.SHL.U32 R39, R37.reuse, 0x8, RZ ;  /* 0x0000000825277824 */ /* 0x040fe200078e00ff */
[----:B------:R-:W-:Y:S01]  /*3000*/  LOP3.LUT P1, RZ, R38, 0x10, RZ, 0xc0, !PT ;  /* 0x0000001026ff7812 */ /* 0x000fe2000782c0ff */
[C---:B------:R-:W-:Y:S01]  /*3010*/  IMAD.SHL.U32 R38, R37.reuse, 0x4, RZ ;  /* 0x0000000425267824 */ /* 0x040fe200078e00ff */
[----:B------:R-:W-:Y:S01]  /*3020*/  LDGSTS.E.BYPASS.LTC128B.128 [R81+0x4600], desc[UR26][R40.64], P4 ;  /* 0x0460000028517fae */ /* 0x000fe2000a101d5a */
[----:B------:R-:W-:Y:S01]  /*3030*/  IMAD.SHL.U32 R36, R37, 0x2, RZ ;  /* 0x0000000225247824 */ /* 0x000fe200078e00ff */
[----:B------:R-:W-:Y:S01]  /*3040*/  LOP3.LUT P4, RZ, R39, 0x10, RZ, 0xc0, !PT ;  /* 0x0000001027ff7812 */ /* 0x000fe2000788c0ff */
[----:B------:R-:W-:Y:S01]  /*3050*/  @!P0 IMAD.MOV.U32 R37, RZ, RZ, R2 ;  /* 0x000000ffff258224 */ /* 0x000fe200078e0002 */
[----:B-1----:R-:W-:Y:S01]  /*3060*/  IADD3 R46, P0, R3, R42, RZ ;  /* 0x0000002a032e7210 */ /* 0x002fe20007f1e0ff */
[----:B------:R1:W-:Y:S01]  /*3070*/  LDGSTS.E.BYPASS.LTC128B.128 [R81+0x4680], desc[UR26][R40.64+0x80], P3 ;  /* 0x0468008028517fae */ /* 0x0003e20009901d5a */
[----:B------:R-:W-:-:S02]  /*3080*/  IADD3 R48, P3, R40, R3, RZ ;  /* 0x0000000328307210 */ /* 0x000fc40007f7e0ff */
[----:B------:R-:W-:Y:S01]  /*3090*/  ISETP.NE.AND P5, PT, RZ, UR9, PT ;  /* 0x00000009ff007c0c */ /* 0x000fe2000bfa5270 */
[----:B------:R-:W-:Y:S01]  /*30a0*/  IMAD.X R47, R45, 0x1, R43, P0 ;  /* 0x000000012d2f7824 */ /* 0x000fe200000e062b */
[----:B------:R-:W-:Y:S01]  /*30b0*/  LOP3.LUT P0, RZ, R38, 0x10, RZ, 0xc0, !PT ;  /* 0x0000001026ff7812 */ /* 0x000fe2000780c0ff */
[----:B------:R-:W-:Y:S01]  /*30c0*/  IMAD.X R49, R41, 0x1, R45, P3 ;  /* 0x0000000129317824 */ /* 0x000fe200018e062d */
[----:B------:R-:W-:Y:S02]  /*30d0*/  SEL R37, R37, RZ, P5 ;  /* 0x000000ff25257207 */ /* 0x000fe40002800000 */
[----:B------:R2:W-:Y:S01]  /*30e0*/  LDGSTS.E.BYPASS.LTC128B.128 [R104+0x4600], desc[UR26][R46.64], P2 ;  /* 0x046000002e687fae */ /* 0x0005e20009101d5a */
[----:B------:R-:W-:Y:S02]  /*30f0*/  LOP3.LUT P3, RZ, R36, 0x10, RZ, 0xc0, !PT ;  /* 0x0000001024ff7812 */ /* 0x000fe4000786c0ff */
[C---:B------:R-:W-:Y:S01]  /*3100*/  IMAD.SHL.U32 R2, R37.reuse, 0x8, RZ ;  /* 0x0000000825027824 */ /* 0x040fe200078e00ff */
[----:B------:R2:W-:Y:S01]  /*3110*/  LDGSTS.E.BYPASS.LTC128B.128 [R104+0x4680], desc[UR26][R46.64+0x80], P6 ;  /* 0x046800802e687fae */ /* 0x0005e2000b101d5a */
[----:B------:R-:W-:-:S03]  /*3120*/  IMAD.SHL.U32 R36, R37, 0x10, RZ ;  /* 0x0000001025247824 */ /* 0x000fc600078e00ff */
[----:B------:R-:W0:Y:S01]  /*3130*/  LDGDEPBAR ;  /* 0x00000000000079af */ /* 0x000e220000000000 */
[----:B------:R-:W-:Y:S01]  /*3140*/  LOP3.LUT P5, RZ, R2, 0x10, RZ, 0xc0, !PT ;  /* 0x0000001002ff7812 */ /* 0x000fe200078ac0ff */
[C---:B------:R-:W-:Y:S01]  /*3150*/  IMAD.SHL.U32 R2, R37.reuse, 0x4, RZ ;  /* 0x0000000425027824 */ /* 0x040fe200078e00ff */
[----:B------:R-:W-:Y:S01]  /*3160*/  LOP3.LUT P2, RZ, R36, 0x10, RZ, 0xc0, !PT ;  /* 0x0000001024ff7812 */ /* 0x000fe2000784c0ff */
[----:B------:R2:W-:Y:S01]  /*3170*/  LDGSTS.E.BYPASS.LTC128B.128 [R81+0x6600], desc[UR26][R48.64], P1 ;  /* 0x0660000030517fae */ /* 0x0005e20008901d5a */
[----:B------:R-:W-:Y:S02]  /*3180*/  IMAD.SHL.U32 R37, R37, 0x2, RZ ;  /* 0x0000000225257824 */ /* 0x000fe400078e00ff */
[----:B------:R-:W-:Y:S01]  /*3190*/  VIADD R36, R63, -UR20 ;  /* 0x800000143f247c36 */ /* 0x000fe20008000000 */
[----:B------:R2:W-:Y:S01]  /*31a0*/  LDGSTS.E.BYPASS.LTC128B.128 [R81+0x6680], desc[UR26][R48.64+0x80], P4 ;  /* 0x0668008030517fae */ /* 0x0005e2000a101d5a */
[-C--:B------:R-:W-:Y:S02]  /*31b0*/  IADD3 R38, P4, R46, R3.reuse, RZ ;  /* 0x000000032e267210 */ /* 0x080fe40007f9e0ff */
[----:B-1----:R-:W-:-:S02]  /*31c0*/  IADD3 R40, P1, R48, R3, RZ ;  /* 0x0000000330287210 */ /* 0x002fc40007f3e0ff */
[----:B------:R-:W-:Y:S01]  /*31d0*/  LOP3.LUT P6, RZ, R2, 0x10, RZ, 0xc0, !PT ;  /* 0x0000001002ff7812 */ /* 0x000fe200078cc0ff */
[--C-:B------:R-:W-:Y:S01]  /*31e0*/  IMAD.X R39, R47, 0x1, R45.reuse, P4 ;  /* 0x000000012f277824 */ /* 0x100fe200020e062d */
[----:B------:R-:W-:Y:S01]  /*31f0*/  LOP3.LUT P4, RZ, R37, 0x10, RZ, 0xc0, !PT ;  /* 0x0000001025ff7812 */ /* 0x000fe2000788c0ff */
[--C-:B------:R-:W-:Y:S01]  /*3200*/  IMAD.X R41, R49, 0x1, R45.reuse, P1 ;  /* 0x0000000131297824 */ /* 0x100fe200008e062d */
[----:B------:R-:W-:Y:S02]  /*3210*/  IADD3 R2, P1, R38, R3, RZ ;  /* 0x0000000326027210 */ /* 0x000fe40007f3e0ff */
[----:B------:R2:W-:Y:S01]  /*3220*/  LDGSTS.E.BYPASS.LTC128B.128 [R104+0x6600], desc[UR26][R38.64], P0 ;  /* 0x0660000026687fae */ /* 0x0005e20008101d5a */
[----:B------:R-:W-:Y:S02]  /*3230*/  ISETP.NE.AND P0, PT, RZ, UR5, PT ;  /* 0x00000005ff007c0c */ /* 0x000fe4000bf05270 */
[----:B------:R-:W-:Y:S01]  /*3240*/  IMAD.X R3, R39, 0x1, R45, P1 ;  /* 0x0000000127037824 */ /* 0x000fe200008e062d */
[----:B------:R2:W-:Y:S01]  /*3250*/  LDGSTS.E.BYPASS.LTC128B.128 [R104+0x6680], desc[UR26][R38.64+0x80], P3 ;  /* 0x0668008026687fae */ /* 0x0005e20009901d5a */
[----:B------:R-:W-:-:S03]  /*3260*/  ISETP.GT.OR P0, PT, R36, 0x80, !P0 ;  /* 0x000000802400780c */ /* 0x000fc60004704670 */
[----:B------:R-:W0:Y:S04]  /*3270*/  LDGDEPBAR ;  /* 0x00000000000079af */ /* 0x000e280000000000 */
[----:B------:R2:W-:Y:S04]  /*3280*/  LDGSTS.E.BYPASS.LTC128B.128 [R81+0x8600], desc[UR26][R40.64], P2 ;  /* 0x0860000028517fae */ /* 0x0005e80009101d5a */
[----:B------:R2:W-:Y:S04]  /*3290*/  LDGSTS.E.BYPASS.LTC128B.128 [R81+0x8680], desc[UR26][R40.64+0x80], P5 ;  /* 0x0868008028517fae */ /* 0x0005e8000a901d5a */
[----:B------:R2:W-:Y:S04]  /*32a0*/  LDGSTS.E.BYPASS.LTC128B.128 [R104+0x8600], desc[UR26][R2.64], P6 ;  /* 0x0860000002687fae */ /* 0x0005e8000b101d5a */
[----:B------:R2:W-:Y:S04]  /*32b0*/  LDGSTS.E.BYPASS.LTC128B.128 [R104+0x8680], desc[UR26][R2.64+0x80], P4 ;  /* 0x0868008002687fae */ /* 0x0005e8000a101d5a */
[----:B------:R-:W0:Y:S01]  /*32c0*/  LDGDEPBAR ;  /* 0x00000000000079af */ /* 0x000e220000000000 */
[----:B------:R-:W-:Y:S05]  /*32d0*/  @P0 BRA `(.L_x_434) ;  /* 0x0000000000e40947 */ /* 0x000fea0003800000 */
[----:B------:R-:W-:Y:S01]  /*32e0*/  UIADD3 UR5, -UR14, UR24, URZ ;  /* 0x000000180e057290 */ /* 0x000fe2000fffe13f */
[----:B------:R-:W-:-:S03]  /*32f0*/  LOP3.LUT R42, R67, 0x1c, RZ, 0xc0, !PT ;  /* 0x0000001c432a7812 */ /* 0x000fc600078ec0ff */
[----:B------:R-:W-:-:S06]  /*3300*/  ULEA UR5, UR5, -UR20, 0x5 ;  /* 0x8000001405057291 */ /* 0x000fcc000f8e283f */
[----:B------:R-:W-:-:S04]  /*3310*/  LEA.HI R42, R42, UR5, RZ, 0x1e ;  /* 0x000000052a2a7c11 */ /* 0x000fc8000f8ff0ff */
[CC--:B------:R-:W-:Y:S01]  /*3320*/  ISETP.GE.AND P0, PT, R42.reuse, R79.reuse, PT ;  /* 0x0000004f2a00720c */ /* 0x0c0fe20003f06270 */
[C---:B--2---:R-:W-:Y:S01]  /*3330*/  VIADD R40, R42.reuse, 0x8 ;  /* 0x000000082a287836 */ /* 0x044fe20000000000 */
[CC--:B------:R-:W-:Y:S01]  /*3340*/  ISETP.GT.AND P1, PT, R42.reuse, R79.reuse, PT ;  /* 0x0000004f2a00720c */ /* 0x0c0fe20003f24270 */
[----:B------:R-:W-:Y:S01]  /*3350*/  VIADD R2, R42, 0x7 ;  /* 0x000000072a027836 */ /* 0x000fe20000000000 */
[----:B------:R-:W-:Y:S01]  /*3360*/  FSEL R4, R4, -INF , P0 ;  /* 0xff80000004047808 */ /* 0x000fe20000000000 */
[----:B------:R-:W-:Y:S01]  /*3370*/  VIADD R38, R42, 0x10 ;  /* 0x000000102a267836 */ /* 0x000fe20000000000 */
[CC--:B------:R-:W-:Y:S02]  /*3380*/  ISETP.GE.AND P4, PT, R40.reuse, R79.reuse, PT ;  /* 0x0000004f2800720c */ /* 0x0c0fe40003f86270 */
[----:B------:R-:W-:Y:S02]  /*3390*/  ISETP.GT.AND P5, PT, R40, R79, PT ;  /* 0x0000004f2800720c */ /* 0x000fe40003fa4270 */
[----:B------:R-:W-:-:S02]  /*33a0*/  FSEL R6, R6, -INF , P4 ;  /* 0xff80000006067808 */ /* 0x000fc40002000000 */
[----:B------:R-:W-:Y:S02]  /*33b0*/  FSEL R7, R7, -INF , P5 ;  /* 0xff80000007077808 */ /* 0x000fe40002800000 */
[----:B------:R-:W-:Y:S02]  /*33c0*/  FSEL R28, R28, -INF , P4 ;  /* 0xff8000001c1c7808 */ /* 0x000fe40002000000 */
[----:B------:R-:W-:Y:S02]  /*33d0*/  FSEL R26, R26, -INF , P4 ;  /* 0xff8000001a1a7808 */ /* 0x000fe40002000000 */
[C---:B------:R-:W-:Y:S02]  /*33e0*/  ISETP.GE.AND P5, PT, R42.reuse, R78, PT ;  /* 0x0000004e2a00720c */ /* 0x040fe40003fa6270 */
[----:B------:R-:W-:Y:S02]  /*33f0*/  ISETP.GE.AND P4, PT, R42, R77, PT ;  /* 0x0000004d2a00720c */ /* 0x000fe40003f86270 */
        /* <DEDUP_REMOVED lines=15> */
[C---:B------:R-:W-:Y:S02]  /*34f0*/  ISETP.GE.AND P0, PT, R42.reuse, R76, PT ;  /* 0x0000004c2a00720c */ /* 0x040fe40003f06270 */
[C---:B------:R-:W-:Y:S02]  /*3500*/  ISETP.GE.AND P1, PT, R42.reuse, R75, PT ;  /* 0x0000004b2a00720c */ /* 0x040fe40003f26270 */
[C---:B------:R-:W-:Y:S02]  /*3510*/  ISETP.GE.AND P5, PT, R42.reuse, R74, PT ;  /* 0x0000004a2a00720c */ /* 0x040fe40003fa6270 */
[C---:B------:R-:W-:Y:S01]  /*3520*/  ISETP.GE.AND P4, PT, R42.reuse, R73, PT ;  /* 0x000000492a00720c */ /* 0x040fe20003f86270 */
[----:B------:R-:W-:Y:S01]  /*3530*/  VIADD R42, R42, 0x18 ;  /* 0x000000182a2a7836 */ /* 0x000fe20000000000 */
[----:B------:R-:W-:Y:S02]  /*3540*/  FSEL R12, R12, -INF , P0 ;  /* 0xff8000000c0c7808 */ /* 0x000fe40000000000 */
[----:B------:R-:W-:-:S02]  /*3550*/  FSEL R18, R18, -INF , P0 ;  /* 0xff80000012127808 */ /* 0x000fc40000000000 */
[----:B------:R-:W-:Y:S02]  /*3560*/  FSEL R13, R13, -INF , P1 ;  /* 0xff8000000d0d7808 */ /* 0x000fe40000800000 */
[----:B------:R-:W-:Y:S02]  /*3570*/  FSEL R19, R19, -INF , P1 ;  /* 0xff80000013137808 */ /* 0x000fe40000800000 */
[----:B------:R-:W-:Y:S02]  /*3580*/  FSEL R16, R16, -INF , P5 ;  /* 0xff80000010107808 */ /* 0x000fe40002800000 */
[CC--:B------:R-:W-:Y:S02]  /*3590*/  ISETP.GE.AND P3, PT, R38.reuse, R79.reuse, PT ;  /* 0x0000004f2600720c */ /* 0x0c0fe40003f66270 */
[-C--:B------:R-:W-:Y:S02]  /*35a0*/  ISETP.GT.AND P6, PT, R38, R79.reuse, PT ;  /* 0x0000004f2600720c */ /* 0x080fe40003fc4270 */
[----:B------:R-:W-:-:S02]  /*35b0*/  ISETP.GE.AND P0, PT, R2, R79, PT ;  /* 0x0000004f0200720c */ /* 0x000fc40003f06270 */
[CC--:B------:R-:W-:Y:S02]  /*35c0*/  ISETP.GE.AND P1, PT, R42.reuse, R79.reuse, PT ;  /* 0x0000004f2a00720c */ /* 0x0c0fe40003f26270 */
[----:B------:R-:W-:Y:S02]  /*35d0*/  ISETP.GT.AND P5, PT, R42, R79, PT ;  /* 0x0000004f2a00720c */ /* 0x000fe40003fa4270 */
        /* <DEDUP_REMOVED lines=8> */
[----:B------:R-:W-:-:S07]  /*3660*/  FSEL R35, R35, -INF , P5 ;  /* 0xff80000023237808 */ /* 0x000fce0002800000 */
.L_x_434:
[----:B--2---:R-:W1:Y:S01]  /*3670*/  LDC R2, c[0x0][0x290] ;  /* 0x0000a400ff027b82 */ /* 0x004e620000000800 */
[----:B------:R-:W-:Y:S01]  /*3680*/  LOP3.LUT R3, R79, 0x1, RZ, 0xfc, !PT ;  /* 0x000000014f037812 */ /* 0x000fe200078efcff */
[----:B------:R-:W-:Y:S01]  /*3690*/  BSSY B0, `(.L_x_435) ;  /* 0x0000041000007945 */ /* 0x000fe20003800000 */
[C---:B------:R-:W-:Y:S02]  /*36a0*/  ISETP.GT.AND P2, PT, R36.reuse, R79, PT ;  /* 0x0000004f2400720c */ /* 0x040fe40003f44270 */
[C---:B------:R-:W-:Y:S02]  /*36b0*/  ISETP.GT.AND P6, PT, R36.reuse, R3, PT ;  /* 0x000000032400720c */ /* 0x040fe40003fc4270 */
[C---:B------:R-:W-:Y:S02]  /*36c0*/  ISETP.GT.AND P0, PT, R36.reuse, R78, PT ;  /* 0x0000004e2400720c */ /* 0x040fe40003f04270 */
[----:B------:R-:W-:Y:S02]  /*36d0*/  MOV R38, 0xff800000 ;  /* 0xff80000000267802 */ /* 0x000fe40000000f00 */
[----:B------:R-:W-:-:S02]  /*36e0*/  ISETP.GT.AND P1, PT, R36, R77, PT ;  /* 0x0000004d2400720c */ /* 0x000fc40003f24270 */
[C---:B------:R-:W-:Y:S02]  /*36f0*/  ISETP.GT.AND P4, PT, R36.reuse, R76, PT ;  /* 0x0000004c2400720c */ /* 0x040fe40003f84270 */
[C---:B------:R-:W-:Y:S02]  /*3700*/  ISETP.GT.AND P3, PT, R36.reuse, R75, PT ;  /* 0x0000004b2400720c */ /* 0x040fe40003f64270 */
[----:B------:R-:W-:Y:S02]  /*3710*/  P2R R3, PR, RZ, 0x4 ;  /* 0x00000004ff037803 */ /* 0x000fe40000000000 */
[----:B------:R-:W-:Y:S02]  /*3720*/  ISETP.GT.AND P5, PT, R36, R73, PT ;  /* 0x000000492400720c */ /* 0x000fe40003fa4270 */
[----:B------:R-:W-:Y:S02]  /*3730*/  P2R R37, PR, RZ, 0x2 ;  /* 0x00000002ff257803 */ /* 0x000fe40000000000 */
[----:B------:R-:W-:Y:S01]  /*3740*/  P2R R40, PR, RZ, 0x8 ;  /* 0x00000008ff287803 */ /* 0x000fe20000000000 */
[----:B-1----:R-:W-:-:S04]  /*3750*/  FMUL R2, R2, 1.4426950216293334961 ;  /* 0x3fb8aa3b02027820 */ /* 0x002fc80000400000 */
[C---:B------:R-:W-:Y:S01]  /*3760*/  FMUL R4, R2.reuse, R4 ;  /* 0x0000000402047220 */ /* 0x040fe20000400000 */
[C---:B------:R-:W-:Y:S01]  /*3770*/  FMUL R5, R2.reuse, R5 ;  /* 0x0000000502057220 */ /* 0x040fe20000400000 */
[C---:B------:R-:W-:Y:S01]  /*3780*/  FMUL R8, R2.reuse, R8 ;  /* 0x0000000802087220 */ /* 0x040fe20000400000 */
[C---:B------:R-:W-:Y:S01]  /*3790*/  FMUL R9, R2.reuse, R9 ;  /* 0x0000000902097220 */ /* 0x040fe20000400000 */
[----:B------:R-:W-:Y:S01]  /*37a0*/  FMUL R39, R2, R12 ;  /* 0x0000000c02277220 */ /* 0x000fe20000400000 */
[----:B------:R-:W-:Y:S01]  /*37b0*/  @P2 FMNMX R38, R4, -INF , !PT ;  /* 0xff80000004262809 */ /* 0x000fe20007800000 */
[----:B------:R-:W-:Y:S01]  /*37c0*/  FMUL R13, R2, R13 ;  /* 0x0000000d020d7220 */ /* 0x000fe20000400000 */
        /* <DEDUP_REMOVED lines=34> */
[----:B------:R-:W-:Y:S01]  /*39f0*/  P2R R12, PR, RZ, 0x10 ;  /* 0x00000010ff0c7803 */ /* 0x000fe20000000000 */
[----:B------:R-:W-:Y:S01]  /*3a00*/  FMUL R2, R2, R23 ;  /* 0x0000001702027220 */ /* 0x000fe20000400000 */
[----:B------:R-:W-:-:S07]  /*3a10*/  P2R R41, PR, RZ, 0x4 ;  /* 0x00000004ff297803 */ /* 0x000fce0000000000 */
[----:B------:R-:W-:Y:S05]  /*3a20*/  @!P1 BRA `(.L_x_436) ;  /* 0x0000000000109947 */ /* 0x000fea0003800000 */
[----:B------:R-:W-:-:S04]  /*3a30*/  LOP3.LUT R17, R67, 0x1c, RZ, 0xc0, !PT ;  /* 0x0000001c43117812 */ /* 0x000fc800078ec0ff */
[----:B------:R-:W-:-:S05]  /*3a40*/  IADD3 R23, R17, UR4, RZ ;  /* 0x0000000411177c10 */ /* 0x000fca000fffe0ff */
[----:B------:R1:W-:Y:S01]  /*3a50*/  ATOMS.MAX.S32 RZ, [R23+0x100], R38 ;  /* 0x0001002617ff738c */ /* 0x0003e20001000200 */
[----:B------:R-:W-:Y:S05]  /*3a60*/  BRA `(.L_x_437) ;  /* 0x00000000000c7947 */ /* 0x000fea0003800000 */
.L_x_436:
[----:B------:R-:W-:-:S04]  /*3a70*/  LOP3.LUT R17, R67, 0x1c, RZ, 0xc0, !PT ;  /* 0x0000001c43117812 */ /* 0x000fc800078ec0ff */
[----:B------:R-:W-:-:S05]  /*3a80*/  IADD3 R23, R17, UR4, RZ ;  /* 0x0000000411177c10 */ /* 0x000fca000fffe0ff */
[----:B------:R2:W-:Y:S02]  /*3a90*/  ATOMS.MIN RZ, [R23+0x100], R38 ;  /* 0x0001002617ff738c */ /* 0x0005e40000800000 */
.L_x_437:
[----:B------:R-:W-:Y:S05]  /*3aa0*/  BSYNC B0 ;  /* 0x0000000000007941 */ /* 0x000fea0003800000 */
.L_x_435:
[----:B------:R-:W-:Y:S01]  /*3ab0*/  P2R R19, PR, RZ, 0x20 ;  /* 0x00000020ff137803 */ /* 0x000fe20000000000 */
[----:B-12---:R-:W-:Y:S01]  /*3ac0*/  IMAD.MOV.U32 R38, RZ, RZ, -0x800000 ;  /* 0xff800000ff267424 */ /* 0x006fe200078e00ff */
[----:B------:R-:W-:Y:S01]  /*3ad0*/  ISETP.NE.AND P5, PT, R3, RZ, PT ;  /* 0x000000ff0300720c */ /* 0x000fe20003fa5270 */
[----:B------:R-:W-:Y:S01]  /*3ae0*/  BSSY B0, `(.L_x_438) ;  /* 0x0000010000007945 */ /* 0x000fe20003800000 */
[----:B------:R-:W-:-:S11]  /*3af0*/  ISETP.NE.AND P1, PT, R37, RZ, PT ;  /* 0x000000ff2500720c */ /* 0x000fd60003f25270 */
        /* <DEDUP_REMOVED lines=13> */
.L_x_439:
[----:B------:R2:W-:Y:S02]  /*3bd0*/  ATOMS.MIN RZ, [R23+0x120], R38 ;  /* 0x0001202617ff738c */ /* 0x0005e40000800000 */
.L_x_440:
[----:B------:R-:W-:Y:S05]  /*3be0*/  BSYNC B0 ;  /* 0x0000000000007941 */ /* 0x000fea0003800000 */
.L_x_438:
        /* <DEDUP_REMOVED lines=18> */
.L_x_442:
[----:B------:R2:W-:Y:S02]  /*3d10*/  ATOMS.MIN RZ, [R23+0x140], R38 ;  /* 0x0001402617ff738c */ /* 0x0005e40000800000 */
.L_x_443:
[----:B------:R-:W-:Y:S05]  /*3d20*/  BSYNC B0 ;  /* 0x0000000000007941 */ /* 0x000fea0003800000 */
.L_x_441:
        /* <DEDUP_REMOVED lines=18> */
.L_x_445:
[----:B------:R2:W-:Y:S02]  /*3e50*/  ATOMS.MIN RZ, [R23+0x160], R38 ;  /* 0x0001602617ff738c */ /* 0x0005e40000800000 */
.L_x_446:
[----:B------:R-:W-:Y:S05]  /*3e60*/  BSYNC B0 ;  /* 0x0000000000007941 */ /* 0x000fea0003800000 */
.L_x_444:
[----:B------:R-:W-:Y:S01]  /*3e70*/  LOP3.LUT R19, R67, 0x1f, RZ, 0xc0, !PT ;  /* 0x0000001f43137812 */ /* 0x000fe200078ec0ff */
[----:B------:R-:W-:Y:S03]  /*3e80*/  BAR.SYNC.DEFER_BLOCKING 0x0 ;  /* 0x0000000000007b1d */ /* 0x000fe60000010000 */
[----:B------:R-:W-:-:S03]  /*3e90*/  ISETP.GT.U32.AND P1, PT, R19, 0x7, PT ;  /* 0x000000071300780c */ /* 0x000fc60003f24070 */
[----:B------:R-:W-:Y:S01]  /*3ea0*/  BSSY B0, `(.L_x_447) ;  /* 0x0000014000007945 */ /* 0x000fe20003800000 */
[----:B------:R-:W-:-:S09]  /*3eb0*/  P2R R21, PR, RZ, 0x2 ;  /* 0x00000002ff157803 */ /* 0x000fd20000000000 */
[----:B------:R-:W-:Y:S05]  /*3ec0*/  @P1 BRA `(.L_x_448) ;  /* 0x0000000000441947 */ /* 0x000fea0003800000 */
[----:B------:R-:W-:-:S05]  /*3ed0*/  IMAD R42, R92, 0x8, R19 ;  /* 0x000000085c2a7824 */ /* 0x000fca00078e0213 */
[----:B------:R-:W-:-:S05]  /*3ee0*/  LEA R42, R42, UR4, 0x2 ;  /* 0x000000042a2a7c11 */ /* 0x000fca000f8e10ff */
[----:B------:R-:W-:Y:S04]  /*3ef0*/  LDS R47, [R42+0x100] ;  /* 0x000100002a2f7984 */ /* 0x000fe80000000800 */
[----:B-12---:R-:W1:Y:S02]  /*3f00*/  LDS R38, [R42] ;  /* 0x000000002a267984 */ /* 0x006e640000000800 */
[----:B-1----:R-:W-:-:S13]  /*3f10*/  FSETP.GEU.AND P1, PT, R38, R47, PT ;  /* 0x0000002f2600720b */ /* 0x002fda0003f2e000 */
[----:B------:R-:W-:-:S05]  /*3f20*/  @P1 IMAD.MOV.U32 R21, RZ, RZ, 0x3f800000 ;  /* 0x3f800000ff151424 */ /* 0x000fca00078e00ff */
[----:B------:R3:W-:Y:S01]  /*3f30*/  @P1 STS [R42+0x180], R21 ;  /* 0x000180152a001388 */ /* 0x0007e20000000800 */
[----:B------:R-:W-:Y:S05]  /*3f40*/  @P1 BRA `(.L_x_448) ;  /* 0x0000000000241947 */ /* 0x000fea0003800000 */
[----:B------:R-:W-:Y:S02]  /*3f50*/  FADD R44, -R47, R38 ;  /* 0x000000262f2c7221 */ /* 0x000fe40000000100 */
[----:B------:R-:W3:Y:S03]  /*3f60*/  LDS R38, [R42+0x80] ;  /* 0x000080002a267984 */ /* 0x000ee60000000800 */
[----:B------:R-:W-:-:S13]  /*3f70*/  FSETP.GEU.AND P1, PT, R44, -126, PT ;  /* 0xc2fc00002c00780b */ /* 0x000fda0003f2e000 */
[----:B------:R-:W-:-:S04]  /*3f80*/  @!P1 FMUL R44, R44, 0.5 ;  /* 0x3f0000002c2c9820 */ /* 0x000fc80000400000 */
[----:B------:R-:W1:Y:S02]  /*3f90*/  MUFU.EX2 R47, R44 ;  /* 0x0000002c002f7308 */ /* 0x000e640000000800 */
[----:B-1----:R-:W-:-:S04]  /*3fa0*/  @!P1 FMUL R47, R47, R47 ;  /* 0x0000002f2f2f9220 */ /* 0x002fc80000400000 */
[----:B---3--:R-:W-:Y:S01]  /*3fb0*/  FMUL R21, R47, R38 ;  /* 0x000000262f157220 */ /* 0x008fe20000400000 */
[----:B------:R1:W-:Y:S04]  /*3fc0*/  STS [R42+0x180], R47 ;  /* 0x0001802f2a007388 */ /* 0x0003e80000000800 */
[----:B------:R1:W-:Y:S02]  /*3fd0*/  STS [R42+0x80], R21 ;  /* 0x000080152a007388 */ /* 0x0003e40000000800 */
.L_x_448:
[----:B------:R-:W-:Y:S05]  /*3fe0*/  BSYNC B0 ;  /* 0x0000000000007941 */ /* 0x000fea0003800000 */
.L_x_447:
[----:B------:R-:W-:Y:S01]  /*3ff0*/  BAR.SYNC.DEFER_BLOCKING 0x0 ;  /* 0x0000000000007b1d */ /* 0x000fe20000010000 */
[----:B-1-3--:R-:W-:Y:S02]  /*4000*/  P2R R42, PR, RZ, 0x1 ;  /* 0x00000001ff2a7803 */ /* 0x00afe40000000000 */
[----:B------:R-:W-:Y:S02]  /*4010*/  ISETP.NE.AND P0, PT, R3, RZ, PT ;  /* 0x000000ff0300720c */ /* 0x000fe40003f05270 */
[----:B------:R-:W-:Y:S01]  /*4020*/  PLOP3.LUT P4, PT, PT, PT, PT, 0x80, 0x0 ;  /* 0x000000000000781c */ /* 0x000fe20003f8f070 */
[----:B------:R-:W-:Y:S01]  /*4030*/  BSSY B0, `(.L_x_449) ;  /* 0x00001ae000007945 */ /* 0x000fe20003800000 */
[----:B------:R-:W-:Y:S02]  /*4040*/  PLOP3.LUT P3, PT, PT, PT, PT, 0x80, 0x0 ;  /* 0x000000000000781c */ /* 0x000fe40003f6f070 */
[----:B------:R-:W-:Y:S02]  /*4050*/  P2R R44, PR, RZ, 0x40 ;  /* 0x00000040ff2c7803 */ /* 0x000fe40000000000 */
[----:B------:R-:W-:Y:S01]  /*4060*/  PLOP3.LUT P2, PT, PT, PT, PT, 0x80, 0x0 ;  /* 0x000000000000781c */ /* 0x000fe20003f4f070 */
[----:B--2---:R-:W1:Y:S04]  /*4070*/  LDS R38, [R23+0x100] ;  /* 0x0001000017267984 */ /* 0x004e680000000800 */
[----:B------:R-:W2:Y:S04]  /*4080*/  LDS R21, [R23+0x140] ;  /* 0x0001400017157984 */ /* 0x000ea80000000800 */
[----:B------:R-:W3:Y:S01]  /*4090*/  LDS R3, [R23+0x160] ;  /* 0x0001600017037984 */ /* 0x000ee20000000800 */
[----:B-1----:R-:W-:-:S03]  /*40a0*/  @P5 FADD R51, R45, -R38 ;  /* 0x800000262d335221 */ /* 0x002fc60000000000 */
[----:B------:R1:W5:Y:S01]  /*40b0*/  LDS R45, [R23+0x120] ;  /* 0x00012000172d7984 */ /* 0x0003620000000800 */
[----:B--2---:R-:W-:Y:S01]  /*40c0*/  @P5 FADD R49, R36, -R21 ;  /* 0x8000001524315221 */ /* 0x004fe20000000000 */
[----:B------:R-:W-:Y:S01]  /*40d0*/  @P5 FSETP.GEU.AND P1, PT, R51, -126, PT ;  /* 0xc2fc00003300580b */ /* 0x000fe20003f2e000 */
[----:B------:R-:W-:Y:S02]  /*40e0*/  IMAD.MOV.U32 R36, RZ, RZ, RZ ;  /* 0x000000ffff247224 */ /* 0x000fe400078e00ff */
[----:B---3--:R-:W-:Y:S01]  /*40f0*/  @P5 FADD R52, R2, -R3 ;  /* 0x8000000302345221 */ /* 0x008fe20000000000 */
[----:B------:R-:W-:Y:S01]  /*4100*/  @P5 PLOP3.LUT P4, PT, P1, PT, PT, 0x80, 0x0 ;  /* 0x000000000000581c */ /* 0x000fe20000f8f070 */
[----:B------:R-:W-:-:S03]  /*4110*/  IMAD.MOV.U32 R2, RZ, RZ, RZ ;  /* 0x000000ffff027224 */ /* 0x000fc600078e00ff */
[----:B------:R-:W-:-:S09]  /*4120*/  @P5 FSETP.GEU.AND P6, PT, R52, -126, PT ;  /* 0xc2fc00003400580b */ /* 0x000fd20003fce000 */
[----:B------:R-:W-:Y:S01]  /*4130*/  @!P4 FMUL R51, R51, 0.5 ;  /* 0x3f0000003333c820 */ /* 0x000fe20000400000 */
[----:B-1----:R-:W-:-:S03]  /*4140*/  IMAD.MOV.U32 R23, RZ, RZ, RZ ;  /* 0x000000ffff177224 */ /* 0x002fc600078e00ff */
[----:B------:R1:W2:Y:S01]  /*4150*/  @P5 MUFU.EX2 R48, R51 ;  /* 0x0000003300305308 */ /* 0x0002a20000000800 */
[--C-:B-----5:R-:W-:Y:S01]  /*4160*/  @P5 FADD R50, R16, -R45.reuse ;  /* 0x8000002d10325221 */ /* 0x120fe20000000000 */
[----:B-1----:R-:W-:Y:S01]  /*4170*/  @P0 FADD R51, R4, -R38 ;  /* 0x8000002604330221 */ /* 0x002fe20000000000 */
[----:B------:R-:W-:Y:S01]  /*4180*/  @P0 FADD R4, R6, -R45 ;  /* 0x8000002d06040221 */ /* 0x000fe20000000000 */
[----:B--2---:R-:W-:Y:S01]  /*4190*/  @!P4 FMUL R48, R48, R48 ;  /* 0x000000303030c220 */ /* 0x004fe20000400000 */
[----:B------:R-:W-:Y:S01]  /*41a0*/  PLOP3.LUT P4, PT, PT, PT, PT, 0x80, 0x0 ;  /* 0x000000000000781c */ /* 0x000fe20003f8f070 */
[----:B------:R-:W-:Y:S01]  /*41b0*/  IMAD.MOV.U32 R16, RZ, RZ, RZ ;  /* 0x000000ffff107224 */ /* 0x000fe200078e00ff */
[----:B------:R-:W-:Y:S01]  /*41c0*/  @P5 FSETP.GEU.AND P1, PT, R50, -126, PT ;  /* 0xc2fc00003200580b */ /* 0x000fe20003f2e000 */
[----:B------:R-:W-:Y:S01]  /*41d0*/  IMAD.MOV.U32 R6, RZ, RZ, RZ ;  /* 0x000000ffff067224 */ /* 0x000fe200078e00ff */
[----:B------:R-:W-:Y:S02]  /*41e0*/  @P5 MOV R36, R48 ;  /* 0x0000003000245202 */ /* 0x000fe40000000f00 */
[----:B------:R-:W-:-:S02]  /*41f0*/  @P5 PLOP3.LUT P3, PT, P1, PT, PT, 0x80, 0x0 ;  /* 0x000000000000581c */ /* 0x000fc40000f6f070 */
[----:B------:R-:W-:-:S04]  /*4200*/  @P5 FSETP.GEU.AND P1, PT, R49, -126, PT ;  /* 0xc2fc00003100580b */ /* 0x000fc80003f2e000 */
[----:B------:R-:W-:Y:S02]  /*4210*/  @P5 PLOP3.LUT P2, PT, P1, PT, PT, 0x80, 0x0 ;  /* 0x000000000000581c */ /* 0x000fe40000f4f070 */
[----:B------:R-:W-:Y:S02]  /*4220*/  PLOP3.LUT P1, PT, PT, PT, PT, 0x80, 0x0 ;  /* 0x000000000000781c */ /* 0x000fe40003f2f070 */
[----:B------:R-:W-:Y:S02]  /*4230*/  @P5 PLOP3.LUT P1, PT, P6, PT, PT, 0x80, 0x0 ;  /* 0x000000000000581c */ /* 0x000fe4000372f070 */
[----:B------:R-:W-:Y:S01]  /*4240*/  ISETP.NE.AND P6, PT, R44, RZ, PT ;  /* 0x000000ff2c00720c */ /* 0x000fe20003fc5270 */
[----:B------:R-:W-:-:S04]  /*4250*/  @!P3 FMUL R50, R50, 0.5 ;  /* 0x3f0000003232b820 */ /* 0x000fc80000400000 */
[----:B------:R1:W2:Y:S02]  /*4260*/  @P5 MUFU.EX2 R47, R50 ;  /* 0x00000032002f5308 */ /* 0x0002a40000000800 */
[----:B------:R-:W-:-:S04]  /*4270*/  @!P2 FMUL R49, R49, 0.5 ;  /* 0x3f0000003131a820 */ /* 0x000fc80000400000 */
[----:B------:R-:W-:Y:S02]  /*4280*/  @!P1 FMUL R52, R52, 0.5 ;  /* 0x3f00000034349820 */ /* 0x000fe40000400000 */
[----:B------:R-:W3:Y:S08]  /*4290*/  @P5 MUFU.EX2 R46, R49 ;  /* 0x00000031002e5308 */ /* 0x000ef00000000800 */
[----:B------:R-:W5:Y:S01]  /*42a0*/  @P5 MUFU.EX2 R44, R52 ;  /* 0x00000034002c5308 */ /* 0x000f620000000800 */
[----:B-1----:R-:W-:Y:S01]  /*42b0*/  @P0 FADD R50, R32, -R21 ;  /* 0x8000001520320221 */ /* 0x002fe20000000000 */
[----:B--2---:R-:W-:Y:S01]  /*42c0*/  @!P3 FMUL R47, R47, R47 ;  /* 0x0000002f2f2fb220 */ /* 0x004fe20000400000 */
[----:B------:R-:W-:-:S02]  /*42d0*/  PLOP3.LUT P3, PT, PT, PT, PT, 0x80, 0x0 ;  /* 0x000000000000781c */ /* 0x000fc40003f6f070 */
[----:B------:R-:W-:Y:S01]  /*42e0*/  MOV R32, RZ ;  /* 0x000000ff00207202 */ /* 0x000fe20000000f00 */
[----:B------:R-:W-:Y:S02]  /*42f0*/  @P5 IMAD.MOV.U32 R23, RZ, RZ, R47 ;  /* 0x000000ffff175224 */ /* 0x000fe400078e002f */
[----:B---3--:R-:W-:Y:S01]  /*4300*/  @!P2 FMUL R46, R46, R46 ;  /* 0x0000002e2e2ea220 */ /* 0x008fe20000400000 */
[----:B------:R-:W-:Y:S01]  /*4310*/  @P0 FADD R49, R34, -R3 ;  /* 0x8000000322310221 */ /* 0x000fe20000000000 */
[----:B------:R-:W-:Y:S01]  /*4320*/  PLOP3.LUT P2, PT, PT, PT, PT, 0x80, 0x0 ;  /* 0x000000000000781c */ /* 0x000fe20003f4f070 */
[----:B------:R-:W-:Y:S02]  /*4330*/  IMAD.MOV.U32 R34, RZ, RZ, RZ ;  /* 0x000000ffff227224 */ /* 0x000fe400078e00ff */
[----:B------:R-:W-:Y:S02]  /*4340*/  @P5 IMAD.MOV.U32 R16, RZ, RZ, R46 ;  /* 0x000000ffff105224 */ /* 0x000fe400078e002e */
[----:B-----5:R-:W-:Y:S01]  /*4350*/  @!P1 FMUL R44, R44, R44 ;  /* 0x0000002c2c2c9220 */ /* 0x020fe20000400000 */
[----:B------:R-:W-:-:S03]  /*4360*/  @P0 FSETP.GEU.AND P1, PT, R51, -126, PT ;  /* 0xc2fc00003300080b */ /* 0x000fc60003f2e000 */
[----:B------:R-:W-:Y:S01]  /*4370*/  @P5 IMAD.MOV.U32 R2, RZ, RZ, R44 ;  /* 0x000000ffff025224 */ /* 0x000fe200078e002c */
[----:B------:R-:W-:Y:S02]  /*4380*/  @P0 PLOP3.LUT P4, PT, P1, PT, PT, 0x80, 0x0 ;  /* 0x000000000000081c */ /* 0x000fe40000f8f070 */
[----:B------:R-:W-:Y:S02]  /*4390*/  @P0 FSETP.GEU.AND P1, PT, R4, -126, PT ;  /* 0xc2fc00000400080b */ /* 0x000fe40003f2e000 */
[----:B------:R-:W-:Y:S02]  /*43a0*/  @P0 FSETP.GEU.AND P5, PT, R49, -126, PT ;  /* 0xc2fc00003100080b */ /* 0x000fe40003fae000 */
[----:B------:R-:W-:Y:S02]  /*43b0*/  @P0 PLOP3.LUT P3, PT, P1, PT, PT, 0x80, 0x0 ;  /* 0x000000000000081c */ /* 0x000fe40000f6f070 */
[----:B------:R-:W-:-:S04]  /*43c0*/  @P0 FSETP.GEU.AND P1, PT, R50, -126, PT ;  /* 0xc2fc00003200080b */ /* 0x000fc80003f2e000 */
[----:B------:R-:W-:Y:S01]  /*43d0*/  @P0 PLOP3.LUT P2, PT, P1, PT, PT, 0x80, 0x0 ;  /* 0x000000000000081c */ /* 0x000fe20000f4f070 */
[----:B------:R-:W-:Y:S01]  /*43e0*/  @!P4 FMUL R51, R51, 0.5 ;  /* 0x3f0000003333c820 */ /* 0x000fe20000400000 */
[----:B------:R-:W-:Y:S02]  /*43f0*/  PLOP3.LUT P1, PT, PT, PT, PT, 0x80, 0x0 ;  /* 0x000000000000781c */ /* 0x000fe40003f2f070 */
[----:B------:R-:W-:Y:S01]  /*4400*/  @P0 PLOP3.LUT P1, PT, P5, PT, PT, 0x80, 0x0 ;  /* 0x000000000000081c */ /* 0x000fe20002f2f070 */
[----:B------:R-:W1:Y:S02]  /*4410*/  @P0 MUFU.EX2 R48, R51 ;  /* 0x0000003300300308 */ /* 0x000e640000000800 */
[----:B------:R-:W-:-:S06]  /*4420*/  @!P3 FMUL R4, R4, 0.5 ;  /* 0x3f0000000404b820 */ /* 0x000fcc0000400000 */
[----:B------:R-:W-:Y:S01]  /*4430*/  @!P2 FMUL R50, R50, 0.5 ;  /* 0x3f0000003232a820 */ /* 0x000fe20000400000 */
[----:B------:R-:W2:Y:S03]  /*4440*/  @P0 MUFU.EX2 R47, R4 ;  /* 0x00000004002f0308 */ /* 0x000ea60000000800 */
[----:B------:R-:W-:-:S05]  /*4450*/  @!P1 FMUL R49, R49, 0.5 ;  /* 0x3f00000031319820 */ /* 0x000fca0000400000 */
[----:B------:R-:W3:Y:S01]  /*4460*/  @P0 MUFU.EX2 R46, R50 ;  /* 0x00000032002e0308 */ /* 0x000ee20000000800 */
[----:B-1----:R-:W-:Y:S01]  /*4470*/  @!P4 FMUL R48, R48, R48 ;  /* 0x000000303030c220 */ /* 0x002fe20000400000 */
[----:B------:R-:W-:-:S03]  /*4480*/  PLOP3.LUT P4, PT, PT, PT, PT, 0x80, 0x0 ;  /* 0x000000000000781c */ /* 0x000fc60003f8f070 */
[----:B------:R-:W-:-:S03]  /*4490*/  @P0 IMAD.MOV.U32 R34, RZ, RZ, R48 ;  /* 0x000000ffff220224 */ /* 0x000fc600078e0030 */
[----:B------:R-:W1:Y:S01]  /*44a0*/  @P0 MUFU.EX2 R44, R49 ;  /* 0x00000031002c0308 */ /* 0x000e620000000800 */
[----:B--2---:R-:W-:Y:S01]  /*44b0*/  @!P3 FMUL R47, R47, R47 ;  /* 0x0000002f2f2fb220 */ /* 0x004fe20000400000 */
[----:B------:R-:W-:Y:S01]  /*44c0*/  IMAD.MOV.U32 R4, RZ, RZ, RZ ;  /* 0x000000ffff047224 */ /* 0x000fe200078e00ff */
[----:B------:R-:W-:Y:S02]  /*44d0*/  PLOP3.LUT P3, PT, PT, PT, PT, 0x80, 0x0 ;  /* 0x000000000000781c */ /* 0x000fe40003f6f070 */
[----:B------:R-:W-:Y:S02]  /*44e0*/  @P0 IMAD.MOV.U32 R32, RZ, RZ, R47 ;  /* 0x000000ffff200224 */ /* 0x000fe400078e002f */
[----:B---3--:R-:W-:Y:S01]  /*44f0*/  @!P2 FMUL R46, R46, R46 ;  /* 0x0000002e2e2ea220 */ /* 0x008fe20000400000 */
[----:B------:R-:W-:Y:S01]  /*4500*/  @P6 FADD R50, R33, -R21 ;  /* 0x8000001521326221 */ /* 0x000fe20000000000 */
[----:B------:R-:W-:Y:S01]  /*4510*/  PLOP3.LUT P2, PT, PT, PT, PT, 0x80, 0x0 ;  /* 0x000000000000781c */ /* 0x000fe20003f4f070 */
[----:B------:R-:W-:-:S02]  /*4520*/  IMAD.MOV.U32 R33, RZ, RZ, RZ ;  /* 0x000000ffff217224 */ /* 0x000fc400078e00ff */
[----:B------:R-:W-:Y:S01]  /*4530*/  @P0 MOV R6, R46 ;  /* 0x0000002e00060202 */ /* 0x000fe20000000f00 */
[----:B-1----:R-:W-:Y:S01]  /*4540*/  @!P1 FMUL R44, R44, R44 ;  /* 0x0000002c2c2c9220 */ /* 0x002fe20000400000 */
[----:B------:R-:W-:Y:S01]  /*4550*/  @P6 FADD R49, R35, -R3 ;  /* 0x8000000323316221 */ /* 0x000fe20000000000 */
[----:B------:R-:W-:Y:S02]  /*4560*/  IMAD.MOV.U32 R35, RZ, RZ, RZ ;  /* 0x000000ffff237224 */ /* 0x000fe400078e00ff */
[----:B------:R-:W-:Y:S01]  /*4570*/  @P0 IMAD.MOV.U32 R4, RZ, RZ, R44 ;  /* 0x000000ffff040224 */ /* 0x000fe200078e002c */
[----:B------:R-:W-:Y:S01]  /*4580*/  ISETP.NE.AND P0, PT, R42, RZ, PT ;  /* 0x000000ff2a00720c */ /* 0x000fe20003f05270 */
[----:B------:R-:W-:Y:S01]  /*4590*/  @P6 FADD R42, R5, -R38 ;  /* 0x80000026052a6221 */ /* 0x000fe20000000000 */
[----:B------:R-:W-:Y:S01]  /*45a0*/  @P6 FADD R5, R7, -R45 ;  /* 0x8000002d07056221 */ /* 0x000fe20000000000 */
[----:B------:R-:W-:Y:S01]  /*45b0*/  @P6 FSETP.GEU.AND P5, PT, R49, -126, PT ;  /* 0xc2fc00003100680b */ /* 0x000fe20003fae000 */
[----:B------:R-:W-:-:S02]  /*45c0*/  IMAD.MOV.U32 R7, RZ, RZ, RZ ;  /* 0x000000ffff077224 */ /* 0x000fc400078e00ff */
[----:B------:R-:W-:-:S04]  /*45d0*/  @P6 FSETP.GEU.AND P1, PT, R42, -126, PT ;  /* 0xc2fc00002a00680b */ /* 0x000fc80003f2e000 */
[----:B------:R-:W-:Y:S02]  /*45e0*/  @P6 PLOP3.LUT P4, PT, P1, PT, PT, 0x80, 0x0 ;  /* 0x000000000000681c */ /* 0x000fe40000f8f070 */
[----:B------:R-:W-:Y:S01]  /*45f0*/  @P6 FSETP.GEU.AND P1, PT, R5, -126, PT ;  /* 0xc2fc00000500680b */ /* 0x000fe20003f2e000 */
[----:B------:R-:W-:-:S03]  /*4600*/  @P0 FADD R10, R10, -R45 ;  /* 0x8000002d0a0a0221 */ /* 0x000fc60000000000 */
[----:B------:R-:W-:Y:S02]  /*4610*/  @P6 PLOP3.LUT P3, PT, P1, PT, PT, 0x80, 0x0 ;  /* 0x000000000000681c */ /* 0x000fe40000f6f070 */
[----:B------:R-:W-:-:S04]  /*4620*/  @P6 FSETP.GEU.AND P1, PT, R50, -126, PT ;  /* 0xc2fc00003200680b */ /* 0x000fc80003f2e000 */
[----:B------:R-:W-:Y:S01]  /*4630*/  @P6 PLOP3.LUT P2, PT, P1, PT, PT, 0x80, 0x0 ;  /* 0x000000000000681c */ /* 0x000fe20000f4f070 */
[----:B------:R-:W-:Y:S01]  /*4640*/  @!P4 FMUL R42, R42, 0.5 ;  /* 0x3f0000002a2ac820 */ /* 0x000fe20000400000 */
[----:B------:R-:W-:Y:S02]  /*4650*/  PLOP3.LUT P1, PT, PT, PT, PT, 0x80, 0x0 ;  /* 0x000000000000781c */ /* 0x000fe40003f2f070 */
[----:B------:R-:W-:Y:S01]  /*4660*/  @P6 PLOP3.LUT P1, PT, P5, PT, PT, 0x80, 0x0 ;  /* 0x000000000000681c */ /* 0x000fe20002f2f070 */
[----:B------:R1:W2:Y:S01]  /*4670*/  @P6 MUFU.EX2 R48, R42 ;  /* 0x0000002a00306308 */ /* 0x0002a20000000800 */
[----:B------:R-:W-:Y:S01]  /*4680*/  ISETP.NE.AND P5, PT, R37, RZ, PT ;  /* 0x000000ff2500720c */ /* 0x000fe20003fa5270 */
[----:B------:R-:W-:-:S06]  /*4690*/  @!P3 FMUL R5, R5, 0.5 ;  /* 0x3f0000000505b820 */ /* 0x000fcc0000400000 */
[----:B------:R-:W-:Y:S01]  /*46a0*/  @!P2 FMUL R50, R50, 0.5 ;  /* 0x3f0000003232a820 */ /* 0x000fe20000400000 */
[----:B------:R-:W3:Y:S03]  /*46b0*/  @P6 MUFU.EX2 R47, R5 ;  /* 0x00000005002f6308 */ /* 0x000ee60000000800 */
[----:B------:R-:W-:Y:S02]  /*46c0*/  @!P1 FMUL R49, R49, 0.5 ;  /* 0x3f00000031319820 */ /* 0x000fe40000400000 */
[----:B------:R-:W-:-:S03]  /*46d0*/  @P5 FADD R9, R9, -R38 ;  /* 0x8000002609095221 */ /* 0x000fc60000000000 */
[----:B------:R-:W5:Y:S01]  /*46e0*/  @P6 MUFU.EX2 R44, R49 ;  /* 0x00000031002c6308 */ /* 0x000f620000000800 */
[----:B-1----:R-:W-:Y:S01]  /*46f0*/  @P0 FADD R42, R8, -R38 ;  /* 0x80000026082a0221 */ /* 0x002fe20000000000 */
[----:B--2---:R-:W-:Y:S01]  /*4700*/  @!P4 FMUL R48, R48, R48 ;  /* 0x000000303030c220 */ /* 0x004fe20000400000 */
[----:B------:R-:W-:-:S03]  /*4710*/  PLOP3.LUT P4, PT, PT, PT, PT, 0x80, 0x0 ;  /* 0x000000000000781c */ /* 0x000fc60003f8f070 */
[----:B------:R-:W-:Y:S02]  /*4720*/  @P6 IMAD.MOV.U32 R35, RZ, RZ, R48 ;  /* 0x000000ffff236224 */ /* 0x000fe400078e0030 */
[----:B------:R-:W1:Y:S01]  /*4730*/  @P6 MUFU.EX2 R46, R50 ;  /* 0x00000032002e6308 */ /* 0x000e620000000800 */
[----:B---3--:R-:W-:Y:S01]  /*4740*/  @!P3 FMUL R47, R47, R47 ;  /* 0x0000002f2f2fb220 */ /* 0x008fe20000400000 */
[----:B------:R-:W-:Y:S02]  /*4750*/  PLOP3.LUT P3, PT, PT, PT, PT, 0x80, 0x0 ;  /* 0x000000000000781c */ /* 0x000fe40003f6f070 */
[----:B------:R-:W-:Y:S01]  /*4760*/  MOV R5, RZ ;  /* 0x000000ff00057202 */ /* 0x000fe20000000f00 */
[----:B------:R-:W-:Y:S02]  /*4770*/  @P6 IMAD.MOV.U32 R33, RZ, RZ, R47 ;  /* 0x000000ffff216224 */ /* 0x000fe400078e002f */
[----:B-----5:R-:W-:Y:S01]  /*4780*/  @!P1 FMUL R44, R44, R44 ;  /* 0x0000002c2c2c9220 */ /* 0x020fe20000400000 */
[----:B------:R-:W-:Y:S01]  /*4790*/  @P0 FSETP.GEU.AND P1, PT, R42, -126, PT ;  /* 0xc2fc00002a00080b */ /* 0x000fe20003f2e000 */
[----:B------:R-:W-:Y:S01]  /*47a0*/  @P0 FADD R49, R30, -R3 ;  /* 0x800000031e310221 */ /* 0x000fe20000000000 */
[----:B------:R-:W-:-:S02]  /*47b0*/  IMAD.MOV.U32 R30, RZ, RZ, RZ ;  /* 0x000000ffff1e7224 */ /* 0x000fc400078e00ff */
[----:B------:R-:W-:Y:S01]  /*47c0*/  @P0 PLOP3.LUT P4, PT, P1, PT, PT, 0x80, 0x0 ;  /* 0x000000000000081c */ /* 0x000fe20000f8f070 */
[----:B------:R-:W-:Y:S01]  /*47d0*/  @P6 IMAD.MOV.U32 R5, RZ, RZ, R44 ;  /* 0x000000ffff056224 */ /* 0x000fe200078e002c */
[----:B------:R-:W-:Y:S01]  /*47e0*/  @P5 FSETP.GEU.AND P1, PT, R9, -126, PT ;  /* 0xc2fc00000900580b */ /* 0x000fe20003f2e000 */
[----:B-1----:R-:W-:Y:S01]  /*47f0*/  @!P2 FMUL R46, R46, R46 ;  /* 0x0000002e2e2ea220 */ /* 0x002fe20000400000 */
[----:B------:R-:W-:Y:S01]  /*4800*/  PLOP3.LUT P2, PT, PT, PT, PT, 0x80, 0x0 ;  /* 0x000000000000781c */ /* 0x000fe20003f4f070 */
[----:B------:R-:W-:Y:S01]  /*4810*/  @P0 FADD R50, R28, -R21 ;  /* 0x800000151c320221 */ /* 0x000fe20000000000 */
[----:B------:R-:W-:Y:S01]  /*4820*/  @P5 PLOP3.LUT P2, PT, P1, PT, PT, 0x80, 0x0 ;  /* 0x000000000000581c */ /* 0x000fe20000f4f070 */
[----:B------:R-:W-:Y:S01]  /*4830*/  @P6 IMAD.MOV.U32 R7, RZ, RZ, R46 ;  /* 0x000000ffff076224 */ /* 0x000fe200078e002e */
[----:B------:R-:W-:Y:S01]  /*4840*/  @P0 FSETP.GEU.AND P1, PT, R10, -126, PT ;  /* 0xc2fc00000a00080b */ /* 0x000fe20003f2e000 */
[----:B------:R-:W-:Y:S01]  /*4850*/  IMAD.MOV.U32 R28, RZ, RZ, RZ ;  /* 0x000000ffff1c7224 */ /* 0x000fe200078e00ff */
[----:B------:R-:W-:-:S02]  /*4860*/  P2R R8, PR, RZ, 0x4 ;  /* 0x00000004ff087803 */ /* 0x000fc40000000000 */
[----:B------:R-:W-:Y:S01]  /*4870*/  @P0 PLOP3.LUT P3, PT, P1, PT, PT, 0x80, 0x0 ;  /* 0x000000000000081c */ /* 0x000fe20000f6f070 */
[----:B------:R-:W-:Y:S01]  /*4880*/  @!P4 FMUL R42, R42, 0.5 ;  /* 0x3f0000002a2ac820 */ /* 0x000fe20000400000 */
[----:B------:R-:W-:Y:S02]  /*4890*/  @P0 FSETP.GEU.AND P1, PT, R50, -126, PT ;  /* 0xc2fc00003200080b */ /* 0x000fe40003f2e000 */
[----:B------:R-:W-:Y:S01]  /*48a0*/  @P0 FSETP.GEU.AND P5, PT, R49, -126, PT ;  /* 0xc2fc00003100080b */ /* 0x000fe20003fae000 */
[----:B------:R-:W1:Y:S01]  /*48b0*/  @P0 MUFU.EX2 R48, R42 ;  /* 0x0000002a00300308 */ /* 0x000e620000000800 */
[----:B------:R-:W-:Y:S02]  /*48c0*/  PLOP3.LUT P2, PT, PT, PT, PT, 0x80, 0x0 ;  /* 0x000000000000781c */ /* 0x000fe40003f4f070 */
[----:B------:R-:W-:Y:S02]  /*48d0*/  @P0 PLOP3.LUT P2, PT, P1, PT, PT, 0x80, 0x0 ;  /* 0x000000000000081c */ /* 0x000fe40000f4f070 */
[----:B------:R-:W-:-:S02]  /*48e0*/  PLOP3.LUT P1, PT, PT, PT, PT, 0x80, 0x0 ;  /* 0x000000000000781c */ /* 0x000fc40003f2f070 */
[----:B------:R-:W-:Y:S01]  /*48f0*/  @P0 PLOP3.LUT P1, PT, P5, PT, PT, 0x80, 0x0 ;  /* 0x000000000000081c */ /* 0x000fe20002f2f070 */
[----:B------:R-:W-:Y:S01]  /*4900*/  @!P3 FMUL R10, R10, 0.5 ;  /* 0x3f0000000a0ab820 */ /* 0x000fe20000400000 */
[----:B------:R-:W-:Y:S02]  /*4910*/  ISETP.NE.AND P5, PT, R12, RZ, PT ;  /* 0x000000ff0c00720c */ /* 0x000fe40003fa5270 */
[----:B------:R-:W-:Y:S01]  /*4920*/  PLOP3.LUT P6, PT, PT, PT, PT, 0x80, 0x0 ;  /* 0x000000000000781c */ /* 0x000fe20003fcf070 */
[----:B------:R-:W2:Y:S04]  /*4930*/  @P0 MUFU.EX2 R47, R10 ;  /* 0x0000000a002f0308 */ /* 0x000ea80000000800 */
[----:B------:R-:W-:Y:S01]  /*4940*/  @!P2 FMUL R50, R50, 0.5 ;  /* 0x3f0000003232a820 */ /* 0x000fe20000400000 */
[----:B-1----:R-:W-:Y:S01]  /*4950*/  @!P4 FMUL R48, R48, R48 ;  /* 0x000000303030c220 */ /* 0x002fe20000400000 */
[----:B------:R-:W-:-:S02]  /*4960*/  ISETP.NE.AND P4, PT, R40, RZ, PT ;  /* 0x000000ff2800720c */ /* 0x000fc40003f85270 */
[----:B------:R-:W-:Y:S01]  /*4970*/  @!P1 FMUL R49, R49, 0.5 ;  /* 0x3f00000031319820 */ /* 0x000fe20000400000 */
[----:B------:R-:W1:Y:S01]  /*4980*/  @P0 MUFU.EX2 R46, R50 ;  /* 0x00000032002e0308 */ /* 0x000e620000000800 */
[----:B------:R-:W-:Y:S01]  /*4990*/  @P5 FADD R39, R39, -R38 ;  /* 0x8000002627275221 */ /* 0x000fe20000000000 */
[----:B------:R-:W-:Y:S01]  /*49a0*/  MOV R42, RZ ;  /* 0x000000ff002a7202 */ /* 0x000fe20000000f00 */
[----:B------:R-:W-:Y:S02]  /*49b0*/  @P0 IMAD.MOV.U32 R42, RZ, RZ, R48 ;  /* 0x000000ffff2a0224 */ /* 0x000fe400078e0030 */
[----:B------:R-:W-:Y:S01]  /*49c0*/  @P5 FADD R14, R14, -R45 ;  /* 0x8000002d0e0e5221 */ /* 0x000fe20000000000 */
[----:B------:R-:W-:Y:S02]  /*49d0*/  @P5 FADD R24, R24, -R21 ;  /* 0x8000001518185221 */ /* 0x000fe40000000000 */
[----:B------:R-:W3:Y:S01]  /*49e0*/  @P0 MUFU.EX2 R44, R49 ;  /* 0x00000031002c0308 */ /* 0x000ee20000000800 */
[----:B--2---:R-:W-:Y:S01]  /*49f0*/  @!P3 FMUL R47, R47, R47 ;  /* 0x0000002f2f2fb220 */ /* 0x004fe20000400000 */
[----:B------:R-:W-:Y:S01]  /*4a00*/  ISETP.NE.AND P3, PT, R41, RZ, PT ;  /* 0x000000ff2900720c */ /* 0x000fe20003f65270 */
[----:B------:R-:W-:-:S02]  /*4a10*/  IMAD.MOV.U32 R10, RZ, RZ, RZ ;  /* 0x000000ffff0a7224 */ /* 0x000fc400078e00ff */
[----:B------:R-:W-:Y:S01]  /*4a20*/  @P4 FADD R13, R13, -R38 ;  /* 0x800000260d0d4221 */ /* 0x000fe20000000000 */
[----:B------:R-:W-:Y:S01]  /*4a30*/  @P4 FADD R15, R15, -R45 ;  /* 0x8000002d0f0f4221 */ /* 0x000fe20000000000 */
[----:B------:R-:W-:Y:S01]  /*4a40*/  @P0 MOV R30, R47 ;  /* 0x0000002f001e0202 */ /* 0x000fe20000000f00 */
[----:B------:R-:W-:Y:S01]  /*4a50*/  @P4 FADD R25, R25, -R21 ;  /* 0x8000001519194221 */ /* 0x000fe20000000000 */
[----:B-1----:R-:W-:Y:S01]  /*4a60*/  @!P2 FMUL R46, R46, R46 ;  /* 0x0000002e2e2ea220 */ /* 0x002fe20000400000 */
[----:B------:R-:W-:-:S03]  /*4a70*/  ISETP.NE.AND P2, PT, R37, RZ, PT ;  /* 0x000000ff2500720c */ /* 0x000fc60003f45270 */
[----:B------:R-:W-:Y:S02]  /*4a80*/  @P0 IMAD.MOV.U32 R28, RZ, RZ, R46 ;  /* 0x000000ffff1c0224 */ /* 0x000fe400078e002e */
[----:B------:R-:W-:Y:S01]  /*4a90*/  @P3 FADD R38, R43, -R38 ;  /* 0x800000262b263221 */ /* 0x000fe20000000000 */
[----:B------:R-:W-:Y:S01]  /*4aa0*/  @P3 FADD R18, R18, -R45 ;  /* 0x8000002d12123221 */ /* 0x000fe20000000000 */
[----:B---3--:R-:W-:Y:S01]  /*4ab0*/  @!P1 FMUL R44, R44, R44 ;  /* 0x0000002c2c2c9220 */ /* 0x008fe20000400000 */
[----:B------:R-:W-:Y:S01]  /*4ac0*/  PLOP3.LUT P1, PT, PT, PT, PT, 0x80, 0x0 ;  /* 0x000000000000781c */ /* 0x000fe20003f2f070 */
[----:B------:R-:W-:Y:S02]  /*4ad0*/  @P3 FADD R20, R20, -R21 ;  /* 0x8000001514143221 */ /* 0x000fe40000000000 */
[----:B------:R-:W-:Y:S01]  /*4ae0*/  @P0 IMAD.MOV.U32 R10, RZ, RZ, R44 ;  /* 0x000000ffff0a0224 */ /* 0x000fe200078e002c */
[----:B------:R-:W-:Y:S01]  /*4af0*/  @P5 FSETP.GEU.AND P0, PT, R39, -126, PT ;  /* 0xc2fc00002700580b */ /* 0x000fe20003f0e000 */
[----:B------:R-:W-:Y:S01]  /*4b00*/  @P2 FADD R11, R11, -R45 ;  /* 0x8000002d0b0b2221 */ /* 0x000fe20000000000 */
[----:B------:R-:W-:Y:S01]  /*4b10*/  @P2 FADD R29, R29, -R21 ;  /* 0x800000151d1d2221 */ /* 0x000fe20000000000 */
[----:B------:R-:W-:Y:S01]  /*4b20*/  @P2 FADD R31, R31, -R3 ;  /* 0x800000031f1f2221 */ /* 0x000fe20000000000 */
[----:B------:R-:W-:-:S02]  /*4b30*/  @P5 PLOP3.LUT P6, PT, P0, PT, PT, 0x80, 0x0 ;  /* 0x000000000000581c */ /* 0x000fc400007cf070 */
[----:B------:R-:W-:Y:S02]  /*4b40*/  @P4 FSETP.GEU.AND P0, PT, R13, -126, PT ;  /* 0xc2fc00000d00480b */ /* 0x000fe40003f0e000 */
[----:B------:R-:W-:Y:S02]  /*4b50*/  P2R R44, PR, RZ, 0x40 ;  /* 0x00000040ff2c7803 */ /* 0x000fe40000000000 */
[----:B------:R-:W-:Y:S02]  /*4b60*/  @P4 PLOP3.LUT P1, PT, P0, PT, PT, 0x80, 0x0 ;  /* 0x000000000000481c */ /* 0x000fe4000072f070 */
[----:B------:R-:W-:Y:S02]  /*4b70*/  @P3 FSETP.GEU.AND P0, PT, R38, -126, PT ;  /* 0xc2fc00002600380b */ /* 0x000fe40003f0e000 */
[----:B------:R-:W-:Y:S02]  /*4b80*/  P2R R43, PR, RZ, 0x2 ;  /* 0x00000002ff2b7803 */ /* 0x000fe40000000000 */
[----:B------:R-:W-:-:S02]  /*4b90*/  PLOP3.LUT P1, PT, PT, PT, PT, 0x80, 0x0 ;  /* 0x000000000000781c */ /* 0x000fc40003f2f070 */
[----:B------:R-:W-:Y:S02]  /*4ba0*/  @P3 PLOP3.LUT P1, PT, P0, PT, PT, 0x80, 0x0 ;  /* 0x000000000000381c */ /* 0x000fe4000072f070 */
[----:B------:R-:W-:Y:S02]  /*4bb0*/  @P2 FSETP.GEU.AND P0, PT, R11, -126, PT ;  /* 0xc2fc00000b00280b */ /* 0x000fe40003f0e000 */
[----:B------:R-:W-:Y:S02]  /*4bc0*/  P2R R46, PR, RZ, 0x2 ;  /* 0x00000002ff2e7803 */ /* 0x000fe40000000000 */
[----:B------:R-:W-:Y:S02]  /*4bd0*/  PLOP3.LUT P1, PT, PT, PT, PT, 0x80, 0x0 ;  /* 0x000000000000781c */ /* 0x000fe40003f2f070 */
[----:B------:R-:W-:Y:S02]  /*4be0*/  @P2 PLOP3.LUT P1, PT, P0, PT, PT, 0x80, 0x0 ;  /* 0x000000000000281c */ /* 0x000fe4000072f070 */
[----:B------:R-:W-:-:S02]  /*4bf0*/  @P5 FSETP.GEU.AND P0, PT, R14, -126, PT ;  /* 0xc2fc00000e00580b */ /* 0x000fc40003f0e000 */
[----:B------:R-:W-:Y:S02]  /*4c00*/  P2R R47, PR, RZ, 0x2 ;  /* 0x00000002ff2f7803 */ /* 0x000fe40000000000 */
[----:B------:R-:W-:Y:S02]  /*4c10*/  PLOP3.LUT P1, PT, PT, PT, PT, 0x80, 0x0 ;  /* 0x000000000000781c */ /* 0x000fe40003f2f070 */
        /* <DEDUP_REMOVED lines=14> */
[----:B------:R-:W-:Y:S02]  /*4d00*/  PLOP3.LUT P6, PT, PT, PT, PT, 0x80, 0x0 ;  /* 0x000000000000781c */ /* 0x000fe40003fcf070 */
[----:B------:R-:W-:-:S02]  /*4d10*/  @P5 PLOP3.LUT P6, PT, P0, PT, PT, 0x80, 0x0 ;  /* 0x000000000000581c */ /* 0x000fc400007cf070 */
[----:B------:R-:W-:Y:S02]  /*4d20*/  @P4 FSETP.GEU.AND P0, PT, R25, -126, PT ;  /* 0xc2fc00001900480b */ /* 0x000fe40003f0e000 */
        /* <DEDUP_REMOVED lines=8> */
[----:B------:R-:W-:Y:S02]  /*4db0*/  P2R R50, PR, RZ, 0x2 ;  /* 0x00000002ff327803 */ /* 0x000fe40000000000 */
[----:B------:R-:W-:Y:S02]  /*4dc0*/  P2R R53, PR, RZ, 0x8 ;  /* 0x00000008ff357803 */ /* 0x000fe40000000000 */
[----:B------:R-:W-:-:S02]  /*4dd0*/  ISETP.NE.AND P3, PT, R49, RZ, PT ;  /* 0x000000ff3100720c */ /* 0x000fc40003f65270 */
[----:B------:R-:W-:Y:S02]  /*4de0*/  P2R R52, PR, RZ, 0x20 ;  /* 0x00000020ff347803 */ /* 0x000fe40000000000 */
[----:B------:R-:W-:Y:S02]  /*4df0*/  P2R R49, PR, RZ, 0x8 ;  /* 0x00000008ff317803 */ /* 0x000fe40000000000 */
[----:B------:R-:W-:Y:S02]  /*4e00*/  ISETP.NE.AND P3, PT, R45, RZ, PT ;  /* 0x000000ff2d00720c */ /* 0x000fe40003f65270 */
[----:B------:R-:W-:Y:S02]  /*4e10*/  ISETP.NE.AND P5, PT, R12, RZ, PT ;  /* 0x000000ff0c00720c */ /* 0x000fe40003fa5270 */
[----:B------:R-:W-:Y:S02]  /*4e20*/  P2R R45, PR, RZ, 0x8 ;  /* 0x00000008ff2d7803 */ /* 0x000fe40000000000 */
[----:B------:R-:W-:-:S02]  /*4e30*/  ISETP.NE.AND P3, PT, R48, RZ, PT ;  /* 0x000000ff3000720c */ /* 0x000fc40003f65270 */
[----:B------:R-:W-:Y:S02]  /*4e40*/  P2R R51, PR, RZ, 0x40 ;  /* 0x00000040ff337803 */ /* 0x000fe40000000000 */
[----:B------:R-:W-:Y:S02]  /*4e50*/  P2R R48, PR, RZ, 0x8 ;  /* 0x00000008ff307803 */ /* 0x000fe40000000000 */
[----:B------:R-:W-:Y:S02]  /*4e60*/  ISETP.NE.AND P3, PT, R47, RZ, PT ;  /* 0x000000ff2f00720c */ /* 0x000fe40003f65270 */
[----:B------:R-:W-:Y:S01]  /*4e70*/  ISETP.NE.AND P6, PT, R50, RZ, PT ;  /* 0x000000ff3200720c */ /* 0x000fe20003fc5270 */
[----:B------:R-:W-:Y:S01]  /*4e80*/  @P5 FADD R26, R26, -R3 ;  /* 0x800000031a1a5221 */ /* 0x000fe20000000000 */
[----:B------:R-:W-:Y:S02]  /*4e90*/  P2R R21, PR, RZ, 0x10 ;  /* 0x00000010ff157803 */ /* 0x000fe40000000000 */
[----:B------:R-:W-:-:S02]  /*4ea0*/  P2R R47, PR, RZ, 0x8 ;  /* 0x00000008ff2f7803 */ /* 0x000fc40000000000 */
[----:B------:R-:W-:Y:S02]  /*4eb0*/  ISETP.NE.AND P4, PT, R40, RZ, PT ;  /* 0x000000ff2800720c */ /* 0x000fe40003f85270 */
[----:B------:R-:W-:Y:S02]  /*4ec0*/  ISETP.NE.AND P3, PT, R46, RZ, PT ;  /* 0x000000ff2e00720c */ /* 0x000fe40003f65270 */
[----:B------:R-:W-:Y:S02]  /*4ed0*/  P2R R50, PR, RZ, 0x40 ;  /* 0x00000040ff327803 */ /* 0x000fe40000000000 */
[----:B------:R-:W-:Y:S02]  /*4ee0*/  ISETP.NE.AND P6, PT, R41, RZ, PT ;  /* 0x000000ff2900720c */ /* 0x000fe40003fc5270 */
[----:B------:R-:W-:Y:S02]  /*4ef0*/  P2R R46, PR, RZ, 0x8 ;  /* 0x00000008ff2e7803 */ /* 0x000fe40000000000 */
[----:B------:R-:W-:-:S02]  /*4f00*/  ISETP.NE.AND P3, PT, R43, RZ, PT ;  /* 0x000000ff2b00720c */ /* 0x000fc40003f65270 */
[----:B------:R-:W-:Y:S01]  /*4f10*/  @P5 FSETP.GEU.AND P0, PT, R26, -126, PT ;  /* 0xc2fc00001a00580b */ /* 0x000fe20003f0e000 */
[--C-:B------:R-:W-:Y:S01]  /*4f20*/  @P4 FADD R27, R27, -R3.reuse ;  /* 0x800000031b1b4221 */ /* 0x100fe20000000000 */
[----:B------:R-:W-:Y:S02]  /*4f30*/  P2R R43, PR, RZ, 0x8 ;  /* 0x00000008ff2b7803 */ /* 0x000fe40000000000 */
[----:B------:R-:W-:Y:S02]  /*4f40*/  ISETP.NE.AND P3, PT, R44, RZ, PT ;  /* 0x000000ff2c00720c */ /* 0x000fe40003f65270 */
[----:B------:R-:W-:Y:S01]  /*4f50*/  PLOP3.LUT P2, PT, PT, PT, PT, 0x80, 0x0 ;  /* 0x000000000000781c */ /* 0x000fe20003f4f070 */
[----:B------:R-:W-:Y:S01]  /*4f60*/  @P6 FADD R3, R22, -R3 ;  /* 0x8000000316036221 */ /* 0x000fe20000000000 */
[----:B------:R-:W-:Y:S02]  /*4f70*/  P2R R44, PR, RZ, 0x8 ;  /* 0x00000008ff2c7803 */ /* 0x000fe40000000000 */
[----:B------:R-:W-:-:S02]  /*4f80*/  ISETP.NE.AND P3, PT, R8, RZ, PT ;  /* 0x000000ff0800720c */ /* 0x000fc40003f65270 */
[----:B------:R-:W-:Y:S02]  /*4f90*/  @P5 PLOP3.LUT P2, PT, P0, PT, PT, 0x80, 0x0 ;  /* 0x000000000000581c */ /* 0x000fe4000074f070 */
[----:B------:R-:W-:Y:S02]  /*4fa0*/  @P4 FSETP.GEU.AND P0, PT, R27, -126, PT ;  /* 0xc2fc00001b00480b */ /* 0x000fe40003f0e000 */
[----:B------:R-:W-:Y:S02]  /*4fb0*/  P2R R8, PR, RZ, 0x8 ;  /* 0x00000008ff087803 */ /* 0x000fe40000000000 */
[----:B------:R-:W-:Y:S02]  /*4fc0*/  @P6 FSETP.GEU.AND P3, PT, R3, -126, PT ;  /* 0xc2fc00000300680b */ /* 0x000fe40003f6e000 */
[----:B------:R-:W-:Y:S02]  /*4fd0*/  PLOP3.LUT P1, PT, PT, PT, PT, 0x80, 0x0 ;  /* 0x000000000000781c */ /* 0x000fe40003f2f070 */
[----:B------:R-:W-:-:S02]  /*4fe0*/  @P4 PLOP3.LUT P1, PT, P0, PT, PT, 0x80, 0x0 ;  /* 0x000000000000481c */ /* 0x000fc4000072f070 */
[----:B------:R-:W-:Y:S02]  /*4ff0*/  PLOP3.LUT P0, PT, PT, PT, PT, 0x80, 0x0 ;  /* 0x000000000000781c */ /* 0x000fe40003f0f070 */
[----:B------:R-:W-:Y:S02]  /*5000*/  @P6 PLOP3.LUT P0, PT, P3, PT, PT, 0x80, 0x0 ;  /* 0x000000000000681c */ /* 0x000fe40001f0f070 */
[----:B------:R-:W-:Y:S02]  /*5010*/  ISETP.NE.AND P3, PT, R8, RZ, PT ;  /* 0x000000ff0800720c */ /* 0x000fe40003f65270 */
[----:B------:R-:W-:Y:S02]  /*5020*/  P2R R54, PR, RZ, 0x4 ;  /* 0x00000004ff367803 */ /* 0x000fe40000000000 */
[----:B------:R-:W-:-:S03]  /*5030*/  ISETP.NE.AND P2, PT, R37, RZ, PT ;  /* 0x000000ff2500720c */ /* 0x000fc60003f45270 */
[----:B------:R-:W-:-:S04]  /*5040*/  @!P1 FMUL R27, R27, 0.5 ;  /* 0x3f0000001b1b9820 */ /* 0x000fc80000400000 */
[----:B------:R-:W-:Y:S02]  /*5050*/  @!P0 FMUL R3, R3, 0.5 ;  /* 0x3f00000003038820 */ /* 0x000fe40000400000 */
[----:B------:R-:W-:-:S04]  /*5060*/  @!P3 FMUL R9, R9, 0.5 ;  /* 0x3f0000000909b820 */ /* 0x000fc80000400000 */
[----:B------:R-:W1:Y:S02]  /*5070*/  @P2 MUFU.EX2 R8, R9 ;  /* 0x0000000900082308 */ /* 0x000e640000000800 */
[----:B-1----:R-:W-:Y:S01]  /*5080*/  @!P3 FMUL R8, R8, R8 ;  /* 0x000000080808b220 */ /* 0x002fe20000400000 */
[----:B------:R-:W-:-:S13]  /*5090*/  ISETP.NE.AND P3, PT, R44, RZ, PT ;  /* 0x000000ff2c00720c */ /* 0x000fda0003f65270 */
        /* <DEDUP_REMOVED lines=25> */
[----:B------:R-:W1:Y:S01]  /*5230*/  @P6 MUFU.EX2 R38, R18 ;  /* 0x0000001200266308 */ /* 0x000e620000000800 */
[----:B------:R-:W-:-:S13]  /*5240*/  ISETP.NE.AND P6, PT, R50, RZ, PT ;  /* 0x000000ff3200720c */ /* 0x000fda0003fc5270 */
[----:B------:R-:W-:Y:S01]  /*5250*/  @!P6 FMUL R29, R29, 0.5 ;  /* 0x3f0000001d1de820 */ /* 0x000fe20000400000 */
[----:B-1----:R-:W-:-:S03]  /*5260*/  @!P3 FMUL R38, R38, R38 ;  /* 0x000000262626b220 */ /* 0x002fc60000400000 */
[----:B------:R-:W1:Y:S01]  /*5270*/  @P2 MUFU.EX2 R11, R29 ;  /* 0x0000001d000b2308 */ /* 0x000e620000000800 */
[----:B------:R-:W-:-:S13]  /*5280*/  ISETP.NE.AND P3, PT, R53, RZ, PT ;  /* 0x000000ff3500720c */ /* 0x000fda0003f65270 */
[----:B------:R-:W-:Y:S01]  /*5290*/  @!P3 FMUL R31, R31, 0.5 ;  /* 0x3f0000001f1fb820 */ /* 0x000fe20000400000 */
[----:B-1----:R-:W-:Y:S01]  /*52a0*/  @!P6 FMUL R11, R11, R11 ;  /* 0x0000000b0b0be220 */ /* 0x002fe20000400000 */
[----:B------:R-:W-:Y:S01]  /*52b0*/  ISETP.NE.AND P6, PT, R51, RZ, PT ;  /* 0x000000ff3300720c */ /* 0x000fe20003fc5270 */
[----:B------:R-:W-:-:S12]  /*52c0*/  IMAD.MOV.U32 R29, RZ, RZ, RZ ;  /* 0x000000ffff1d7224 */ /* 0x000fd800078e00ff */
[----:B------:R-:W-:-:S04]  /*52d0*/  @!P6 FMUL R24, R24, 0.5 ;  /* 0x3f0000001818e820 */ /* 0x000fc80000400000 */
[----:B------:R-:W1:Y:S01]  /*52e0*/  @P5 MUFU.EX2 R14, R24 ;  /* 0x00000018000e5308 */ /* 0x000e620000000800 */
[----:B------:R-:W-:-:S13]  /*52f0*/  ISETP.NE.AND P5, PT, R52, RZ, PT ;  /* 0x000000ff3400720c */ /* 0x000fda0003fa5270 */
[----:B------:R-:W-:Y:S01]  /*5300*/  @!P5 FMUL R25, R25, 0.5 ;  /* 0x3f0000001919d820 */ /* 0x000fe20000400000 */
[----:B-1----:R-:W-:-:S03]  /*5310*/  @!P6 FMUL R14, R14, R14 ;  /* 0x0000000e0e0ee220 */ /* 0x002fc60000400000 */
[----:B------:R-:W1:Y:S01]  /*5320*/  @P4 MUFU.EX2 R15, R25 ;  /* 0x00000019000f4308 */ /* 0x000e620000000800 */
[----:B------:R-:W-:Y:S02]  /*5330*/  ISETP.NE.AND P4, PT, R21, RZ, PT ;  /* 0x000000ff1500720c */ /* 0x000fe40003f85270 */
[----:B------:R-:W-:Y:S01]  /*5340*/  ISETP.NE.AND P6, PT, R41, RZ, PT ;  /* 0x000000ff2900720c */ /* 0x000fe20003fc5270 */
[----:B------:R-:W-:-:S10]  /*5350*/  IMAD.MOV.U32 R41, RZ, RZ, RZ ;  /* 0x000000ffff297224 */ /* 0x000fd400078e00ff */
[----:B------:R-:W-:Y:S02]  /*5360*/  @!P4 FMUL R20, R20, 0.5 ;  /* 0x3f0000001414c820 */ /* 0x000fe40000400000 */
[----:B------:R-:W2:Y:S01]  /*5370*/  @P6 MUFU.EX2 R3, R3 ;  /* 0x0000000300036308 */ /* 0x000ea20000000800 */
[----:B-1----:R-:W-:Y:S01]  /*5380*/  @!P5 FMUL R15, R15, R15 ;  /* 0x0000000f0f0fd220 */ /* 0x002fe20000400000 */
[----:B------:R-:W-:Y:S02]  /*5390*/  ISETP.NE.AND P5, PT, R40, RZ, PT ;  /* 0x000000ff2800720c */ /* 0x000fe40003fa5270 */
[----:B------:R-:W-:Y:S01]  /*53a0*/  CS2R R24, SRZ ;  /* 0x0000000000187805 */ /* 0x000fe2000001ff00 */
[----:B------:R-:W-:-:S03]  /*53b0*/  @P6 IMAD.MOV.U32 R29, RZ, RZ, R44 ;  /* 0x000000ffff1d6224 */ /* 0x000fc600078e002c */
[----:B------:R-:W1:Y:S07]  /*53c0*/  @P6 MUFU.EX2 R18, R20 ;  /* 0x0000001400126308 */ /* 0x000e6e0000000800 */
[----:B------:R-:W-:Y:S01]  /*53d0*/  @P5 IMAD.MOV.U32 R24, RZ, RZ, R15 ;  /* 0x000000ffff185224 */ /* 0x000fe200078e000f */
[----:B------:R-:W3:Y:S01]  /*53e0*/  @P5 MUFU.EX2 R27, R27 ;  /* 0x0000001b001b5308 */ /* 0x000ee20000000800 */
[----:B--2---:R-:W-:Y:S01]  /*53f0*/  @!P0 FMUL R3, R3, R3 ;  /* 0x0000000303038220 */ /* 0x004fe20000400000 */
[----:B------:R-:W-:Y:S01]  /*5400*/  LOP3.LUT P0, RZ, R67, 0x3, RZ, 0xc0, !PT ;  /* 0x0000000343ff7812 */ /* 0x000fe2000780c0ff */
[----:B-1----:R-:W-:Y:S01]  /*5410*/  @!P4 FMUL R18, R18, R18 ;  /* 0x000000121212c220 */ /* 0x002fe20000400000 */
[----:B------:R-:W-:Y:S01]  /*5420*/  ISETP.NE.AND P4, PT, R12, RZ, PT ;  /* 0x000000ff0c00720c */ /* 0x000fe20003f85270 */
[----:B------:R-:W-:-:S03]  /*5430*/  IMAD.MOV.U32 R20, RZ, RZ, RZ ;  /* 0x000000ffff147224 */ /* 0x000fc600078e00ff */
[----:B------:R-:W1:Y:S01]  /*5440*/  @P2 MUFU.EX2 R12, R31 ;  /* 0x0000001f000c2308 */ /* 0x000e620000000800 */
[----:B------:R-:W-:Y:S01]  /*5450*/  ISETP.NE.AND P2, PT, R54, RZ, PT ;  /* 0x000000ff3600720c */ /* 0x000fe20003f45270 */
[----:B------:R-:W-:Y:S02]  /*5460*/  @P6 IMAD.MOV.U32 R20, RZ, RZ, R38 ;  /* 0x000000ffff146224 */ /* 0x000fe400078e0026 */
[----:B------:R-:W-:Y:S01]  /*5470*/  FADD R38, RZ, R34 ;  /* 0x00000022ff267221 */ /* 0x000fe20000000000 */
[----:B---3--:R-:W-:-:S03]  /*5480*/  @!P1 FMUL R27, R27, R27 ;  /* 0x0000001b1b1b9220 */ /* 0x008fc60000400000 */
[----:B------:R-:W-:-:S04]  /*5490*/  FADD R45, R38, R35 ;  /* 0x00000023262d7221 */ /* 0x000fc80000000000 */
[----:B------:R-:W-:Y:S02]  /*54a0*/  FADD R38, R45, R42 ;  /* 0x0000002a2d267221 */ /* 0x000fe40000000000 */
[----:B------:R-:W-:Y:S01]  /*54b0*/  @!P2 FMUL R26, R26, 0.5 ;  /* 0x3f0000001a1aa820 */ /* 0x000fe20000400000 */
[----:B-1----:R-:W-:-:S03]  /*54c0*/  @!P3 FMUL R12, R12, R12 ;  /* 0x0000000c0c0cb220 */ /* 0x002fc60000400000 */
[----:B------:R-:W1:Y:S01]  /*54d0*/  @P4 MUFU.EX2 R21, R26 ;  /* 0x0000001a00154308 */ /* 0x000e620000000800 */
[----:B------:R-:W-:Y:S01]  /*54e0*/  ISETP.NE.AND P3, PT, R37, RZ, PT ;  /* 0x000000ff2500720c */ /* 0x000fe20003f65270 */
[----:B------:R-:W-:Y:S01]  /*54f0*/  IMAD.MOV.U32 R31, RZ, RZ, RZ ;  /* 0x000000ffff1f7224 */ /* 0x000fe200078e00ff */
[----:B------:R-:W-:Y:S01]  /*5500*/  MOV R37, RZ ;  /* 0x000000ff00257202 */ /* 0x000fe20000000f00 */
[----:B------:R-:W-:Y:S02]  /*5510*/  @P5 IMAD.MOV.U32 R31, RZ, RZ, R13 ;  /* 0x000000ffff1f5224 */ /* 0x000fe400078e000d */
[----:B------:R-:W-:Y:S02]  /*5520*/  @P5 IMAD.MOV.U32 R37, RZ, RZ, R43 ;  /* 0x000000ffff255224 */ /* 0x000fe400078e002b */
[----:B------:R-:W-:Y:S02]  /*5530*/  IMAD.MOV.U32 R13, RZ, RZ, RZ ;  /* 0x000000ffff0d7224 */ /* 0x000fe400078e00ff */
[----:B------:R-:W-:Y:S01]  /*5540*/  @P4 IMAD.MOV.U32 R13, RZ, RZ, R14 ;  /* 0x000000ffff0d4224 */ /* 0x000fe200078e000e */
[----:B------:R-:W-:Y:S01]  /*5550*/  CS2R R14, SRZ ;  /* 0x00000000000e7805 */ /* 0x000fe2000001ff00 */
[----:B------:R-:W-:-:S02]  /*5560*/  IMAD.MOV.U32 R43, RZ, RZ, RZ ;  /* 0x000000ffff2b7224 */ /* 0x000fc400078e00ff */
[----:B------:R-:W-:Y:S02]  /*5570*/  @P3 IMAD.MOV.U32 R25, RZ, RZ, R8 ;  /* 0x000000ffff193224 */ /* 0x000fe400078e0008 */
[----:B------:R-:W-:Y:S02]  /*5580*/  IMAD.MOV.U32 R8, RZ, RZ, RZ ;  /* 0x000000ffff087224 */ /* 0x000fe400078e00ff */
[----:B-1----:R-:W-:Y:S01]  /*5590*/  @!P2 FMUL R21, R21, R21 ;  /* 0x000000151515a220 */ /* 0x002fe20000400000 */
[----:B------:R-:W-:Y:S01]  /*55a0*/  @P3 IMAD.MOV.U32 R41, RZ, RZ, R9 ;  /* 0x000000ffff293224 */ /* 0x000fe200078e0009 */
[----:B------:R-:W-:Y:S01]  /*55b0*/  @P4 MOV R8, R22 ;  /* 0x0000001600084202 */ /* 0x000fe20000000f00 */
[----:B------:R-:W-:Y:S01]  /*55c0*/  FADD R26, RZ, R32 ;  /* 0x00000020ff1a7221 */ /* 0x000fe20000000000 */
[----:B------:R-:W-:Y:S01]  /*55d0*/  MOV R9, RZ ;  /* 0x000000ff00097202 */ /* 0x000fe20000000f00 */
[----:B------:R-:W-:Y:S01]  /*55e0*/  @P3 IMAD.MOV.U32 R43, RZ, RZ, R12 ;  /* 0x000000ffff2b3224 */ /* 0x000fe200078e000c */
[----:B------:R-:W-:Y:S01]  /*55f0*/  MOV R22, RZ ;  /* 0x000000ff00167202 */ /* 0x000fe20000000f00 */
[----:B------:R-:W-:Y:S01]  /*5600*/  FADD R12, RZ, R4 ;  /* 0x00000004ff0c7221 */ /* 0x000fe20000000000 */
[----:B------:R-:W-:Y:S01]  /*5610*/  @P6 MOV R9, R18 ;  /* 0x0000001200096202 */ /* 0x000fe20000000f00 */
[----:B------:R-:W-:Y:S01]  /*5620*/  FADD R18, RZ, R6 ;  /* 0x00000006ff127221 */ /* 0x000fe20000000000 */
[----:B------:R-:W-:Y:S01]  /*5630*/  @P4 MOV R22, R39 ;  /* 0x0000002700164202 */ /* 0x000fe20000000f00 */
[----:B------:R-:W-:Y:S01]  /*5640*/  IMAD.MOV.U32 R39, RZ, RZ, RZ ;  /* 0x000000ffff277224 */ /* 0x000fe200078e00ff */
[----:B------:R-:W-:Y:S01]  /*5650*/  @P4 MOV R14, R21 ;  /* 0x00000015000e4202 */ /* 0x000fe20000000f00 */
[----:B------:R-:W-:-:S02]  /*5660*/  @P3 IMAD.MOV.U32 R39, RZ, RZ, R11 ;  /* 0x000000ffff273224 */ /* 0x000fc400078e000b */
[----:B------:R-:W-:Y:S01]  /*5670*/  FADD R21, R18, R7 ;  /* 0x0000000712157221 */ /* 0x000fe20000000000 */
[----:B------:R-:W-:Y:S02]  /*5680*/  @P5 IMAD.MOV.U32 R15, RZ, RZ, R27 ;  /* 0x000000ffff0f5224 */ /* 0x000fe400078e001b */
[----:B------:R-:W-:Y:S01]  /*5690*/  FADD R27, R26, R33 ;  /* 0x000000211a1b7221 */ /* 0x000fe20000000000 */
[----:B------:R-:W-:Y:S02]  /*56a0*/  IMAD.MOV.U32 R11, RZ, RZ, RZ ;  /* 0x000000ffff0b7224 */ /* 0x000fe400078e00ff */
[----:B------:R-:W-:Y:S02]  /*56b0*/  @P6 IMAD.MOV.U32 R11, RZ, RZ, R3 ;  /* 0x000000ffff0b6224 */ /* 0x000fe400078e0003 */
        /* <DEDUP_REMOVED lines=23> */
[----:B------:R-:W-:Y:S01]  /*5830*/  ISETP.GT.U32.AND P6, PT, R19, 0x7, PT ;  /* 0x000000071300780c */ /* 0x000fe20003fc4070 */
[----:B------:R-:W-:Y:S01]  /*5840*/  FADD R47, R47, R2 ;  /* 0x000000022f2f7221 */ /* 0x000fe20000000000 */
[----:B------:R-:W1:Y:S04]  /*5850*/  SHFL.BFLY PT, R45, R46, 0x1, 0x1f ;  /* 0x0c201f002e2d7f89 */ /* 0x000e6800000e0000 */
[----:B------:R-:W2:Y:S04]  /*5860*/  SHFL.BFLY PT, R12, R47, 0x1, 0x1f ;  /* 0x0c201f002f0c7f89 */ /* 0x000ea800000e0000 */
[----:B------:R-:W3:Y:S04]  /*5870*/  SHFL.BFLY PT, R21, R40, 0x1, 0x1f ;  /* 0x0c201f0028157f89 */ /* 0x000ee800000e0000 */
[----:B------:R-:W5:Y:S01]  /*5880*/  SHFL.BFLY PT, R27, R44, 0x1, 0x1f ;  /* 0x0c201f002c1b7f89 */ /* 0x000f6200000e0000 */
[----:B-1----:R-:W-:Y:S01]  /*5890*/  FADD R45, R46, R45 ;  /* 0x0000002d2e2d7221 */ /* 0x002fe20000000000 */
[----:B------:R-:W-:Y:S01]  /*58a0*/  @!P0 LEA.HI R46, R17, R80, RZ, 0x1e ;  /* 0x00000050112e8211 */ /* 0x000fe200078ff0ff */
[----:B--2---:R-:W-:-:S03]  /*58b0*/  FADD R12, R47, R12 ;  /* 0x0000000c2f0c7221 */ /* 0x004fc60000000000 */
[----:B------:R-:W1:Y:S01]  /*58c0*/  SHFL.BFLY PT, R38, R45, 0x2, 0x1f ;  /* 0x0c401f002d267f89 */ /* 0x000e6200000e0000 */
[----:B---3--:R-:W-:-:S03]  /*58d0*/  FADD R21, R40, R21 ;  /* 0x0000001528157221 */ /* 0x008fc60000000000 */
[----:B------:R-:W2:Y:S01]  /*58e0*/  SHFL.BFLY PT, R3, R12, 0x2, 0x1f ;  /* 0x0c401f000c037f89 */ /* 0x000ea200000e0000 */
[-C--:B------:R-:W-:Y:S01]  /*58f0*/  @!P0 LEA.HI R40, R17, R80.reuse, RZ, 0x1e ;  /* 0x0000005011288211 */ /* 0x080fe200078ff0ff */
[----:B-----5:R-:W-:Y:S02]  /*5900*/  FADD R27, R44, R27 ;  /* 0x0000001b2c1b7221 */ /* 0x020fe40000000000 */
[----:B------:R-:W3:Y:S04]  /*5910*/  SHFL.BFLY PT, R18, R21, 0x2, 0x1f ;  /* 0x0c401f0015127f89 */ /* 0x000ee800000e0000 */
[----:B------:R-:W5:Y:S01]  /*5920*/  SHFL.BFLY PT, R26, R27, 0x2, 0x1f ;  /* 0x0c401f001b1a7f89 */ /* 0x000f6200000e0000 */
[----:B-1----:R-:W-:Y:S01]  /*5930*/  FADD R38, R45, R38 ;  /* 0x000000262d267221 */ /* 0x002fe20000000000 */
[----:B--2---:R-:W-:Y:S01]  /*5940*/  FADD R44, R12, R3 ;  /* 0x000000030c2c7221 */ /* 0x004fe20000000000 */
[----:B------:R-:W-:-:S02]  /*5950*/  @!P0 LEA.HI R3, R17, R80, RZ, 0x1e ;  /* 0x0000005011038211 */ /* 0x000fc400078ff0ff */
[----:B------:R-:W-:Y:S01]  /*5960*/  @!P0 LEA.HI R17, R17, R80, RZ, 0x1e ;  /* 0x0000005011118211 */ /* 0x000fe200078ff0ff */
[----:B---3--:R-:W-:Y:S01]  /*5970*/  FADD R18, R21, R18 ;  /* 0x0000001215127221 */ /* 0x008fe20000000000 */
[----:B------:R-:W-:Y:S02]  /*5980*/  @!P0 LEA R21, R46, UR4, 0x2 ;  /* 0x000000042e158c11 */ /* 0x000fe4000f8e10ff */
[----:B------:R-:W-:Y:S01]  /*5990*/  @!P0 LEA R3, R3, UR4, 0x2 ;  /* 0x0000000403038c11 */ /* 0x000fe2000f8e10ff */
[----:B-----5:R-:W-:Y:S01]  /*59a0*/  FADD R26, R27, R26 ;  /* 0x0000001a1b1a7221 */ /* 0x020fe20000000000 */
[----:B------:R-:W-:Y:S01]  /*59b0*/  @!P0 LEA R27, R40, UR4, 0x2 ;  /* 0x00000004281b8c11 */ /* 0x000fe2000f8e10ff */
[----:B------:R1:W-:Y:S01]  /*59c0*/  @!P0 STS [R21+0x200], R38 ;  /* 0x0002002615008388 */ /* 0x0003e20000000800 */
[----:B------:R-:W-:-:S03]  /*59d0*/  @!P0 LEA R17, R17, UR4, 0x2 ;  /* 0x0000000411118c11 */ /* 0x000fc6000f8e10ff */
[----:B------:R1:W-:Y:S04]  /*59e0*/  @!P0 STS [R27+0x220], R26 ;  /* 0x0002201a1b008388 */ /* 0x0003e80000000800 */
[----:B------:R1:W-:Y:S04]  /*59f0*/  @!P0 STS [R3+0x240], R18 ;  /* 0x0002401203008388 */ /* 0x0003e80000000800 */
[----:B------:R1:W-:Y:S01]  /*5a00*/  @!P0 STS [R17+0x260], R44 ;  /* 0x0002602c11008388 */ /* 0x0003e20000000800 */
[----:B------:R-:W-:Y:S06]  /*5a10*/  BAR.SYNC.DEFER_BLOCKING 0x0 ;  /* 0x0000000000007b1d */ /* 0x000fec0000010000 */
[----:B------:R-:W-:Y:S05]  /*5a20*/  @P6 BRA `(.L_x_450) ;  /* 0x0000000000386947 */ /* 0x000fea0003800000 */
[----:B-1----:R-:W-:-:S04]  /*5a30*/  LEA R3, R92, R19, 0x3 ;  /* 0x000000135c037211 */ /* 0x002fc800078e18ff */
[----:B------:R-:W-:-:S05]  /*5a40*/  LEA R3, R3, UR4, 0x2 ;  /* 0x0000000403037c11 */ /* 0x000fca000f8e10ff */
[----:B------:R-:W-:Y:S04]  /*5a50*/  LDS R38, [R3+0x80] ;  /* 0x0000800003267984 */ /* 0x000fe80000000800 */
[----:B------:R-:W1:Y:S04]  /*5a60*/  LDS R19, [R3+0x200] ;  /* 0x0002000003137984 */ /* 0x000e680000000800 */
[----:B------:R-:W2:Y:S04]  /*5a70*/  LDS R18, [R3+0x280] ;  /* 0x0002800003127984 */ /* 0x000ea80000000800 */
[----:B------:R-:W3:Y:S04]  /*5a80*/  LDS R17, [R3+0x300] ;  /* 0x0003000003117984 */ /* 0x000ee80000000800 */
[----:B------:R-:W5:Y:S04]  /*5a90*/  LDS R12, [R3+0x380] ;  /* 0x00038000030c7984 */ /* 0x000f680000000800 */
[----:B------:R-:W4:Y:S01]  /*5aa0*/  LDS R26, [R3+0x100] ;  /* 0x00010000031a7984 */ /* 0x000f220000000800 */
[----:B-1----:R-:W-:-:S04]  /*5ab0*/  FADD R19, R38, R19 ;  /* 0x0000001326137221 */ /* 0x002fc80000000000 */
[----:B--2---:R-:W-:-:S04]  /*5ac0*/  FADD R18, R19, R18 ;  /* 0x0000001213127221 */ /* 0x004fc80000000000 */
[----:B---3--:R-:W-:-:S04]  /*5ad0*/  FADD R17, R18, R17 ;  /* 0x0000001112117221 */ /* 0x008fc80000000000 */
[----:B-----5:R-:W-:Y:S01]  /*5ae0*/  FADD R12, R17, R12 ;  /* 0x0000000c110c7221 */ /* 0x020fe20000000000 */
[----:B----4-:R2:W-:Y:S04]  /*5af0*/  STS [R3], R26 ;  /* 0x0000001a03007388 */ /* 0x0105e80000000800 */
[----:B------:R2:W-:Y:S02]  /*5b00*/  STS [R3+0x80], R12 ;  /* 0x0000800c03007388 */ /* 0x0005e40000000800 */
.L_x_450:
[----:B------:R-:W-:Y:S05]  /*5b10*/  BSYNC B0 ;  /* 0x0000000000007941 */ /* 0x000fea0003800000 */
.L_x_449:
[----:B------:R-:W-:Y:S02]  /*5b20*/  ISETP.LT.AND P0, PT, RZ, UR12, PT ;  /* 0x0000000cff007c0c */ /* 0x000fe4000bf01270 */
[----:B------:R-:W-:Y:S02]  /*5b30*/  F2FP.F16.F32.PACK_AB R34, R35, R34 ;  /* 0x000000222322723e */ /* 0x000fe400000000ff */
[----:B------:R-:W-:Y:S02]  /*5b40*/  F2FP.F16.F32.PACK_AB R25, R25, R42 ;  /* 0x0000002a1919723e */ /* 0x000fe400000000ff */
[----:B------:R-:W-:Y:S02]  /*5b50*/  F2FP.F16.F32.PACK_AB R8, R37, R8 ;  /* 0x000000082508723e */ /* 0x000fe400000000ff */
[----:B------:R-:W-:Y:S02]  /*5b60*/  F2FP.F16.F32.PACK_AB R29, R36, R29 ;  /* 0x0000001d241d723e */ /* 0x000fe400000000ff */
[----:B------:R-:W-:-:S02]  /*5b70*/  F2FP.F16.F32.PACK_AB R32, R33, R32 ;  /* 0x000000202120723e */ /* 0x000fc400000000ff */
[----:B------:R-:W-:Y:S02]  /*5b80*/  F2FP.F16.F32.PACK_AB R30, R41, R30 ;  /* 0x0000001e291e723e */ /* 0x000fe400000000ff */
[----:B------:R-:W-:Y:S02]  /*5b90*/  F2FP.F16.F32.PACK_AB R22, R31, R22 ;  /* 0x000000161f16723e */ /* 0x000fe400000000ff */
[----:B------:R-:W-:Y:S02]  /*5ba0*/  F2FP.F16.F32.PACK_AB R20, R23, R20 ;  /* 0x000000141714723e */ /* 0x000fe400000000ff */
[----:B------:R-:W-:Y:S02]  /*5bb0*/  F2FP.F16.F32.PACK_AB R6, R7, R6 ;  /* 0x000000060706723e */ /* 0x000fe400000000ff */
[----:B------:R-:W-:Y:S02]  /*5bc0*/  F2FP.F16.F32.PACK_AB R28, R39, R28 ;  /* 0x0000001c271c723e */ /* 0x000fe400000000ff */
[----:B------:R-:W-:-:S02]  /*5bd0*/  F2FP.F16.F32.PACK_AB R13, R24, R13 ;  /* 0x0000000d180d723e */ /* 0x000fc400000000ff */
[----:B------:R-:W-:Y:S02]  /*5be0*/  F2FP.F16.F32.PACK_AB R9, R16, R9 ;  /* 0x000000091009723e */ /* 0x000fe400000000ff */
[----:B-12---:R-:W-:Y:S02]  /*5bf0*/  LEA R3, R72, UR4, 0x2 ;  /* 0x0000000448037c11 */ /* 0x006fe4000f8e10ff */
[----:B------:R-:W-:Y:S02]  /*5c00*/  F2FP.F16.F32.PACK_AB R4, R5, R4 ;  /* 0x000000040504723e */ /* 0x000fe400000000ff */
[----:B------:R-:W-:Y:S01]  /*5c10*/  F2FP.F16.F32.PACK_AB R10, R43, R10 ;  /* 0x0000000a2b0a723e */ /* 0x000fe200000000ff */
[----:B------:R1:W-:Y:S01]  /*5c20*/  STS [R3+0x400], R34 ;  /* 0x0004002203007388 */ /* 0x0003e20000000800 */
[----:B------:R-:W-:Y:S02]  /*5c30*/  F2FP.F16.F32.PACK_AB R14, R15, R14 ;  /* 0x0000000e0f0e723e */ /* 0x000fe400000000ff */
[----:B------:R-:W-:Y:S01]  /*5c40*/  F2FP.F16.F32.PACK_AB R2, R2, R11 ;  /* 0x0000000b0202723e */ /* 0x000fe200000000ff */
[----:B------:R1:W-:Y:S04]  /*5c50*/  STS [R3+0x410], R25 ;  /* 0x0004101903007388 */ /* 0x0003e80000000800 */
        /* <DEDUP_REMOVED lines=13> */
[----:B------:R1:W-:Y:S01]  /*5d30*/  STS [R3+0x1db0], R2 ;  /* 0x001db00203007388 */ /* 0x0003e20000000800 */
[----:B------:R-:W-:Y:S06]  /*5d40*/  BAR.SYNC.DEFER_BLOCKING 0x0 ;  /* 0x0000000000007b1d */ /* 0x000fec0000010000 */
[----:B------:R-:W-:Y:S05]  /*5d50*/  @!P0 BRA `(.L_x_451) ;  /* 0x0000003800ac8947 */ /* 0x000fea0003800000 */
[----:B------:R-:W-:-:S05]  /*5d60*/  UMOV UR17, URZ ;  /* 0x0000003f00117c82 */ /* 0x000fca0008000000 */
.L_x_484:
[----:B-1-3--:R-:W-:Y:S01]  /*5d70*/  LOP3.LUT R2, R90, 0x1, RZ, 0xc0, !PT ;  /* 0x000000015a027812 */ /* 0x00afe200078ec0ff */
[----:B------:R-:W-:-:S04]  /*5d80*/  DEPBAR.LE SB0, 0x3 ;  /* 0x000080c00000791a */ /* 0x000fc80000000000 */
[----:B------:R-:W-:Y:S01]  /*5d90*/  ISETP.NE.U32.AND P0, PT, R2, 0x1, PT ;  /* 0x000000010200780c */ /* 0x000fe20003f05070 */
[----:B------:R-:W-:Y:S01]  /*5da0*/  IMAD.MOV.U32 R2, RZ, RZ, R71 ;  /* 0x000000ffff027224 */ /* 0x000fe200078e0047 */
[----:B------:R-:W-:Y:S01]  /*5db0*/  BAR.SYNC.DEFER_BLOCKING 0x0 ;  /* 0x0000000000007b1d */ /* 0x000fe20000010000 */
[----:B--2-4-:R-:W-:Y:S01]  /*5dc0*/  IMAD.SHL.U32 R4, R90, 0x20, RZ ;  /* 0x000000205a047824 */ /* 0x014fe200078e00ff */
[----:B------:R-:W-:Y:S01]  /*5dd0*/  CS2R R22, SRZ ;  /* 0x0000000000167805 */ /* 0x000fe2000001ff00 */
[----:B----4-:R-:W-:Y:S01]  /*5de0*/  IMAD.U32 R107, RZ, RZ, UR17 ;  /* 0x00000011ff6b7e24 */ /* 0x010fe2000f8e00ff */
[----:B------:R-:W-:Y:S02]  /*5df0*/  CS2R R20, SRZ ;  /* 0x0000000000147805 */ /* 0x000fe4000001ff00 */
[----:B------:R-:W-:Y:S02]  /*5e00*/  CS2R R18, SRZ ;  /* 0x0000000000127805 */ /* 0x000fe4000001ff00 */
[----:B------:R-:W-:-:S02]  /*5e10*/  LOP3.LUT R4, R4, 0x7fffffc0, RZ, 0xc0, !PT ;  /* 0x7fffffc004047812 */ /* 0x000fc400078ec0ff */
[----:B------:R-:W-:Y:S02]  /*5e20*/  CS2R R16, SRZ ;  /* 0x0000000000107805 */ /* 0x000fe4000001ff00 */
[----:B------:R-:W-:Y:S02]  /*5e30*/  CS2R R26, SRZ ;  /* 0x00000000001a7805 */ /* 0x000fe4000001ff00 */
[----:B------:R-:W-:Y:S02]  /*5e40*/  CS2R R24, SRZ ;  /* 0x0000000000187805 */ /* 0x000fe4000001ff00 */
[----:B------:R-:W-:Y:S01]  /*5e50*/  CS2R R14, SRZ ;  /* 0x00000000000e7805 */ /* 0x000fe2000001ff00 */
[----:B------:R-:W-:Y:S01]  /*5e60*/  @!P0 IMAD.MOV.U32 R2, RZ, RZ, R70 ;  /* 0x000000ffff028224 */ /* 0x000fe200078e0046 */
[----:B------:R-:W-:Y:S01]  /*5e70*/  CS2R R12, SRZ ;  /* 0x00000000000c7805 */ /* 0x000fe2000001ff00 */
[----:B------:R-:W-:Y:S01]  /*5e80*/  IMAD R3, R91, 0x1000, R4 ;  /* 0x000010005b037824 */ /* 0x000fe200078e0204 */
[----:B------:R-:W-:-:S02]  /*5e90*/  CS2R R30, SRZ ;  /* 0x00000000001e7805 */ /* 0x000fc4000001ff00 */
[----:B------:R-:W-:Y:S02]  /*5ea0*/  CS2R R28, SRZ ;  /* 0x00000000001c7805 */ /* 0x000fe4000001ff00 */
[----:B------:R-:W-:Y:S01]  /*5eb0*/  LEA R60, R2, UR4, 0x4 ;  /* 0x00000004023c7c11 */ /* 0x000fe2000f8e20ff */
[----:B------:R-:W-:Y:S01]  /*5ec0*/  VIADD R2, R63, -UR20 ;  /* 0x800000143f027c36 */ /* 0x000fe20008000000 */
[----:B------:R-:W-:Y:S02]  /*5ed0*/  CS2R R10, SRZ ;  /* 0x00000000000a7805 */ /* 0x000fe4000001ff00 */
[----:B------:R-:W-:Y:S02]  /*5ee0*/  CS2R R8, SRZ ;  /* 0x0000000000087805 */ /* 0x000fe4000001ff00 */
[----:B------:R-:W-:Y:S01]  /*5ef0*/  CS2R R34, SRZ ;  /* 0x0000000000227805 */ /* 0x000fe2000001ff00 */
[----:B------:R-:W-:Y:S01]  /*5f00*/  IMAD R40, R3, 0x2, R60 ;  /* 0x0000000203287824 */ /* 0x000fe200078e023c */
[----:B------:R-:W-:-:S02]  /*5f10*/  ISETP.GE.AND P0, PT, R2, 0x1, PT ;  /* 0x000000010200780c */ /* 0x000fc40003f06270 */
[----:B------:R-:W-:Y:S01]  /*5f20*/  CS2R R32, SRZ ;  /* 0x0000000000207805 */ /* 0x000fe2000001ff00 */
[----:B------:R1:W2:Y:S01]  /*5f30*/  LDSM.16.M88.4 R36, [R69] ;  /* 0x000000004524783b */ /* 0x0002a20000000200 */
[----:B------:R-:W-:Y:S02]  /*5f40*/  CS2R R6, SRZ ;  /* 0x0000000000067805 */ /* 0x000fe4000001ff00 */
[----:B------:R-:W-:Y:S01]  /*5f50*/  CS2R R4, SRZ ;  /* 0x0000000000047805 */ /* 0x000fe2000001ff00 */
[----:B------:R-:W3:Y:S06]  /*5f60*/  LDSM.16.MT88.4 R40, [R40+0x2600] ;  /* 0x002600002828783b */ /* 0x000eec0000004200 */
[----:B------:R-:W-:Y:S05]  /*5f70*/  @!P0 BRA `(.L_x_452) ;  /* 0x0000000000f88947 */ /* 0x000fea0003800000 */
[----:B------:R-:W-:Y:S01]  /*5f80*/  LEA R3, R3, 0x800, 0x1 ;  /* 0x0000080003037811 */ /* 0x000fe200078e08ff */
[----:B------:R-:W-:Y:S01]  /*5f90*/  IMAD.MOV.U32 R2, RZ, RZ, R69 ;  /* 0x000000ffff027224 */ /* 0x000fe200078e0045 */
[----:B------:R-:W-:Y:S01]  /*5fa0*/  MOV R106, UR9 ;  /* 0x00000009006a7c02 */ /* 0x000fe20008000f00 */
[----:B------:R-:W-:-:S07]  /*5fb0*/  IMAD.MOV.U32 R23, RZ, RZ, RZ ;  /* 0x000000ffff177224 */ /* 0x000fce00078e00ff */
.L_x_453:
[C---:B-123--:R-:W-:Y:S01]  /*5fc0*/  HMMA.1688.F32 R4, R36.reuse, R40, R4 ;  /* 0x000000282404723c */ /* 0x04efe20000001004 */
[----:B------:R-:W-:Y:S02]  /*5fd0*/  LDSM.16.M88.4 R44, [R2+0x10] ;  /* 0x00001000022c783b */ /* 0x000fe40000000200 */
[----:B------:R-:W-:Y:S01]  /*5fe0*/  ISETP.GE.AND P0, PT, R106, -0x1, PT ;  /* 0xffffffff6a00780c */ /* 0x000fe20003f06270 */
        /* <DEDUP_REMOVED lines=11> */
[----:B-1----:R-:W1:Y:S06]  /*60a0*/  LDSM.16.MT88.4 R48, [R61+0x2600] ;  /* 0x002600003d30783b */ /* 0x002e6c0000004200 */
        /* <DEDUP_REMOVED lines=40> */
[C---:B------:R-:W-:Y:S03]  /*6330*/  ISETP.GT.AND P0, PT, R106.reuse, -0x2, PT ;  /* 0xfffffffe6a00780c */ /* 0x040fe60003f04270 */
[----:B------:R-:W-:Y:S10]  /*6340*/  VIADD R106, R106, 0xffffffff ;  /* 0xffffffff6a6a7836 */ /* 0x000ff40000000000 */
[----:B------:R-:W-:Y:S08]  /*6350*/  @P0 BRA `(.L_x_453) ;  /* 0xfffffffc00180947 */ /* 0x000ff0000383ffff */
.L_x_452:
[----:B------:R-:W-:Y:S01]  /*6360*/  UIADD3 UR7, UR12, 0x7f, URZ ;  /* 0x0000007f0c077890 */ /* 0x000fe2000fffe03f */
[----:B------:R-:W-:Y:S01]  /*6370*/  BAR.SYNC.DEFER_BLOCKING 0x0 ;  /* 0x0000000000007b1d */ /* 0x000fe20000010000 */
[----:B------:R-:W-:Y:S02]  /*6380*/  UIADD3 UR17, UR17, 0x1, URZ ;  /* 0x0000000111117890 */ /* 0x000fe4000fffe03f */
[----:B------:R-:W-:-:S04]  /*6390*/  USHF.R.S32.HI UR5, URZ, 0x1f, UR7 ;  /* 0x0000001f3f057899 */ /* 0x000fc80008011407 */
[----:B------:R-:W-:-:S04]  /*63a0*/  ULEA.HI UR5, UR5, UR7, URZ, 0x7 ;  /* 0x0000000705057291 */ /* 0x000fc8000f8f383f */
[----:B------:R-:W-:-:S04]  /*63b0*/  USHF.R.S32.HI UR5, URZ, 0x7, UR5 ;  /* 0x000000073f057899 */ /* 0x000fc80008011405 */
[----:B------:R-:W-:-:S06]  /*63c0*/  UISETP.GE.AND UP0, UPT, UR17, UR5, UPT ;  /* 0x000000051100728c */ /* 0x000fcc000bf06270 */
[----:B------:R-:W-:-:S13]  /*63d0*/  PLOP3.LUT P0, PT, PT, PT, UP0, 0x80, 0x0 ;  /* 0x000000000000781c */ /* 0x000fda0003f0f008 */
[----:B------:R-:W-:Y:S05]  /*63e0*/  @P0 BRA `(.L_x_454) ;  /* 0x0000000800440947 */ /* 0x000fea0003800000 */
[----:B------:R-:W5:Y:S08]  /*63f0*/  LDC.64 R44, c[0x0][0x280] ;  /* 0x0000a000ff2c7b82 */ /* 0x000f700000000a00 */
[----:B-1-3--:R-:W1:Y:S01]  /*6400*/  LDC.64 R42, c[0x0][0x258] ;  /* 0x00009600ff2a7b82 */ /* 0x00ae620000000a00 */
[----:B-----5:R-:W-:-:S06]  /*6410*/  IMAD.WIDE R44, R62, 0x8, R44 ;  /* 0x000000083e2c7825 */ /* 0x020fcc00078e022c */
[----:B------:R-:W3:Y:S01]  /*6420*/  LDG.E.64 R44, desc[UR26][R44.64] ;  /* 0x0000001a2c2c7981 */ /* 0x000ee2000c1e1b00 */
[----:B-1----:R-:W-:-:S06]  /*6430*/  IMAD.WIDE R42, R62, 0x8, R42 ;  /* 0x000000083e2a7825 */ /* 0x002fcc00078e022a */
[----:B------:R-:W5:Y:S01]  /*6440*/  LDG.E.64 R42, desc[UR26][R42.64] ;  /* 0x0000001a2a2a7981 */ /* 0x000f62000c1e1b00 */
[----:B------:R-:W-:Y:S01]  /*6450*/  USHF.R.S32.HI UR8, URZ, 0x1f, UR6 ;  /* 0x0000001f3f087899 */ /* 0x000fe20008011406 */
[----:B--2---:R-:W-:Y:S01]  /*6460*/  IMAD R38, R107, 0x80, R98 ;  /* 0x000000806b267824 */ /* 0x004fe200078e0262 */
[----:B------:R-:W-:Y:S02]  /*6470*/  UIADD3 UR7, UR6, -0x1, URZ ;  /* 0xffffffff06077890 */ /* 0x000fe4000fffe03f */
[----:B------:R-:W-:Y:S01]  /*6480*/  ULEA.HI UR8, UR8, UR6, URZ, 0x5 ;  /* 0x0000000608087291 */ /* 0x000fe2000f8f283f */
[C---:B----4-:R-:W-:Y:S01]  /*6490*/  VIADD R2, R38.reuse, 0xc0 ;  /* 0x000000c026027836 */ /* 0x050fe20000000000 */
[----:B------:R-:W-:Y:S01]  /*64a0*/  UISETP.GT.U32.AND UP1, UPT, UR7, 0x1f, UPT ;  /* 0x0000001f0700788c */ /* 0x000fe2000bf24070 */
[----:B------:R-:W-:Y:S01]  /*64b0*/  VIADD R38, R38, 0x80 ;  /* 0x0000008026267836 */ /* 0x000fe20000000000 */
[----:B------:R-:W-:Y:S02]  /*64c0*/  ULOP3.LUT UR8, UR8, 0xffffffe0, URZ, 0xc0, !UPT ;  /* 0xffffffe008087892 */ /* 0x000fe4000f8ec03f */
[----:B------:R-:W-:Y:S01]  /*64d0*/  ISETP.GE.AND P5, PT, R2, UR12, PT ;  /* 0x0000000c02007c0c */ /* 0x000fe2000bfa6270 */
[----:B------:R-:W-:Y:S01]  /*64e0*/  ULEA.HI.SX32 UR7, UR10, 0xffffffff, 0x1b ;  /* 0xffffffff0a077891 */ /* 0x000fe2000f8fda3f */
[----:B------:R-:W-:Y:S01]  /*64f0*/  ISETP.GE.AND P6, PT, R38, UR12, PT ;  /* 0x0000000c26007c0c */ /* 0x000fe2000bfc6270 */
[----:B------:R-:W-:Y:S01]  /*6500*/  UIADD3 UR8, UR6, -UR8, URZ ;  /* 0x8000000806087290 */ /* 0x000fe2000fffe03f */
[----:B------:R-:W-:Y:S01]  /*6510*/  SEL R36, RZ, 0xffffffff, P5 ;  /* 0xffffffffff247807 */ /* 0x000fe20002800000 */
[----:B------:R-:W-:Y:S01]  /*6520*/  UIADD3 UR5, UR6, 0x3e, URZ ;  /* 0x0000003e06057890 */ /* 0x000fe2000fffe03f */
[----:B------:R-:W-:Y:S01]  /*6530*/  PLOP3.LUT P4, PT, PT, PT, UP1, 0x80, 0x0 ;  /* 0x000000000000781c */ /* 0x000fe20003f8f018 */
[----:B------:R-:W-:Y:S01]  /*6540*/  UISETP.NE.AND UP0, UPT, UR8, URZ, UPT ;  /* 0x0000003f0800728c */ /* 0x000fe2000bf05270 */
[----:B------:R-:W-:Y:S01]  /*6550*/  SEL R3, RZ, 0x1, P6 ;  /* 0x00000001ff037807 */ /* 0x000fe20003000000 */
[----:B------:R-:W-:Y:S01]  /*6560*/  IMAD.SHL.U32 R36, R36, 0x2, RZ ;  /* 0x0000000224247824 */ /* 0x000fe200078e00ff */
[----:B------:R-:W-:Y:S01]  /*6570*/  UISETP.NE.AND UP1, UPT, UR7, 0x1, UPT ;  /* 0x000000010700788c */ /* 0x000fe2000bf25270 */
[----:B------:R-:W-:Y:S01]  /*6580*/  SHF.R.S32.HI R39, RZ, 0x1f, R38 ;  /* 0x0000001fff277819 */ /* 0x000fe20000011426 */
[----:B------:R-:W-:-:S02]  /*6590*/  USEL UR8, UR8, 0x20, UP0 ;  /* 0x0000002008087887 */ /* 0x000fc40008000000 */
[----:B------:R-:W-:Y:S01]  /*65a0*/  LOP3.LUT R36, R36, 0x2, R3, 0xe2, !PT ;  /* 0x0000000224247812 */ /* 0x000fe200078ee203 */
[----:B------:R-:W-:Y:S01]  /*65b0*/  USHF.R.S32.HI UR7, URZ, 0x1f, UR20 ;  /* 0x0000001f3f077899 */ /* 0x000fe20008011414 */
[----:B------:R-:W-:Y:S01]  /*65c0*/  SEL R3, RZ, 0x8, P5 ;  /* 0x00000008ff037807 */ /* 0x000fe20002800000 */
[----:B------:R-:W-:-:S04]  /*65d0*/  UISETP.LT.AND UP0, UPT, UR6, UR8, UPT ;  /* 0x000000080600728c */ /* 0x000fc8000bf01270 */
[----:B------:R-:W-:Y:S02]  /*65e0*/  USEL UR8, UR6, UR8, UP0 ;  /* 0x0000000806087287 */ /* 0x000fe40008000000 */
[----:B------:R-:W-:Y:S02]  /*65f0*/  UISETP.GE.U32.AND UP0, UPT, UR5, 0x3f, UPT ;  /* 0x0000003f0500788c */ /* 0x000fe4000bf06070 */
[----:B------:R-:W-:Y:S02]  /*6600*/  ULEA.HI.SX32 UR5, UR10, 0xfffffffe, 0x1b ;  /* 0xfffffffe0a057891 */ /* 0x000fe4000f8fda3f */
[----:B------:R-:W-:Y:S02]  /*6610*/  ISETP.GE.AND P0, PT, R97, UR8, PT ;  /* 0x0000000861007c0c */ /* 0x000fe4000bf06270 */
[----:B------:R-:W-:Y:S02]  /*6620*/  ISETP.GE.AND P2, PT, R105, UR8, PT ;  /* 0x0000000869007c0c */ /* 0x000fe4000bf46270 */
[----:B------:R-:W-:-:S02]  /*6630*/  ISETP.LT.AND P1, PT, R2, UR12, !P0 ;  /* 0x0000000c02007c0c */ /* 0x000fc4000c721270 */
[----:B------:R-:W-:Y:S02]  /*6640*/  ISETP.LT.AND P0, PT, R38, UR12, !P0 ;  /* 0x0000000c26007c0c */ /* 0x000fe4000c701270 */
[----:B------:R-:W-:Y:S02]  /*6650*/  ISETP.LT.AND P3, PT, R2, UR12, !P2 ;  /* 0x0000000c02007c0c */ /* 0x000fe4000d761270 */
[----:B------:R-:W-:Y:S02]  /*6660*/  ISETP.LT.AND P2, PT, R38, UR12, !P2 ;  /* 0x0000000c26007c0c */ /* 0x000fe4000d741270 */
[----:B------:R-:W-:Y:S02]  /*6670*/  SEL R40, RZ, 0x1, !P0 ;  /* 0x00000001ff287807 */ /* 0x000fe40004000000 */
[----:B------:R-:W-:Y:S02]  /*6680*/  SEL R2, RZ, 0x4, P6 ;  /* 0x00000004ff027807 */ /* 0x000fe40003000000 */
[----:B------:R-:W-:-:S02]  /*6690*/  P2R R40, PR, R40, 0xf ;  /* 0x0000000f28287803 */ /* 0x000fc40000000000 */
[----:B------:R-:W-:Y:S02]  /*66a0*/  PLOP3.LUT P0, PT, PT, PT, UP1, 0x80, 0x0 ;  /* 0x000000000000781c */ /* 0x000fe40003f0f018 */
[----:B------:R-:W-:Y:S01]  /*66b0*/  LOP3.LUT R3, R3, R2, R36, 0xfe, !PT ;  /* 0x0000000203037212 */ /* 0x000fe200078efe24 */
[----:B------:R-:W-:Y:S01]  /*66c0*/  @!P4 IMAD.MOV.U32 R3, RZ, RZ, R40 ;  /* 0x000000ffff03c224 */ /* 0x000fe200078e0028 */
[----:B------:R-:W-:Y:S01]  /*66d0*/  PLOP3.LUT P1, PT, PT, PT, UP0, 0x80, 0x0 ;  /* 0x000000000000781c */ /* 0x000fe20003f2f008 */
[----:B------:R-:W-:-:S03]  /*66e0*/  UISETP.NE.AND UP0, UPT, UR5, 0x1, UPT ;  /* 0x000000010500788c */ /* 0x000fc6000bf05270 */
[----:B------:R-:W-:Y:S02]  /*66f0*/  SEL R3, R3, RZ, P1 ;  /* 0x000000ff03037207 */ /* 0x000fe40000800000 */
[----:B------:R-:W-:-:S03]  /*6700*/  ISETP.NE.AND P1, PT, RZ, UR19, PT ;  /* 0x00000013ff007c0c */ /* 0x000fc6000bf25270 */
[C---:B------:R-:W-:Y:S02]  /*6710*/  IMAD.SHL.U32 R37, R3.reuse, 0x4, RZ ;  /* 0x0000000403257824 */ /* 0x040fe400078e00ff */
[----:B------:R-:W-:-:S03]  /*6720*/  IMAD.SHL.U32 R36, R3, 0x2, RZ ;  /* 0x0000000203247824 */ /* 0x000fc600078e00ff */
[----:B------:R-:W-:Y:S02]  /*6730*/  LOP3.LUT P6, RZ, R37, 0x10, RZ, 0xc0, !PT ;  /* 0x0000001025ff7812 */ /* 0x000fe400078cc0ff */
[----:B------:R-:W-:Y:S01]  /*6740*/  LOP3.LUT P5, RZ, R36, 0x10, RZ, 0xc0, !PT ;  /* 0x0000001024ff7812 */ /* 0x000fe200078ac0ff */
[----:B---3--:R-:W-:Y:S01]  /*6750*/  IMAD R46, R45, R97, RZ ;  /* 0x000000612d2e7224 */ /* 0x008fe200078e02ff */
[----:B------:R-:W-:Y:S01]  /*6760*/  SHF.L.U64.HI R37, R44, 0x2, R45 ;  /* 0x000000022c257819 */ /* 0x000fe2000001022d */
[----:B------:R-:W-:-:S04]  /*6770*/  IMAD.WIDE.U32 R38, R97, R44, R38 ;  /* 0x0000002c61267225 */ /* 0x000fc800078e0026 */
[C---:B------:R-:W-:Y:S02]  /*6780*/  IMAD R46, R44.reuse, R65, R46 ;  /* 0x000000412c2e7224 */ /* 0x040fe400078e022e */
[----:B------:R-:W-:Y:S01]  /*6790*/  IMAD R2, R45, UR20, RZ ;  /* 0x000000142d027c24 */ /* 0x000fe2000f8e02ff */
[----:B------:R-:W-:Y:S01]  /*67a0*/  SHF.L.U64.HI R45, R44, 0x6, R45 ;  /* 0x000000062c2d7819 */ /* 0x000fe2000001022d */
[----:B------:R-:W-:Y:S02]  /*67b0*/  IMAD.IADD R47, R39, 0x1, R46 ;  /* 0x00000001272f7824 */ /* 0x000fe400078e022e */
[----:B------:R-:W-:Y:S02]  /*67c0*/  IMAD.MOV.U32 R46, RZ, RZ, R38 ;  /* 0x000000ffff2e7224 */ /* 0x000fe400078e0026 */
[C---:B------:R-:W-:Y:S02]  /*67d0*/  IMAD.SHL.U32 R39, R3.reuse, 0x10, RZ ;  /* 0x0000001003277824 */ /* 0x040fe400078e00ff */
[----:B------:R-:W-:-:S02]  /*67e0*/  IMAD.SHL.U32 R38, R3, 0x8, RZ ;  /* 0x0000000803267824 */ /* 0x000fc400078e00ff */
[----:B------:R-:W-:Y:S01]  /*67f0*/  @!P0 IMAD.MOV.U32 R3, RZ, RZ, R40 ;  /* 0x000000ffff038224 */ /* 0x000fe200078e0028 */
[----:B------:R-:W-:Y:S01]  /*6800*/  LOP3.LUT P3, RZ, R39, 0x10, RZ, 0xc0, !PT ;  /* 0x0000001027ff7812 */ /* 0x000fe2000786c0ff */
[----:B------:R-:W-:Y:S01]  /*6810*/  IMAD R2, R44, UR7, R2 ;  /* 0x000000072c027c24 */ /* 0x000fe2000f8e0202 */
[----:B------:R-:W-:Y:S01]  /*6820*/  LOP3.LUT P2, RZ, R38, 0x10, RZ, 0xc0, !PT ;  /* 0x0000001026ff7812 */ /* 0x000fe2000784c0ff */
[----:B------:R-:W-:Y:S01]  /*6830*/  IMAD.WIDE.U32 R46, R44, UR20, R46 ;  /* 0x000000142c2e7c25 */ /* 0x000fe2000f8e002e */
[----:B------:R-:W-:-:S03]  /*6840*/  SEL R3, R3, RZ, P1 ;  /* 0x000000ff03037207 */ /* 0x000fc60000800000 */
[----:B------:R-:W-:Y:S01]  /*6850*/  IMAD.IADD R39, R47, 0x1, R2 ;  /* 0x000000012f277824 */ /* 0x000fe200078e0202 */
[C---:B-----5:R-:W-:Y:S01]  /*6860*/  LEA R38, P0, R46.reuse, R42, 0x1 ;  /* 0x0000002a2e267211 */ /* 0x060fe200078008ff */
[C---:B------:R-:W-:Y:S02]  /*6870*/  IMAD.SHL.U32 R2, R3.reuse, 0x10, RZ ;  /* 0x0000001003027824 */ /* 0x040fe400078e00ff */
[C---:B------:R-:W-:Y:S01]  /*6880*/  IMAD.SHL.U32 R36, R3.reuse, 0x8, RZ ;  /* 0x0000000803247824 */ /* 0x040fe200078e00ff */
[----:B------:R-:W-:Y:S02]  /*6890*/  LEA.HI.X R39, R46, R43, R39, 0x1, P0 ;  /* 0x0000002b2e277211 */ /* 0x000fe400000f0c27 */
[----:B------:R-:W-:Y:S01]  /*68a0*/  PLOP3.LUT P0, PT, PT, PT, UP0, 0x80, 0x0 ;  /* 0x000000000000781c */ /* 0x000fe20003f0f008 */
[----:B------:R-:W-:Y:S01]  /*68b0*/  UISETP.NE.AND UP0, UPT, UR9, 0x1, UPT ;  /* 0x000000010900788c */ /* 0x000fe2000bf05270 */
[----:B------:R-:W-:Y:S01]  /*68c0*/  LOP3.LUT P4, RZ, R2, 0x10, RZ, 0xc0, !PT ;  /* 0x0000001002ff7812 */ /* 0x000fe2000788c0ff */
[----:B------:R-:W-:Y:S01]  /*68d0*/  IMAD.SHL.U32 R2, R44, 0x4, RZ ;  /* 0x000000042c027824 */ /* 0x000fe200078e00ff */
[----:B------:R-:W-:Y:S01]  /*68e0*/  @!PT LDS RZ, [RZ] ;  /* 0x00000000fffff984 */ /* 0x000fe20000000800 */
[----:B------:R-:W-:Y:S01]  /*68f0*/  @!PT LDS RZ, [RZ] ;  /* 0x00000000fffff984 */ /* 0x000fe20000000800 */
[----:B------:R-:W-:Y:S01]  /*6900*/  @!PT LDS RZ, [RZ] ;  /* 0x00000000fffff984 */ /* 0x000fe20000000800 */
[----:B------:R-:W-:Y:S01]  /*6910*/  LDGSTS.E.BYPASS.LTC128B.128 [R81+0x2600], desc[UR26][R38.64], P3 ;  /* 0x0260000026517fae */ /* 0x000fe20009901d5a */
[----:B------:R-:W-:Y:S01]  /*6920*/  LOP3.LUT P3, RZ, R36, 0x10, RZ, 0xc0, !PT ;  /* 0x0000001024ff7812 */ /* 0x000fe2000786c0ff */
[----:B------:R-:W-:-:S02]  /*6930*/  IMAD.SHL.U32 R36, R3, 0x4, RZ ;  /* 0x0000000403247824 */ /* 0x000fc400078e00ff */
[----:B------:R-:W-:Y:S01]  /*6940*/  LEA R42, P1, R2, R38, 0x1 ;  /* 0x00000026022a7211 */ /* 0x000fe200078208ff */
[----:B------:R1:W-:Y:S02]  /*6950*/  LDGSTS.E.BYPASS.LTC128B.128 [R81+0x2680], desc[UR26][R38.64+0x80], P2 ;  /* 0x0268008026517fae */ /* 0x0003e40009101d5a */
[----:B------:R-:W-:Y:S02]  /*6960*/  LOP3.LUT P2, RZ, R36, 0x10, RZ, 0xc0, !PT ;  /* 0x0000001024ff7812 */ /* 0x000fe4000784c0ff */
[----:B------:R-:W-:Y:S01]  /*6970*/  LEA.HI.X R43, R2, R39, R37, 0x1, P1 ;  /* 0x00000027022b7211 */ /* 0x000fe200008f0c25 */
[----:B------:R-:W-:Y:S01]  /*6980*/  IMAD.SHL.U32 R2, R3, 0x2, RZ ;  /* 0x0000000203027824 */ /* 0x000fe200078e00ff */
[----:B------:R-:W-:Y:S01]  /*6990*/  ISETP.NE.AND P1, PT, RZ, UR18, PT ;  /* 0x00000012ff007c0c */ /* 0x000fe2000bf25270 */
[----:B------:R-:W-:Y:S01]  /*69a0*/  @!P0 IMAD.MOV.U32 R3, RZ, RZ, R40 ;  /* 0x000000ffff038224 */ /* 0x000fe200078e0028 */
[----:B------:R-:W-:Y:S01]  /*69b0*/  PLOP3.LUT P0, PT, PT, PT, UP0, 0x80, 0x0 ;  /* 0x000000000000781c */ /* 0x000fe20003f0f008 */
[----:B------:R-:W-:Y:S01]  /*69c0*/  IMAD.SHL.U32 R37, R44, 0x40, RZ ;  /* 0x000000402c257824 */ /* 0x000fe200078e00ff */
[----:B------:R-:W-:Y:S01]  /*69d0*/  LDGSTS.E.BYPASS.LTC128B.128 [R104+0x2600], desc[UR26][R42.64], P6 ;  /* 0x026000002a687fae */ /* 0x000fe2000b101d5a */
[----:B------:R-:W-:-:S02]  /*69e0*/  LOP3.LUT P6, RZ, R2, 0x10, RZ, 0xc0, !PT ;  /* 0x0000001002ff7812 */ /* 0x000fc400078cc0ff */
[----:B------:R-:W-:Y:S01]  /*69f0*/  SEL R3, R3, RZ, P1 ;  /* 0x000000ff03037207 */ /* 0x000fe20000800000 */
[----:B------:R2:W-:Y:S01]  /*6a00*/  LDGSTS.E.BYPASS.LTC128B.128 [R104+0x2680], desc[UR26][R42.64+0x80], P5 ;  /* 0x026800802a687fae */ /* 0x0005e2000a901d5a */
[----:B------:R-:W-:-:S03]  /*6a10*/  IADD3 R46, P1, R38, R37, RZ ;  /* 0x00000025262e7210 */ /* 0x000fc60007f3e0ff */
[----:B------:R-:W-:Y:S01]  /*6a20*/  IMAD.SHL.U32 R36, R3, 0x10, RZ ;  /* 0x0000001003247824 */ /* 0x000fe200078e00ff */
[----:B------:R-:W0:Y:S01]  /*6a30*/  LDGDEPBAR ;  /* 0x00000000000079af */ /* 0x000e220000000000 */
[--C-:B------:R-:W-:Y:S02]  /*6a40*/  IMAD.X R47, R39, 0x1, R45.reuse, P1 ;  /* 0x00000001272f7824 */ /* 0x100fe400008e062d */
[C---:B------:R-:W-:Y:S01]  /*6a50*/  IMAD.SHL.U32 R2, R3.reuse, 0x2, RZ ;  /* 0x0000000203027824 */ /* 0x040fe200078e00ff */
[----:B------:R-:W-:Y:S01]  /*6a60*/  LOP3.LUT P1, RZ, R36, 0x10, RZ, 0xc0, !PT ;  /* 0x0000001024ff7812 */ /* 0x000fe2000782c0ff */
[C---:B------:R-:W-:Y:S01]  /*6a70*/  IMAD.SHL.U32 R36, R3.reuse, 0x4, RZ ;  /* 0x0000000403247824 */ /* 0x040fe200078e00ff */
[----:B------:R3:W-:Y:S01]  /*6a80*/  LDGSTS.E.BYPASS.LTC128B.128 [R81+0x4600], desc[UR26][R46.64], P4 ;  /* 0x046000002e517fae */ /* 0x0007e2000a101d5a */
[-C--:B------:R-:W-:Y:S01]  /*6a90*/  IADD3 R48, P4, R46, R37.reuse, RZ ;  /* 0x000000252e307210 */ /* 0x080fe20007f9e0ff */
[----:B-1----:R-:W-:Y:S02]  /*6aa0*/  IMAD.SHL.U32 R38, R3, 0x8, RZ ;  /* 0x0000000803267824 */ /* 0x002fe400078e00ff */
[----:B------:R-:W-:Y:S01]  /*6ab0*/  @!P0 IMAD.MOV.U32 R3, RZ, RZ, R40 ;  /* 0x000000ffff038224 */ /* 0x000fe200078e0028 */
[----:B------:R-:W-:Y:S01]  /*6ac0*/  IADD3 R40, P0, R42, R37, RZ ;  /* 0x000000252a287210 */ /* 0x000fe20007f1e0ff */
[----:B------:R3:W-:Y:S01]  /*6ad0*/  LDGSTS.E.BYPASS.LTC128B.128 [R81+0x4680], desc[UR26][R46.64+0x80], P3 ;  /* 0x046800802e517fae */ /* 0x0007e20009901d5a */
[----:B------:R-:W-:Y:S01]  /*6ae0*/  ISETP.NE.AND P3, PT, RZ, UR9, PT ;  /* 0x00000009ff007c0c */ /* 0x000fe2000bf65270 */
[--C-:B------:R-:W-:Y:S01]  /*6af0*/  IMAD.X R49, R47, 0x1, R45.reuse, P4 ;  /* 0x000000012f317824 */ /* 0x100fe200020e062d */
[----:B------:R-:W-:Y:S01]  /*6b00*/  LOP3.LUT P4, RZ, R2, 0x10, RZ, 0xc0, !PT ;  /* 0x0000001002ff7812 */ /* 0x000fe2000788c0ff */
[----:B------:R-:W-:Y:S01]  /*6b10*/  IMAD.X R41, R43, 0x1, R45, P0 ;  /* 0x000000012b297824 */ /* 0x000fe200000e062d */
[----:B------:R-:W-:-:S02]  /*6b20*/  LOP3.LUT P0, RZ, R38, 0x10, RZ, 0xc0, !PT ;  /* 0x0000001026ff7812 */ /* 0x000fc4000780c0ff */
        /* <DEDUP_REMOVED lines=11> */
[-C--:B------:R-:W-:Y:S01]  /*6be0*/  IADD3 R38, P1, R40, R37.reuse, RZ ;  /* 0x0000002528267210 */ /* 0x080fe20007f3e0ff */
[----:B------:R-:W-:Y:S01]  /*6bf0*/  IMAD.SHL.U32 R3, R3, 0x2, RZ ;  /* 0x0000000203037824 */ /* 0x000fe200078e00ff */
[----:B------:R-:W-:Y:S01]  /*6c00*/  LOP3.LUT P6, RZ, R2, 0x10, RZ, 0xc0, !PT ;  /* 0x0000001002ff7812 */ /* 0x000fe200078cc0ff */
[----:B------:R3:W-:Y:S01]  /*6c10*/  LDGSTS.E.BYPASS.LTC128B.128 [R81+0x6680], desc[UR26][R48.64+0x80], P0 ;  /* 0x0668008030517fae */ /* 0x0007e20008101d5a */
[----:B--2---:R-:W-:Y:S01]  /*6c20*/  IADD3 R42, P0, R48, R37, RZ ;  /* 0x00000025302a7210 */ /* 0x004fe20007f1e0ff */
[----:B------:R-:W-:Y:S01]  /*6c30*/  IMAD.X R39, R41, 0x1, R45, P1 ;  /* 0x0000000129277824 */ /* 0x000fe200008e062d */
[----:B------:R-:W-:-:S03]  /*6c40*/  LOP3.LUT P1, RZ, R3, 0x10, RZ, 0xc0, !PT ;  /* 0x0000001003ff7812 */ /* 0x000fc6000782c0ff */
[--C-:B------:R-:W-:Y:S01]  /*6c50*/  IMAD.X R43, R49, 0x1, R45.reuse, P0 ;  /* 0x00000001312b7824 */ /* 0x100fe200000e062d */
[----:B------:R-:W-:Y:S01]  /*6c60*/  IADD3 R2, P0, R38, R37, RZ ;  /* 0x0000002526027210 */ /* 0x000fe20007f1e0ff */
[----:B------:R3:W-:Y:S04]  /*6c70*/  LDGSTS.E.BYPASS.LTC128B.128 [R104+0x6600], desc[UR26][R38.64], P3 ;  /* 0x0660000026687fae */ /* 0x0007e80009901d5a */
[----:B------:R-:W-:Y:S01]  /*6c80*/  IMAD.X R3, R39, 0x1, R45, P0 ;  /* 0x0000000127037824 */ /* 0x000fe200000e062d */
[----:B------:R3:W-:Y:S04]  /*6c90*/  LDGSTS.E.BYPASS.LTC128B.128 [R104+0x6680], desc[UR26][R38.64+0x80], P4 ;  /* 0x0668008026687fae */ /* 0x0007e8000a101d5a */
[----:B------:R-:W0:Y:S04]  /*6ca0*/  LDGDEPBAR ;  /* 0x00000000000079af */ /* 0x000e280000000000 */
[----:B------:R3:W-:Y:S04]  /*6cb0*/  LDGSTS.E.BYPASS.LTC128B.128 [R81+0x8600], desc[UR26][R42.64], P2 ;  /* 0x086000002a517fae */ /* 0x0007e80009101d5a */
[----:B------:R3:W-:Y:S04]  /*6cc0*/  LDGSTS.E.BYPASS.LTC128B.128 [R81+0x8680], desc[UR26][R42.64+0x80], P5 ;  /* 0x086800802a517fae */ /* 0x0007e8000a901d5a */
[----:B------:R3:W-:Y:S04]  /*6cd0*/  LDGSTS.E.BYPASS.LTC128B.128 [R104+0x8600], desc[UR26][R2.64], P6 ;  /* 0x0860000002687fae */ /* 0x0007e8000b101d5a */
[----:B------:R3:W-:Y:S04]  /*6ce0*/  LDGSTS.E.BYPASS.LTC128B.128 [R104+0x8680], desc[UR26][R2.64+0x80], P1 ;  /* 0x0868008002687fae */ /* 0x0007e80008901d5a */
[----:B------:R-:W0:Y:S02]  /*6cf0*/  LDGDEPBAR ;  /* 0x00000000000079af */ /* 0x000e240000000000 */
.L_x_454:
[----:B------:R-:W0:Y:S01]  /*6d00*/  LDGDEPBAR ;  /* 0x00000000000079af */ /* 0x000e220000000000 */
[----:B------:R-:W-:Y:S01]  /*6d10*/  ISETP.NE.AND P0, PT, RZ, UR20, PT ;  /* 0x00000014ff007c0c */ /* 0x000fe2000bf05270 */
[----:B------:R-:W-:Y:S02]  /*6d20*/  BSSY B2, `(.L_x_455) ;  /* 0x00002a5000027945 */ /* 0x000fe40003800000 */
[----:B------:R-:W0:Y:S01]  /*6d30*/  LDGDEPBAR ;  /* 0x00000000000079af */ /* 0x000e220000000000 */
[----:B------:R-:W-:-:S04]  /*6d40*/  DEPBAR.LE SB0, 0x0 ;  /* 0x000080000000791a */ /* 0x000fc80000000000 */
[----:B------:R-:W-:Y:S06]  /*6d50*/  BAR.SYNC.DEFER_BLOCKING 0x0 ;  /* 0x0000000000007b1d */ /* 0x000fec0000010000 */
[----:B------:R-:W-:Y:S05]  /*6d60*/  @!P0 BRA `(.L_x_456) ;  /* 0x0000001800608947 */ /* 0x000fea0003800000 */
[----:B---34-:R-:W3:Y:S01]  /*6d70*/  LDG.E R2, desc[UR26][R102.64] ;  /* 0x0000001a66027981 */ /* 0x018ee2000c1e1900 */
[----:B------:R-:W-:Y:S01]  /*6d80*/  UIADD3 UR7, UR20, 0x80, URZ ;  /* 0x0000008014077890 */ /* 0x000fe2000fffe03f */
[----:B------:R-:W-:-:S05]  /*6d90*/  IMAD R107, R107, 0x80, R88 ;  /* 0x000000806b6b7824 */ /* 0x000fca00078e0258 */
[----:B------:R-:W-:Y:S02]  /*6da0*/  ISETP.LE.AND P0, PT, R63, UR7, PT ;  /* 0x000000073f007c0c */ /* 0x000fe4000bf03270 */
[----:B---3--:R-:W-:-:S13]  /*6db0*/  R2UR UR5, R2 ;  /* 0x00000000020572ca */ /* 0x008fda00000e0000 */
[----:B------:R-:W-:Y:S02]  /*6dc0*/  USHF.R.S64 UR8, URZ, 0x1e, UR5 ;  /* 0x0000001e3f087899 */ /* 0x000fe40008001005 */
[----:B------:R-:W-:Y:S01]  /*6dd0*/  USHF.R.S32.HI UR7, URZ, 0x1e, UR5 ;  /* 0x0000001e3f077899 */ /* 0x000fe20008011405 */
[----:B------:R-:W-:Y:S11]  /*6de0*/  @!P0 BRA `(.L_x_457) ;  /* 0x0000001000448947 */ /* 0x000ff60003800000 */
[----:B------:R-:W-:Y:S01]  /*6df0*/  ISETP.NE.U32.AND P3, PT, R94, RZ, PT ;  /* 0x000000ff5e00720c */ /* 0x000fe20003f65070 */
[----:B------:R-:W-:Y:S01]  /*6e00*/  IMAD.WIDE R2, R107, 0x4, RZ ;  /* 0x000000046b027825 */ /* 0x000fe200078e02ff */
[----:B------:R-:W-:Y:S02]  /*6e10*/  CS2R R48, SRZ ;  /* 0x0000000000307805 */ /* 0x000fe4000001ff00 */
[----:B------:R-:W-:Y:S02]  /*6e20*/  CS2R R50, SRZ ;  /* 0x0000000000327805 */ /* 0x000fe4000001ff00 */
[----:B------:R-:W-:Y:S02]  /*6e30*/  ISETP.NE.AND.EX P3, PT, R93, RZ, PT, P3 ;  /* 0x000000ff5d00720c */ /* 0x000fe40003f65330 */
[----:B-12---:R-:W-:Y:S02]  /*6e40*/  LOP3.LUT R38, R2, 0xfffffff0, RZ, 0xc0, !PT ;  /* 0xfffffff002267812 */ /* 0x006fe400078ec0ff */
[----:B------:R-:W-:Y:S01]  /*6e50*/  LOP3.LUT R39, R3, 0x3fffffff, RZ, 0xc0, !PT ;  /* 0x3fffffff03277812 */ /* 0x000fe200078ec0ff */
[----:B------:R-:W-:Y:S01]  /*6e60*/  IMAD R3, R89, UR7, RZ ;  /* 0x0000000759037c24 */ /* 0x000fe2000f8e02ff */
[----:B------:R-:W-:-:S02]  /*6e70*/  ISETP.LT.AND P2, PT, R107, UR12, P3 ;  /* 0x0000000c6b007c0c */ /* 0x000fc40009f41270 */
[----:B------:R-:W-:Y:S01]  /*6e80*/  SHF.R.S32.HI R2, RZ, 0x1f, R89 ;  /* 0x0000001fff027819 */ /* 0x000fe20000011459 */
[C---:B------:R-:W-:Y:S01]  /*6e90*/  IMAD.WIDE.U32 R38, R89.reuse, UR8, R38 ;  /* 0x0000000859267c25 */ /* 0x040fe2000f8e0026 */
[----:B------:R-:W-:-:S03]  /*6ea0*/  ISETP.LT.AND P1, PT, R89, UR11, P2 ;  /* 0x0000000b59007c0c */ /* 0x000fc60009721270 */
[----:B------:R-:W-:Y:S01]  /*6eb0*/  IMAD R36, R2, UR8, R3 ;  /* 0x0000000802247c24 */ /* 0x000fe2000f8e0203 */
[----:B------:R-:W-:Y:S01]  /*6ec0*/  IADD3 R52, P0, R94, R38, RZ ;  /* 0x000000265e347210 */ /* 0x000fe20007f1e0ff */
[----:B------:R-:W-:Y:S01]  /*6ed0*/  VIADD R3, R107, 0x40 ;  /* 0x000000406b037836 */ /* 0x000fe20000000000 */
[----:B------:R-:W-:Y:S01]  /*6ee0*/  USHF.R.S64 UR8, URZ, 0x1b, UR5 ;  /* 0x0000001b3f087899 */ /* 0x000fe20008001005 */
[----:B------:R-:W-:Y:S01]  /*6ef0*/  VIADD R112, R89, 0x8 ;  /* 0x0000000859707836 */ /* 0x000fe20000000000 */
[----:B------:R-:W-:Y:S02]  /*6f00*/  IADD3.X R53, R93, R39, R36, P0, !PT ;  /* 0x000000275d357210 */ /* 0x000fe400007fe424 */
[----:B------:R-:W-:-:S03]  /*6f10*/  ISETP.LT.AND P3, PT, R3, UR12, P3 ;  /* 0x0000000c03007c0c */ /* 0x000fc60009f61270 */
[----:B------:R-:W5:Y:S01]  /*6f20*/  @P1 LDG.E.LTC128B.128 R48, desc[UR26][R52.64] ;  /* 0x0000001a34301981 */ /* 0x000f62000c1e1d20 */
[----:B------:R-:W-:Y:S01]  /*6f30*/  ISETP.LT.AND P1, PT, R112, UR11, P3 ;  /* 0x0000000b70007c0c */ /* 0x000fe20009f21270 */
[----:B------:R-:W-:Y:S01]  /*6f40*/  USHF.R.S32.HI UR7, URZ, 0x1b, UR5 ;  /* 0x0000001b3f077899 */ /* 0x000fe20008011405 */
[----:B------:R-:W-:Y:S02]  /*6f50*/  IADD3 R114, P0, R52, UR8, RZ ;  /* 0x0000000834727c10 */ /* 0x000fe4000ff1e0ff */
[----:B------:R-:W-:Y:S02]  /*6f60*/  CS2R R44, SRZ ;  /* 0x00000000002c7805 */ /* 0x000fe4000001ff00 */
[----:B------:R-:W-:Y:S02]  /*6f70*/  ISETP.LT.AND P5, PT, R89, UR11, P3 ;  /* 0x0000000b59007c0c */ /* 0x000fe40009fa1270 */
[----:B------:R-:W-:Y:S02]  /*6f80*/  CS2R R46, SRZ ;  /* 0x00000000002e7805 */ /* 0x000fe4000001ff00 */
[----:B------:R-:W-:-:S02]  /*6f90*/  ISETP.LT.AND P4, PT, R112, UR11, P2 ;  /* 0x0000000b70007c0c */ /* 0x000fc40009781270 */
[----:B------:R-:W-:Y:S02]  /*6fa0*/  CS2R R40, SRZ ;  /* 0x0000000000287805 */ /* 0x000fe4000001ff00 */
[----:B------:R-:W-:Y:S02]  /*6fb0*/  IADD3.X R115, R53, UR7, RZ, P0, !PT ;  /* 0x0000000735737c10 */ /* 0x000fe400087fe4ff */
[----:B------:R-:W-:Y:S02]  /*6fc0*/  CS2R R42, SRZ ;  /* 0x00000000002a7805 */ /* 0x000fe4000001ff00 */
[----:B------:R-:W-:Y:S02]  /*6fd0*/  CS2R R36, SRZ ;  /* 0x0000000000247805 */ /* 0x000fe4000001ff00 */
[----:B------:R-:W-:Y:S01]  /*6fe0*/  CS2R R38, SRZ ;  /* 0x0000000000267805 */ /* 0x000fe2000001ff00 */
[----:B------:R-:W-:Y:S02]  /*6ff0*/  @P1 IMAD.MOV.U32 R108, RZ, RZ, R114 ;  /* 0x000000ffff6c1224 */ /* 0x000fe400078e0072 */
[----:B------:R-:W-:Y:S01]  /*7000*/  @P1 IMAD.MOV.U32 R109, RZ, RZ, R115 ;  /* 0x000000ffff6d1224 */ /* 0x000fe200078e0073 */
[----:B------:R1:W-:Y:S04]  /*7010*/  STS.64 [R68], R4 ;  /* 0x0000000444007388 */ /* 0x0003e80000000a00 */
[----:B------:R2:W5:Y:S04]  /*7020*/  @P5 LDG.E.LTC128B.128 R44, desc[UR26][R52.64+0x100] ;  /* 0x0001001a342c5981 */ /* 0x000568000c1e1d20 */
[----:B------:R3:W5:Y:S04]  /*7030*/  @P4 LDG.E.LTC128B.128 R40, desc[UR26][R114.64] ;  /* 0x0000001a72284981 */ /* 0x000768000c1e1d20 */
[----:B------:R3:W5:Y:S01]  /*7040*/  @P1 LDG.E.LTC128B.128 R36, desc[UR26][R108.64+0x100] ;  /* 0x0001001a6c241981 */ /* 0x000762000c1e1d20 */
[----:B------:R-:W-:Y:S01]  /*7050*/  LEA R111, R89, UR4, 0x2 ;  /* 0x00000004596f7c11 */ /* 0x000fe2000f8e10ff */
[----:B------:R-:W-:Y:S01]  /*7060*/  IMAD.WIDE R60, R107, 0x2, RZ ;  /* 0x000000026b3c7825 */ /* 0x000fe200078e02ff */
[----:B------:R-:W-:Y:S01]  /*7070*/  USHF.R.S32.HI UR15, URZ, 0x1f, UR5 ;  /* 0x0000001f3f0f7899 */ /* 0x000fe20008011405 */
[----:B------:R4:W-:Y:S01]  /*7080*/  STS.64 [R68+0x20], R8 ;  /* 0x0000200844007388 */ /* 0x0009e20000000a00 */
[----:B------:R-:W-:Y:S01]  /*7090*/  USHF.R.S64 UR16, URZ, 0x1f, UR5 ;  /* 0x0000001f3f107899 */ /* 0x000fe20008001005 */
[----:B------:R-:W-:Y:S01]  /*70a0*/  ISETP.NE.U32.AND P0, PT, R96, RZ, PT ;  /* 0x000000ff6000720c */ /* 0x000fe20003f05070 */
[----:B------:R-:W-:Y:S01]  /*70b0*/  BSSY B1, `(.L_x_458) ;  /* 0x000001e000017945 */ /* 0x000fe20003800000 */
[----:B------:R2:W-:Y:S01]  /*70c0*/  STS.64 [R68+0x40], R12 ;  /* 0x0000400c44007388 */ /* 0x0005e20000000a00 */
[----:B------:R-:W-:-:S02]  /*70d0*/  LOP3.LUT R60, R60, 0xfffffff8, RZ, 0xc0, !PT ;  /* 0xfffffff83c3c7812 */ /* 0x000fc400078ec0ff */
[----:B------:R-:W-:Y:S01]  /*70e0*/  LOP3.LUT R61, R61, 0x3fffffff, RZ, 0xc0, !PT ;  /* 0x3fffffff3d3d7812 */ /* 0x000fe200078ec0ff */
[----:B------:R-:W-:Y:S01]  /*70f0*/  STS.64 [R68+0x60], R16 ;  /* 0x0000601044007388 */ /* 0x000fe20000000a00 */
[----:B------:R-:W-:Y:S01]  /*7100*/  BAR.SYNC.DEFER_BLOCKING 0x0 ;  /* 0x0000000000007b1d */ /* 0x000fe20000010000 */
[----:B-1----:R-:W-:Y:S01]  /*7110*/  IMAD R5, R89, UR15, RZ ;  /* 0x0000000f59057c24 */ /* 0x002fe2000f8e02ff */
[----:B------:R-:W-:-:S03]  /*7120*/  ISETP.NE.AND.EX P0, PT, R95, RZ, PT, P0 ;  /* 0x000000ff5f00720c */ /* 0x000fc60003f05300 */
[----:B------:R-:W-:Y:S01]  /*7130*/  IMAD R2, R2, UR16, R5 ;  /* 0x0000001002027c24 */ /* 0x000fe2000f8e0205 */
[----:B------:R-:W-:Y:S02]  /*7140*/  ISETP.LT.AND P1, PT, R3, UR12, P0 ;  /* 0x0000000c03007c0c */ /* 0x000fe40008721270 */
[----:B------:R-:W-:Y:S01]  /*7150*/  ISETP.LT.AND P0, PT, R107, UR12, P0 ;  /* 0x0000000c6b007c0c */ /* 0x000fe20008701270 */
[----:B----4-:R-:W-:-:S04]  /*7160*/  IMAD.WIDE.U32 R8, R89, UR16, R60 ;  /* 0x0000001059087c25 */ /* 0x010fc8000f8e003c */
[C---:B--2---:R-:W-:Y:S01]  /*7170*/  VIADD R12, R89.reuse, 0x18 ;  /* 0x00000018590c7836 */ /* 0x044fe20000000000 */
[----:B------:R-:W-:Y:S01]  /*7180*/  IADD3 R8, P4, R96, R8, RZ ;  /* 0x0000000860087210 */ /* 0x000fe20007f9e0ff */
[----:B------:R-:W-:Y:S01]  /*7190*/  VIADD R13, R89, 0x10 ;  /* 0x00000010590d7836 */ /* 0x000fe20000000000 */
[----:B------:R-:W1:Y:S02]  /*71a0*/  LDS R106, [R111+0x80] ;  /* 0x000080006f6a7984 */ /* 0x000e640000000800 */
[----:B------:R-:W-:Y:S02]  /*71b0*/  IADD3.X R9, R95, R9, R2, P4, !PT ;  /* 0x000000095f097210 */ /* 0x000fe400027fe402 */
[----:B------:R3:W2:Y:S04]  /*71c0*/  LDS.128 R56, [R64+UR23] ;  /* 0x0000001740387984 */ /* 0x0006a80008000c00 */
[----:B------:R3:W4:Y:S01]  /*71d0*/  LDS.128 R52, [R64+UR23+0x100] ;  /* 0x0001001740347984 */ /* 0x0007220008000c00 */
[----:B-1----:R-:W-:-:S05]  /*71e0*/  VIADD R4, R106, 0x1800000 ;  /* 0x018000006a047836 */ /* 0x002fca0000000000 */
[----:B------:R-:W-:-:S04]  /*71f0*/  LOP3.LUT R4, R4, 0x7f800000, RZ, 0xc0, !PT ;  /* 0x7f80000004047812 */ /* 0x000fc800078ec0ff */
[----:B------:R-:W-:-:S13]  /*7200*/  ISETP.GT.U32.AND P5, PT, R4, 0x1ffffff, PT ;  /* 0x01ffffff0400780c */ /* 0x000fda0003fa4070 */
[----:B--234-:R-:W-:Y:S05]  /*7210*/  @P5 BRA `(.L_x_459) ;  /* 0x00000000000c5947 */ /* 0x01cfea0003800000 */
[----:B------:R-:W-:Y:S02]  /*7220*/  MOV R60, 0x7240 ;  /* 0x00007240003c7802 */ /* 0x000fe40000000f00 */
[----:B-----5:R-:W-:Y:S05]  /*7230*/  CALL.REL.NOINC `($__internal_4_$__cuda_sm20_rcp_rn_f32_slowpath) ;  /* 0x0000002400a87944 */ /* 0x020fea0003c00000 */
[----:B------:R-:W-:Y:S05]  /*7240*/  BRA `(.L_x_460) ;  /* 0x0000000000107947 */ /* 0x000fea0003800000 */
.L_x_459:
[----:B------:R-:W1:Y:S02]  /*7250*/  MUFU.RCP R61, R106 ;  /* 0x0000006a003d7308 */ /* 0x000e640000001000 */
[----:B-1----:R-:W-:-:S04]  /*7260*/  FFMA R2, R106, R61, -1 ;  /* 0xbf8000006a027423 */ /* 0x002fc8000000003d */
[----:B------:R-:W-:-:S04]  /*7270*/  FADD.FTZ R2, -R2, -RZ ;  /* 0x800000ff02027221 */ /* 0x000fc80000010100 */
[----:B------:R-:W-:-:S07]  /*7280*/  FFMA R61, R61, R2, R61 ;  /* 0x000000023d3d7223 */ /* 0x000fce000000003d */
.L_x_460:
[----:B------:R-:W-:Y:S05]  /*7290*/  BSYNC B1 ;  /* 0x0000000000017941 */ /* 0x000fea0003800000 */
.L_x_458:
[----:B------:R-:W1:Y:S01]  /*72a0*/  LDS R4, [R111+0x180] ;  /* 0x000180006f047984 */ /* 0x000e620000000800 */
[C---:B------:R-:W-:Y:S02]  /*72b0*/  ISETP.LT.AND P4, PT, R89.reuse, UR11, P0 ;  /* 0x0000000b59007c0c */ /* 0x040fe40008781270 */
[----:B------:R-:W-:Y:S02]  /*72c0*/  ISETP.LT.AND P5, PT, R89, UR11, P1 ;  /* 0x0000000b59007c0c */ /* 0x000fe40008fa1270 */
[----:B------:R-:W-:Y:S01]  /*72d0*/  ISETP.LT.AND P6, PT, R13, UR11, P2 ;  /* 0x0000000b0d007c0c */ /* 0x000fe200097c1270 */
[----:B-1----:R-:W-:-:S04]  /*72e0*/  FMUL R4, R4, R61 ;  /* 0x0000003d04047220 */ /* 0x002fc80000400000 */
[C---:B-----5:R-:W-:Y:S01]  /*72f0*/  FMUL R5, R4.reuse, R48 ;  /* 0x0000003004057220 */ /* 0x060fe20000400000 */
[C---:B------:R-:W-:Y:S01]  /*7300*/  FMUL R2, R4.reuse, R49 ;  /* 0x0000003104027220 */ /* 0x040fe20000400000 */
[C---:B------:R-:W-:Y:S01]  /*7310*/  FMUL R3, R4.reuse, R50 ;  /* 0x0000003204037220 */ /* 0x040fe20000400000 */
[----:B------:R-:W-:Y:S01]  /*7320*/  FMUL R16, R4, R51 ;  /* 0x0000003304107220 */ /* 0x000fe20000400000 */
[-C--:B------:R-:W-:Y:S01]  /*7330*/  FFMA R56, R56, R61.reuse, R5 ;  /* 0x0000003d38387223 */ /* 0x080fe20000000005 */
[----:B------:R-:W-:Y:S01]  /*7340*/  FMUL R5, R4, R44 ;  /* 0x0000002c04057220 */ /* 0x000fe20000400000 */
[-C--:B------:R-:W-:Y:S01]  /*7350*/  FFMA R57, R57, R61.reuse, R2 ;  /* 0x0000003d39397223 */ /* 0x080fe20000000002 */
[-C--:B------:R-:W-:Y:S01]  /*7360*/  FFMA R3, R58, R61.reuse, R3 ;  /* 0x0000003d3a037223 */ /* 0x080fe20000000003 */
[-C--:B------:R-:W-:Y:S01]  /*7370*/  FFMA R16, R59, R61.reuse, R16 ;  /* 0x0000003d3b107223 */ /* 0x080fe20000000010 */
[----:B------:R-:W-:Y:S01]  /*7380*/  FFMA R2, R52, R61, R5 ;  /* 0x0000003d34027223 */ /* 0x000fe20000000005 */
[C---:B------:R-:W-:Y:S01]  /*7390*/  FMUL R52, R4.reuse, R45 ;  /* 0x0000002d04347220 */ /* 0x040fe20000400000 */
[C---:B------:R-:W-:Y:S01]  /*73a0*/  FMUL R5, R4.reuse, R46 ;  /* 0x0000002e04057220 */ /* 0x040fe20000400000 */
[----:B------:R-:W-:-:S02]  /*73b0*/  FMUL R4, R4, R47 ;  /* 0x0000002f04047220 */ /* 0x000fc40000400000 */
[-C--:B------:R-:W-:Y:S01]  /*73c0*/  FFMA R53, R53, R61.reuse, R52 ;  /* 0x0000003d35357223 */ /* 0x080fe20000000034 */
[-C--:B------:R-:W-:Y:S01]  /*73d0*/  FFMA R54, R54, R61.reuse, R5 ;  /* 0x0000003d36367223 */ /* 0x080fe20000000005 */
[----:B------:R-:W-:Y:S01]  /*73e0*/  FFMA R55, R55, R61, R4 ;  /* 0x0000003d37377223 */ /* 0x000fe20000000004 */
[----:B------:R-:W-:Y:S02]  /*73f0*/  F2FP.F16.F32.PACK_AB R4, R57, R56 ;  /* 0x000000383904723e */ /* 0x000fe400000000ff */
[----:B------:R-:W-:Y:S02]  /*7400*/  F2FP.F16.F32.PACK_AB R5, R16, R3 ;  /* 0x000000031005723e */ /* 0x000fe400000000ff */
[----:B------:R-:W-:Y:S02]  /*7410*/  F2FP.F16.F32.PACK_AB R2, R53, R2 ;  /* 0x000000023502723e */ /* 0x000fe400000000ff */
[----:B------:R-:W-:Y:S01]  /*7420*/  F2FP.F16.F32.PACK_AB R3, R55, R54 ;  /* 0x000000363703723e */ /* 0x000fe200000000ff */
[----:B------:R1:W-:Y:S01]  /*7430*/  @P4 STG.E.64 desc[UR26][R8.64], R4 ;  /* 0x0000000408004986 */ /* 0x0003e2000c101b1a */
[----:B------:R-:W-:-:S04]  /*7440*/  IADD3 R16, P4, R114, UR8, RZ ;  /* 0x0000000872107c10 */ /* 0x000fc8000ff9e0ff */
[----:B------:R-:W-:Y:S02]  /*7450*/  IADD3.X R17, R115, UR7, RZ, P4, !PT ;  /* 0x0000000773117c10 */ /* 0x000fe4000a7fe4ff */
[----:B-1----:R-:W-:Y:S02]  /*7460*/  @P5 MOV R4, R8 ;  /* 0x0000000800045202 */ /* 0x002fe40000000f00 */
[----:B------:R-:W-:-:S05]  /*7470*/  @P5 MOV R5, R9 ;  /* 0x0000000900055202 */ /* 0x000fca0000000f00 */
[----:B------:R1:W-:Y:S01]  /*7480*/  @P5 STG.E.64 desc[UR26][R4.64+0x80], R2 ;  /* 0x0000800204005986 */ /* 0x0003e2000c101b1a */
[----:B------:R-:W-:Y:S01]  /*7490*/  BAR.SYNC.DEFER_BLOCKING 0x0 ;  /* 0x0000000000007b1d */ /* 0x000fe20000010000 */
[----:B------:R-:W-:-:S05]  /*74a0*/  ISETP.LT.AND P5, PT, R13, UR11, P3 ;  /* 0x0000000b0d007c0c */ /* 0x000fca0009fa1270 */
[----:B------:R2:W5:Y:S08]  /*74b0*/  @P6 LDG.E.LTC128B.128 R48, desc[UR26][R16.64] ;  /* 0x0000001a10306981 */ /* 0x000570000c1e1d20 */
[----:B-1----:R-:W-:Y:S02]  /*74c0*/  @P5 MOV R4, R16 ;  /* 0x0000001000045202 */ /* 0x002fe40000000f00 */
[----:B------:R-:W-:Y:S01]  /*74d0*/  @P5 MOV R5, R17 ;  /* 0x0000001100055202 */ /* 0x000fe20000000f00 */
[----:B------:R-:W-:Y:S04]  /*74e0*/  STS.64 [R68], R6 ;  /* 0x0000000644007388 */ /* 0x000fe80000000a00 */
[----:B------:R2:W5:Y:S01]  /*74f0*/  @P5 LDG.E.LTC128B.128 R44, desc[UR26][R4.64+0x100] ;  /* 0x0001001a042c5981 */ /* 0x000562000c1e1d20 */
[----:B------:R-:W-:Y:S03]  /*7500*/  BSSY B1, `(.L_x_461) ;  /* 0x0000013000017945 */ /* 0x000fe60003800000 */
[----:B------:R-:W-:Y:S04]  /*7510*/  STS.64 [R68+0x20], R10 ;  /* 0x0000200a44007388 */ /* 0x000fe80000000a00 */
[----:B------:R-:W-:Y:S04]  /*7520*/  STS.64 [R68+0x40], R14 ;  /* 0x0000400e44007388 */ /* 0x000fe80000000a00 */
[----:B------:R-:W-:Y:S01]  /*7530*/  STS.64 [R68+0x60], R18 ;  /* 0x0000601244007388 */ /* 0x000fe20000000a00 */
[----:B------:R-:W-:Y:S06]  /*7540*/  BAR.SYNC.DEFER_BLOCKING 0x0 ;  /* 0x0000000000007b1d */ /* 0x000fec0000010000 */
[----:B------:R-:W1:Y:S04]  /*7550*/  LDS R106, [R111+0xa0] ;  /* 0x0000a0006f6a7984 */ /* 0x000e680000000800 */
[----:B------:R2:W3:Y:S04]  /*7560*/  LDS.128 R56, [R64+UR23] ;  /* 0x0000001740387984 */ /* 0x0004e80008000c00 */
[----:B------:R2:W4:Y:S01]  /*7570*/  LDS.128 R52, [R64+UR23+0x100] ;  /* 0x0001001740347984 */ /* 0x0005220008000c00 */
[----:B-1----:R-:W-:-:S04]  /*7580*/  IADD3 R2, R106, 0x1800000, RZ ;  /* 0x018000006a027810 */ /* 0x002fc80007ffe0ff */
[----:B------:R-:W-:-:S04]  /*7590*/  LOP3.LUT R2, R2, 0x7f800000, RZ, 0xc0, !PT ;  /* 0x7f80000002027812 */ /* 0x000fc800078ec0ff */
[----:B------:R-:W-:-:S13]  /*75a0*/  ISETP.GT.U32.AND P4, PT, R2, 0x1ffffff, PT ;  /* 0x01ffffff0200780c */ /* 0x000fda0003f84070 */
[----:B--234-:R-:W-:Y:S05]  /*75b0*/  @P4 BRA `(.L_x_462) ;  /* 0x00000000000c4947 */ /* 0x01cfea0003800000 */
[----:B------:R-:W-:Y:S02]  /*75c0*/  MOV R60, 0x75e0 ;  /* 0x000075e0003c7802 */ /* 0x000fe40000000f00 */
[----:B-----5:R-:W-:Y:S05]  /*75d0*/  CALL.REL.NOINC `($__internal_4_$__cuda_sm20_rcp_rn_f32_slowpath) ;  /* 0x0000002000c07944 */ /* 0x020fea0003c00000 */
[----:B------:R-:W-:Y:S05]  /*75e0*/  BRA `(.L_x_463) ;  /* 0x0000000000107947 */ /* 0x000fea0003800000 */
.L_x_462:
[----:B------:R-:W1:Y:S02]  /*75f0*/  MUFU.RCP R2, R106 ;  /* 0x0000006a00027308 */ /* 0x000e640000001000 */
[----:B-1----:R-:W-:-:S04]  /*7600*/  FFMA R61, R106, R2, -1 ;  /* 0xbf8000006a3d7423 */ /* 0x002fc80000000002 */
[----:B------:R-:W-:-:S04]  /*7610*/  FADD.FTZ R61, -R61, -RZ ;  /* 0x800000ff3d3d7221 */ /* 0x000fc80000010100 */
[----:B------:R-:W-:-:S07]  /*7620*/  FFMA R61, R2, R61, R2 ;  /* 0x0000003d023d7223 */ /* 0x000fce0000000002 */
.L_x_463:
[----:B------:R-:W-:Y:S05]  /*7630*/  BSYNC B1 ;  /* 0x0000000000017941 */ /* 0x000fea0003800000 */
.L_x_461:
[----:B------:R-:W1:Y:S01]  /*7640*/  LDS R2, [R111+0x1a0] ;  /* 0x0001a0006f027984 */ /* 0x000e620000000800 */
[----:B------:R-:W-:Y:S01]  /*7650*/  USHF.R.S64 UR15, URZ, 0x1c, UR5 ;  /* 0x0000001c3f0f7899 */ /* 0x000fe20008001005 */
[----:B------:R-:W-:Y:S01]  /*7660*/  ISETP.LT.AND P5, PT, R112, UR11, P0 ;  /* 0x0000000b70007c0c */ /* 0x000fe200087a1270 */
[----:B------:R-:W-:Y:S01]  /*7670*/  USHF.R.S32.HI UR5, URZ, 0x1c, UR5 ;  /* 0x0000001c3f057899 */ /* 0x000fe20008011405 */
[----:B------:R-:W-:-:S03]  /*7680*/  ISETP.LT.AND P3, PT, R12, UR11, P3 ;  /* 0x0000000b0c007c0c */ /* 0x000fc60009f61270 */
[----:B------:R-:W-:-:S04]  /*7690*/  IADD3 R14, P4, R8, UR15, RZ ;  /* 0x0000000f080e7c10 */ /* 0x000fc8000ff9e0ff */
[----:B------:R-:W-:Y:S02]  /*76a0*/  IADD3.X R15, R9, UR5, RZ, P4, !PT ;  /* 0x00000005090f7c10 */ /* 0x000fe4000a7fe4ff */
[----:B------:R-:W-:Y:S01]  /*76b0*/  ISETP.LT.AND P4, PT, R112, UR11, P1 ;  /* 0x0000000b70007c0c */ /* 0x000fe20008f81270 */
[----:B-1----:R-:W-:-:S04]  /*76c0*/  FMUL R2, R2, R61 ;  /* 0x0000003d02027220 */ /* 0x002fc80000400000 */
[C---:B------:R-:W-:Y:S01]  /*76d0*/  FMUL R3, R2.reuse, R40 ;  /* 0x0000002802037220 */ /* 0x040fe20000400000 */
        /* <DEDUP_REMOVED lines=11> */
[----:B------:R-:W-:Y:S01]  /*7790*/  FMUL R2, R2, R39 ;  /* 0x0000002702027220 */ /* 0x000fe20000400000 */
[----:B------:R-:W-:Y:S01]  /*77a0*/  F2FP.F16.F32.PACK_AB R4, R57, R4 ;  /* 0x000000043904723e */ /* 0x000fe200000000ff */
[----:B------:R-:W-:Y:S01]  /*77b0*/  FFMA R53, R53, R61, R10 ;  /* 0x0000003d35357223 */ /* 0x000fe2000000000a */
[----:B------:R-:W-:Y:S01]  /*77c0*/  F2FP.F16.F32.PACK_AB R5, R6, R5 ;  /* 0x000000050605723e */ /* 0x000fe200000000ff */
[-C--:B------:R-:W-:Y:S01]  /*77d0*/  FFMA R3, R54, R61.reuse, R3 ;  /* 0x0000003d36037223 */ /* 0x080fe20000000003 */
[----:B------:R-:W-:-:S02]  /*77e0*/  FFMA R6, R55, R61, R2 ;  /* 0x0000003d37067223 */ /* 0x000fc40000000002 */
[----:B------:R-:W-:Y:S01]  /*77f0*/  F2FP.F16.F32.PACK_AB R2, R53, R52 ;  /* 0x000000343502723e */ /* 0x000fe200000000ff */
[----:B------:R1:W-:Y:S01]  /*7800*/  @P5 STG.E.64 desc[UR26][R14.64], R4 ;  /* 0x000000040e005986 */ /* 0x0003e2000c101b1a */
[----:B------:R-:W-:Y:S02]  /*7810*/  ISETP.LT.AND P5, PT, R12, UR11, P2 ;  /* 0x0000000b0c007c0c */ /* 0x000fe400097a1270 */
[----:B------:R-:W-:Y:S02]  /*7820*/  F2FP.F16.F32.PACK_AB R3, R6, R3 ;  /* 0x000000030603723e */ /* 0x000fe400000000ff */
[----:B------:R-:W-:-:S04]  /*7830*/  IADD3 R16, P2, R16, UR8, RZ ;  /* 0x0000000810107c10 */ /* 0x000fc8000ff5e0ff */
[----:B------:R-:W-:Y:S02]  /*7840*/  IADD3.X R17, R17, UR7, RZ, P2, !PT ;  /* 0x0000000711117c10 */ /* 0x000fe400097fe4ff */
[----:B-1----:R-:W-:Y:S02]  /*7850*/  @P4 MOV R4, R14 ;  /* 0x0000000e00044202 */ /* 0x002fe40000000f00 */
[----:B------:R-:W-:-:S05]  /*7860*/  @P4 MOV R5, R15 ;  /* 0x0000000f00054202 */ /* 0x000fca0000000f00 */
[----:B------:R-:W-:Y:S01]  /*7870*/  @P4 STG.E.64 desc[UR26][R4.64+0x80], R2 ;  /* 0x0000800204004986 */ /* 0x000fe2000c101b1a */
[----:B------:R-:W-:Y:S06]  /*7880*/  BAR.SYNC.DEFER_BLOCKING 0x0 ;  /* 0x0000000000007b1d */ /* 0x000fec0000010000 */
[----:B------:R1:W5:Y:S04]  /*7890*/  @P5 LDG.E.LTC128B.128 R40, desc[UR26][R16.64] ;  /* 0x0000001a10285981 */ /* 0x000368000c1e1d20 */
[----:B------:R1:W5:Y:S01]  /*78a0*/  @P3 LDG.E.LTC128B.128 R36, desc[UR26][R16.64+0x100] ;  /* 0x0001001a10243981 */ /* 0x000362000c1e1d20 */
[----:B------:R-:W-:Y:S03]  /*78b0*/  BSSY B1, `(.L_x_464) ;  /* 0x0000014000017945 */ /* 0x000fe60003800000 */
[----:B------:R-:W-:Y:S04]  /*78c0*/  STS.64 [R68], R32 ;  /* 0x0000002044007388 */ /* 0x000fe80000000a00 */
[----:B------:R-:W-:Y:S04]  /*78d0*/  STS.64 [R68+0x20], R28 ;  /* 0x0000201c44007388 */ /* 0x000fe80000000a00 */
[----:B------:R-:W-:Y:S04]  /*78e0*/  STS.64 [R68+0x40], R24 ;  /* 0x0000401844007388 */ /* 0x000fe80000000a00 */
[----:B------:R-:W-:Y:S01]  /*78f0*/  STS.64 [R68+0x60], R20 ;  /* 0x0000601444007388 */ /* 0x000fe20000000a00 */
[----:B------:R-:W-:Y:S06]  /*7900*/  BAR.SYNC.DEFER_BLOCKING 0x0 ;  /* 0x0000000000007b1d */ /* 0x000fec0000010000 */
[----:B------:R-:W2:Y:S04]  /*7910*/  LDS R106, [R111+0xc0] ;  /* 0x0000c0006f6a7984 */ /* 0x000ea80000000800 */
[----:B------:R1:W3:Y:S04]  /*7920*/  LDS.128 R8, [R64+UR23] ;  /* 0x0000001740087984 */ /* 0x0002e80008000c00 */
[----:B------:R1:W4:Y:S01]  /*7930*/  LDS.128 R4, [R64+UR23+0x100] ;  /* 0x0001001740047984 */ /* 0x0003220008000c00 */
[----:B--2---:R-:W-:-:S04]  /*7940*/  IADD3 R2, R106, 0x1800000, RZ ;  /* 0x018000006a027810 */ /* 0x004fc80007ffe0ff */
[----:B------:R-:W-:-:S04]  /*7950*/  LOP3.LUT R2, R2, 0x7f800000, RZ, 0xc0, !PT ;  /* 0x7f80000002027812 */ /* 0x000fc800078ec0ff */
[----:B------:R-:W-:-:S13]  /*7960*/  ISETP.GT.U32.AND P2, PT, R2, 0x1ffffff, PT ;  /* 0x01ffffff0200780c */ /* 0x000fda0003f44070 */
[----:B-1-34-:R-:W-:Y:S05]  /*7970*/  @P2 BRA `(.L_x_465) ;  /* 0x00000000000c2947 */ /* 0x01afea0003800000 */
[----:B------:R-:W-:Y:S02]  /*7980*/  MOV R60, 0x79a0 ;  /* 0x000079a0003c7802 */ /* 0x000fe40000000f00 */
[----:B-----5:R-:W-:Y:S05]  /*7990*/  CALL.REL.NOINC `($__internal_4_$__cuda_sm20_rcp_rn_f32_slowpath) ;  /* 0x0000001c00d07944 */ /* 0x020fea0003c00000 */
[----:B------:R-:W-:Y:S05]  /*79a0*/  BRA `(.L_x_466) ;  /* 0x0000000000107947 */ /* 0x000fea0003800000 */
.L_x_465:
[----:B------:R-:W1:Y:S02]  /*79b0*/  MUFU.RCP R2, R106 ;  /* 0x0000006a00027308 */ /* 0x000e640000001000 */
[----:B-1----:R-:W-:-:S04]  /*79c0*/  FFMA R61, R106, R2, -1 ;  /* 0xbf8000006a3d7423 */ /* 0x002fc80000000002 */
[----:B------:R-:W-:-:S04]  /*79d0*/  FADD.FTZ R61, -R61, -RZ ;  /* 0x800000ff3d3d7221 */ /* 0x000fc80000010100 */
[----:B------:R-:W-:-:S07]  /*79e0*/  FFMA R61, R2, R61, R2 ;  /* 0x0000003d023d7223 */ /* 0x000fce0000000002 */
.L_x_466:
[----:B------:R-:W-:Y:S05]  /*79f0*/  BSYNC B1 ;  /* 0x0000000000017941 */ /* 0x000fea0003800000 */
.L_x_464:
[----:B------:R-:W1:Y:S01]  /*7a00*/  LDS R2, [R111+0x1c0] ;  /* 0x0001c0006f027984 */ /* 0x000e620000000800 */
[C---:B------:R-:W-:Y:S01]  /*7a10*/  ISETP.LT.AND P4, PT, R13.reuse, UR11, P0 ;  /* 0x0000000b0d007c0c */ /* 0x040fe20008781270 */
[----:B------:R-:W-:Y:S01]  /*7a20*/  BSSY B1, `(.L_x_467) ;  /* 0x000002f000017945 */ /* 0x000fe20003800000 */
[----:B------:R-:W-:Y:S01]  /*7a30*/  ISETP.LT.AND P3, PT, R13, UR11, P1 ;  /* 0x0000000b0d007c0c */ /* 0x000fe20008f61270 */
[----:B-1----:R-:W-:-:S04]  /*7a40*/  FMUL R2, R2, R61 ;  /* 0x0000003d02027220 */ /* 0x002fc80000400000 */
[C---:B-----5:R-:W-:Y:S01]  /*7a50*/  FMUL R3, R2.reuse, R48 ;  /* 0x0000003002037220 */ /* 0x060fe20000400000 */
[C---:B------:R-:W-:Y:S01]  /*7a60*/  FMUL R16, R2.reuse, R49 ;  /* 0x0000003102107220 */ /* 0x040fe20000400000 */
[C---:B------:R-:W-:Y:S01]  /*7a70*/  FMUL R13, R2.reuse, R50 ;  /* 0x00000032020d7220 */ /* 0x040fe20000400000 */
[C---:B------:R-:W-:Y:S01]  /*7a80*/  FMUL R18, R2.reuse, R51 ;  /* 0x0000003302127220 */ /* 0x040fe20000400000 */
[C---:B------:R-:W-:Y:S01]  /*7a90*/  FMUL R19, R2.reuse, R44 ;  /* 0x0000002c02137220 */ /* 0x040fe20000400000 */
[C---:B------:R-:W-:Y:S01]  /*7aa0*/  FMUL R20, R2.reuse, R45 ;  /* 0x0000002d02147220 */ /* 0x040fe20000400000 */
[C---:B------:R-:W-:Y:S01]  /*7ab0*/  FMUL R17, R2.reuse, R46 ;  /* 0x0000002e02117220 */ /* 0x040fe20000400000 */
[----:B------:R-:W-:Y:S01]  /*7ac0*/  FMUL R2, R2, R47 ;  /* 0x0000002f02027220 */ /* 0x000fe20000400000 */
[-C--:B------:R-:W-:Y:S01]  /*7ad0*/  FFMA R3, R8, R61.reuse, R3 ;  /* 0x0000003d08037223 */ /* 0x080fe20000000003 */
[-C--:B------:R-:W-:Y:S01]  /*7ae0*/  FFMA R8, R9, R61.reuse, R16 ;  /* 0x0000003d09087223 */ /* 0x080fe20000000010 */
[-C--:B------:R-:W-:Y:S01]  /*7af0*/  FFMA R10, R10, R61.reuse, R13 ;  /* 0x0000003d0a0a7223 */ /* 0x080fe2000000000d */
[-C--:B------:R-:W-:Y:S01]  /*7b00*/  FFMA R11, R11, R61.reuse, R18 ;  /* 0x0000003d0b0b7223 */ /* 0x080fe20000000012 */
[-C--:B------:R-:W-:Y:S01]  /*7b10*/  FFMA R4, R4, R61.reuse, R19 ;  /* 0x0000003d04047223 */ /* 0x080fe20000000013 */
[-C--:B------:R-:W-:Y:S01]  /*7b20*/  FFMA R5, R5, R61.reuse, R20 ;  /* 0x0000003d05057223 */ /* 0x080fe20000000014 */
[----:B------:R-:W-:Y:S01]  /*7b30*/  IADD3 R16, P2, R14, UR15, RZ ;  /* 0x0000000f0e107c10 */ /* 0x000fe2000ff5e0ff */
[-C--:B------:R-:W-:Y:S01]  /*7b40*/  FFMA R6, R6, R61.reuse, R17 ;  /* 0x0000003d06067223 */ /* 0x080fe20000000011 */
[----:B------:R-:W-:Y:S01]  /*7b50*/  FFMA R7, R7, R61, R2 ;  /* 0x0000003d07077223 */ /* 0x000fe20000000002 */
[----:B------:R-:W-:-:S02]  /*7b60*/  F2FP.F16.F32.PACK_AB R2, R8, R3 ;  /* 0x000000030802723e */ /* 0x000fc400000000ff */
[----:B------:R-:W-:Y:S02]  /*7b70*/  IADD3.X R17, R15, UR5, RZ, P2, !PT ;  /* 0x000000050f117c10 */ /* 0x000fe400097fe4ff */
[----:B------:R-:W-:Y:S02]  /*7b80*/  F2FP.F16.F32.PACK_AB R3, R11, R10 ;  /* 0x0000000a0b03723e */ /* 0x000fe400000000ff */
[----:B------:R-:W-:Y:S02]  /*7b90*/  F2FP.F16.F32.PACK_AB R14, R5, R4 ;  /* 0x00000004050e723e */ /* 0x000fe400000000ff */
[----:B------:R-:W-:Y:S01]  /*7ba0*/  F2FP.F16.F32.PACK_AB R15, R7, R6 ;  /* 0x00000006070f723e */ /* 0x000fe200000000ff */
[----:B------:R-:W-:Y:S04]  /*7bb0*/  @P4 STG.E.64 desc[UR26][R16.64], R2 ;  /* 0x0000000210004986 */ /* 0x000fe8000c101b1a */
[----:B------:R-:W-:Y:S01]  /*7bc0*/  @P3 STG.E.64 desc[UR26][R16.64+0x80], R14 ;  /* 0x0000800e10003986 */ /* 0x000fe2000c101b1a */
[----:B------:R-:W-:Y:S06]  /*7bd0*/  BAR.SYNC.DEFER_BLOCKING 0x0 ;  /* 0x0000000000007b1d */ /* 0x000fec0000010000 */
[----:B------:R-:W-:Y:S04]  /*7be0*/  STS.64 [R68], R34 ;  /* 0x0000002244007388 */ /* 0x000fe80000000a00 */
        /* <DEDUP_REMOVED lines=12> */
[----:B------:R-:W-:Y:S05]  /*7cb0*/  CALL.REL.NOINC `($__internal_4_$__cuda_sm20_rcp_rn_f32_slowpath) ;  /* 0x0000001c00087944 */ /* 0x000fea0003c00000 */
[----:B------:R-:W-:Y:S05]  /*7cc0*/  BRA `(.L_x_469) ;  /* 0x0000000000107947 */ /* 0x000fea0003800000 */
.L_x_468:
[----:B------:R-:W1:Y:S02]  /*7cd0*/  MUFU.RCP R2, R106 ;  /* 0x0000006a00027308 */ /* 0x000e640000001000 */
[----:B-1----:R-:W-:-:S04]  /*7ce0*/  FFMA R61, R106, R2, -1 ;  /* 0xbf8000006a3d7423 */ /* 0x002fc80000000002 */
[----:B------:R-:W-:-:S04]  /*7cf0*/  FADD.FTZ R61, -R61, -RZ ;  /* 0x800000ff3d3d7221 */ /* 0x000fc80000010100 */
[----:B------:R-:W-:-:S07]  /*7d00*/  FFMA R61, R2, R61, R2 ;  /* 0x0000003d023d7223 */ /* 0x000fce0000000002 */
.L_x_469:
[----:B------:R-:W-:Y:S05]  /*7d10*/  BSYNC B1 ;  /* 0x0000000000017941 */ /* 0x000fea0003800000 */
.L_x_467:
[----:B------:R-:W1:Y:S01]  /*7d20*/  LDS R2, [R111+0x1e0] ;  /* 0x0001e0006f027984 */ /* 0x000e620000000800 */
[C---:B------:R-:W-:Y:S02]  /*7d30*/  ISETP.LT.AND P2, PT, R12.reuse, UR11, P0 ;  /* 0x0000000b0c007c0c */ /* 0x040fe40008741270 */
[----:B------:R-:W-:Y:S01]  /*7d40*/  ISETP.LT.AND P1, PT, R12, UR11, P1 ;  /* 0x0000000b0c007c0c */ /* 0x000fe20008f21270 */
[----:B-1----:R-:W-:-:S04]  /*7d50*/  FMUL R13, R2, R61 ;  /* 0x0000003d020d7220 */ /* 0x002fc80000400000 */
[C---:B------:R-:W-:Y:S01]  /*7d60*/  FMUL R3, R13.reuse, R40 ;  /* 0x000000280d037220 */ /* 0x040fe20000400000 */
[C---:B------:R-:W-:Y:S01]  /*7d70*/  FMUL R2, R13.reuse, R41 ;  /* 0x000000290d027220 */ /* 0x040fe20000400000 */
[C---:B------:R-:W-:Y:S01]  /*7d80*/  FMUL R15, R13.reuse, R42 ;  /* 0x0000002a0d0f7220 */ /* 0x040fe20000400000 */
[C---:B------:R-:W-:Y:S01]  /*7d90*/  FMUL R12, R13.reuse, R39 ;  /* 0x000000270d0c7220 */ /* 0x040fe20000400000 */
[----:B------:R-:W-:Y:S01]  /*7da0*/  FFMA R3, R8, R61, R3 ;  /* 0x0000003d08037223 */ /* 0x000fe20000000003 */
[----:B------:R-:W-:Y:S01]  /*7db0*/  FMUL R8, R13, R43 ;  /* 0x0000002b0d087220 */ /* 0x000fe20000400000 */
[-C--:B------:R-:W-:Y:S01]  /*7dc0*/  FFMA R2, R9, R61.reuse, R2 ;  /* 0x0000003d09027223 */ /* 0x080fe20000000002 */
[-C--:B------:R-:W-:Y:S01]  /*7dd0*/  FFMA R10, R10, R61.reuse, R15 ;  /* 0x0000003d0a0a7223 */ /* 0x080fe2000000000f */
[----:B------:R-:W-:Y:S01]  /*7de0*/  FMUL R15, R13, R38 ;  /* 0x000000260d0f7220 */ /* 0x000fe20000400000 */
[-C--:B------:R-:W-:Y:S01]  /*7df0*/  FFMA R11, R11, R61.reuse, R8 ;  /* 0x0000003d0b0b7223 */ /* 0x080fe20000000008 */
[----:B------:R-:W-:Y:S01]  /*7e00*/  IADD3 R8, P0, R16, UR15, RZ ;  /* 0x0000000f10087c10 */ /* 0x000fe2000ff1e0ff */
[----:B------:R-:W-:Y:S01]  /*7e10*/  FFMA R7, R7, R61, R12 ;  /* 0x0000003d07077223 */ /* 0x000fe2000000000c */
[----:B------:R-:W-:Y:S01]  /*7e20*/  F2FP.F16.F32.PACK_AB R2, R2, R3 ;  /* 0x000000030202723e */ /* 0x000fe200000000ff */
[----:B------:R-:W-:Y:S01]  /*7e30*/  FFMA R6, R6, R61, R15 ;  /* 0x0000003d06067223 */ /* 0x000fe2000000000f */
[----:B------:R-:W-:-:S02]  /*7e40*/  IADD3.X R9, R17, UR5, RZ, P0, !PT ;  /* 0x0000000511097c10 */ /* 0x000fc400087fe4ff */
[----:B------:R-:W-:Y:S01]  /*7e50*/  F2FP.F16.F32.PACK_AB R3, R11, R10 ;  /* 0x0000000a0b03723e */ /* 0x000fe200000000ff */
[C---:B------:R-:W-:Y:S01]  /*7e60*/  FMUL R11, R13.reuse, R36 ;  /* 0x000000240d0b7220 */ /* 0x040fe20000400000 */
[----:B------:R-:W-:-:S03]  /*7e70*/  FMUL R10, R13, R37 ;  /* 0x000000250d0a7220 */ /* 0x000fc60000400000 */
[----:B------:R3:W-:Y:S01]  /*7e80*/  @P2 STG.E.64 desc[UR26][R8.64], R2 ;  /* 0x0000000208002986 */ /* 0x0007e2000c101b1a */
[-C--:B------:R-:W-:Y:S01]  /*7e90*/  FFMA R4, R4, R61.reuse, R11 ;  /* 0x0000003d04047223 */ /* 0x080fe2000000000b */
[----:B------:R-:W-:-:S05]  /*7ea0*/  FFMA R5, R5, R61, R10 ;  /* 0x0000003d05057223 */ /* 0x000fca000000000a */
[----:B------:R-:W-:Y:S02]  /*7eb0*/  F2FP.F16.F32.PACK_AB R4, R5, R4 ;  /* 0x000000040504723e */ /* 0x000fe400000000ff */
[----:B------:R-:W-:Y:S01]  /*7ec0*/  F2FP.F16.F32.PACK_AB R5, R7, R6 ;  /* 0x000000060705723e */ /* 0x000fe200000000ff */
[----:B------:R-:W-:Y:S06]  /*7ed0*/  @!P1 BRA `(.L_x_470) ;  /* 0x0000001800249947 */ /* 0x000fec0003800000 */
[----:B------:R4:W-:Y:S01]  /*7ee0*/  STG.E.64 desc[UR26][R8.64+0x80], R4 ;  /* 0x0000800408007986 */ /* 0x0009e2000c101b1a */
[----:B------:R-:W-:Y:S05]  /*7ef0*/  BRA `(.L_x_470) ;  /* 0x00000018001c7947 */ /* 0x000fea0003800000 */
.L_x_457:
[----:B------:R-:W-:Y:S01]  /*7f00*/  IMAD.WIDE R2, R107, 0x4, RZ ;  /* 0x000000046b027825 */ /* 0x000fe200078e02ff */
[----:B------:R-:W-:Y:S02]  /*7f10*/  ISETP.NE.U32.AND P0, PT, R94, RZ, PT ;  /* 0x000000ff5e00720c */ /* 0x000fe40003f05070 */
[----:B------:R-:W-:Y:S02]  /*7f20*/  CS2R R48, SRZ ;  /* 0x0000000000307805 */ /* 0x000fe4000001ff00 */
[----:B------:R-:W-:Y:S01]  /*7f30*/  CS2R R50, SRZ ;  /* 0x0000000000327805 */ /* 0x000fe2000001ff00 */
[----:B-12---:R-:W-:Y:S01]  /*7f40*/  IMAD R36, R89, UR7, RZ ;  /* 0x0000000759247c24 */ /* 0x006fe2000f8e02ff */
[----:B------:R-:W-:Y:S02]  /*7f50*/  LOP3.LUT R38, R2, 0xfffffff0, RZ, 0xc0, !PT ;  /* 0xfffffff002267812 */ /* 0x000fe400078ec0ff */
[----:B------:R-:W-:Y:S02]  /*7f60*/  CS2R R44, SRZ ;  /* 0x00000000002c7805 */ /* 0x000fe4000001ff00 */
[----:B------:R-:W-:-:S02]  /*7f70*/  ISETP.NE.AND.EX P0, PT, R93, RZ, PT, P0 ;  /* 0x000000ff5d00720c */ /* 0x000fc40003f05300 */
[----:B------:R-:W-:Y:S02]  /*7f80*/  CS2R R46, SRZ ;  /* 0x00000000002e7805 */ /* 0x000fe4000001ff00 */
[----:B------:R-:W-:Y:S02]  /*7f90*/  IADD3 R2, R107, 0x40, RZ ;  /* 0x000000406b027810 */ /* 0x000fe40007ffe0ff */
[----:B------:R-:W-:Y:S02]  /*7fa0*/  LOP3.LUT R39, R3, 0x3fffffff, RZ, 0xc0, !PT ;  /* 0x3fffffff03277812 */ /* 0x000fe400078ec0ff */
[----:B------:R-:W-:Y:S02]  /*7fb0*/  ISETP.LT.AND P1, PT, R107, UR12, P0 ;  /* 0x0000000c6b007c0c */ /* 0x000fe40008721270 */
[----:B------:R-:W-:Y:S01]  /*7fc0*/  ISETP.LT.AND P0, PT, R2, UR12, P0 ;  /* 0x0000000c02007c0c */ /* 0x000fe20008701270 */
[----:B------:R-:W-:Y:S01]  /*7fd0*/  IMAD.WIDE.U32 R38, R89, UR8, R38 ;  /* 0x0000000859267c25 */ /* 0x000fe2000f8e0026 */
[----:B------:R-:W-:-:S02]  /*7fe0*/  SHF.R.S32.HI R3, RZ, 0x1f, R89 ;  /* 0x0000001fff037819 */ /* 0x000fc40000011459 */
[C---:B------:R-:W-:Y:S02]  /*7ff0*/  ISETP.LT.AND P2, PT, R89.reuse, UR11, P1 ;  /* 0x0000000b59007c0c */ /* 0x040fe40008f41270 */
[----:B------:R-:W-:Y:S01]  /*8000*/  ISETP.LT.AND P6, PT, R89, UR11, P0 ;  /* 0x0000000b59007c0c */ /* 0x000fe200087c1270 */
[----:B------:R-:W-:Y:S01]  /*8010*/  IMAD R36, R3, UR8, R36 ;  /* 0x0000000803247c24 */ /* 0x000fe2000f8e0224 */
[----:B------:R-:W-:-:S04]  /*8020*/  IADD3 R60, P3, R94, R38, RZ ;  /* 0x000000265e3c7210 */ /* 0x000fc80007f7e0ff */
[----:B------:R-:W-:-:S05]  /*8030*/  IADD3.X R61, R93, R39, R36, P3, !PT ;  /* 0x000000275d3d7210 */ /* 0x000fca0001ffe424 */
[----:B------:R-:W2:Y:S04]  /*8040*/  @P2 LDG.E.LTC128B.128 R48, desc[UR26][R60.64] ;  /* 0x0000001a3c302981 */ /* 0x000ea8000c1e1d20 */
[----:B------:R-:W3:Y:S01]  /*8050*/  @P6 LDG.E.LTC128B.128 R44, desc[UR26][R60.64+0x100] ;  /* 0x0001001a3c2c6981 */ /* 0x000ee2000c1e1d20 */
[----:B------:R-:W-:Y:S01]  /*8060*/  IADD3 R2, R89, 0x8, RZ ;  /* 0x0000000859027810 */ /* 0x000fe20007ffe0ff */
[----:B------:R-:W-:Y:S01]  /*8070*/  USHF.R.S64 UR7, URZ, 0x1b, UR5 ;  /* 0x0000001b3f077899 */ /* 0x000fe20008001005 */
[----:B------:R-:W-:Y:S01]  /*8080*/  CS2R R40, SRZ ;  /* 0x0000000000287805 */ /* 0x000fe2000001ff00 */
[----:B------:R-:W-:Y:S01]  /*8090*/  USHF.R.S32.HI UR5, URZ, 0x1b, UR5 ;  /* 0x0000001b3f057899 */ /* 0x000fe20008011405 */
[----:B------:R-:W-:Y:S02]  /*80a0*/  ISETP.LT.AND P5, PT, R2, UR11, P1 ;  /* 0x0000000b02007c0c */ /* 0x000fe40008fa1270 */
[----:B------:R-:W-:-:S02]  /*80b0*/  CS2R R42, SRZ ;  /* 0x00000000002a7805 */ /* 0x000fc4000001ff00 */
[----:B------:R-:W-:Y:S02]  /*80c0*/  ISETP.LT.AND P4, PT, R2, UR11, P0 ;  /* 0x0000000b02007c0c */ /* 0x000fe40008781270 */
[----:B------:R-:W-:Y:S02]  /*80d0*/  CS2R R36, SRZ ;  /* 0x0000000000247805 */ /* 0x000fe4000001ff00 */
[----:B------:R-:W-:Y:S02]  /*80e0*/  IADD3 R106, P3, R60, UR7, RZ ;  /* 0x000000073c6a7c10 */ /* 0x000fe4000ff7e0ff */
[----:B------:R-:W-:Y:S02]  /*80f0*/  CS2R R38, SRZ ;  /* 0x0000000000267805 */ /* 0x000fe4000001ff00 */
[----:B------:R-:W-:-:S05]  /*8100*/  IADD3.X R107, R61, UR5, RZ, P3, !PT ;  /* 0x000000053d6b7c10 */ /* 0x000fca0009ffe4ff */
[----:B------:R-:W4:Y:S04]  /*8110*/  @P5 LDG.E.LTC128B.128 R40, desc[UR26][R106.64] ;  /* 0x0000001a6a285981 */ /* 0x000f28000c1e1d20 */
[----:B------:R-:W5:Y:S01]  /*8120*/  @P4 LDG.E.LTC128B.128 R36, desc[UR26][R106.64+0x100] ;  /* 0x0001001a6a244981 */ /* 0x000f62000c1e1d20 */
[C---:B------:R-:W-:Y:S02]  /*8130*/  LEA R2, R89.reuse, UR4, 0x2 ;  /* 0x0000000459027c11 */ /* 0x040fe4000f8e10ff */
[----:B------:R-:W-:Y:S01]  /*8140*/  IADD3 R3, R89, 0x10, RZ ;  /* 0x0000001059037810 */ /* 0x000fe20007ffe0ff */
[----:B------:R-:W-:Y:S03]  /*8150*/  STS.64 [R68], R4 ;  /* 0x0000000444007388 */ /* 0x000fe60000000a00 */
[----:B------:R-:W-:Y:S01]  /*8160*/  ISETP.LT.AND P3, PT, R3, UR11, P1 ;  /* 0x0000000b03007c0c */ /* 0x000fe20008f61270 */
[----:B------:R-:W-:Y:S04]  /*8170*/  STS.64 [R68+0x20], R8 ;  /* 0x0000200844007388 */ /* 0x000fe80000000a00 */
[----:B------:R-:W-:Y:S04]  /*8180*/  STS.64 [R68+0x40], R12 ;  /* 0x0000400c44007388 */ /* 0x000fe80000000a00 */
[----:B------:R-:W-:Y:S01]  /*8190*/  STS.64 [R68+0x60], R16 ;  /* 0x0000601044007388 */ /* 0x000fe20000000a00 */
[----:B------:R-:W-:Y:S06]  /*81a0*/  BAR.SYNC.DEFER_BLOCKING 0x0 ;  /* 0x0000000000007b1d */ /* 0x000fec0000010000 */
[----:B------:R-:W-:Y:S04]  /*81b0*/  LDS R109, [R2+0x180] ;  /* 0x00018000026d7984 */ /* 0x000fe80000000800 */
[----:B------:R-:W2:Y:S04]  /*81c0*/  LDS.128 R56, [R64+UR23] ;  /* 0x0000001740387984 */ /* 0x000ea80008000c00 */
[----:B------:R-:W3:Y:S01]  /*81d0*/  LDS.128 R52, [R64+UR23+0x100] ;  /* 0x0001001740347984 */ /* 0x000ee20008000c00 */
[C---:B--2---:R-:W-:Y:S01]  /*81e0*/  FFMA R56, R109.reuse, R48, R56 ;  /* 0x000000306d387223 */ /* 0x044fe20000000038 */
[C---:B------:R-:W-:Y:S01]  /*81f0*/  FFMA R57, R109.reuse, R49, R57 ;  /* 0x000000316d397223 */ /* 0x040fe20000000039 */
[C---:B------:R-:W-:Y:S01]  /*8200*/  FFMA R58, R109.reuse, R50, R58 ;  /* 0x000000326d3a7223 */ /* 0x040fe2000000003a */
[C---:B------:R-:W-:Y:S01]  /*8210*/  FFMA R59, R109.reuse, R51, R59 ;  /* 0x000000336d3b7223 */ /* 0x040fe2000000003b */
[C---:B---3--:R-:W-:Y:S01]  /*8220*/  FFMA R52, R109.reuse, R44, R52 ;  /* 0x0000002c6d347223 */ /* 0x048fe20000000034 */
[C---:B------:R-:W-:Y:S01]  /*8230*/  FFMA R53, R109.reuse, R45, R53 ;  /* 0x0000002d6d357223 */ /* 0x040fe20000000035 */
[C---:B------:R-:W-:Y:S01]  /*8240*/  FFMA R54, R109.reuse, R46, R54 ;  /* 0x0000002e6d367223 */ /* 0x040fe20000000036 */
[----:B------:R-:W-:Y:S01]  /*8250*/  FFMA R55, R109, R47, R55 ;  /* 0x0000002f6d377223 */ /* 0x000fe20000000037 */
[----:B------:R-:W-:Y:S01]  /*8260*/  @P2 STG.E.128 desc[UR26][R60.64], R56 ;  /* 0x000000383c002986 */ /* 0x000fe2000c101d1a */
[----:B------:R-:W-:-:S03]  /*8270*/  ISETP.LT.AND P2, PT, R3, UR11, P0 ;  /* 0x0000000b03007c0c */ /* 0x000fc60008741270 */
[----:B------:R1:W-:Y:S01]  /*8280*/  @P6 STG.E.128 desc[UR26][R60.64+0x100], R52 ;  /* 0x000100343c006986 */ /* 0x0003e2000c101d1a */
[----:B------:R-:W-:Y:S01]  /*8290*/  BAR.SYNC.DEFER_BLOCKING 0x0 ;  /* 0x0000000000007b1d */ /* 0x000fe20000010000 */
[----:B------:R-:W-:-:S04]  /*82a0*/  IADD3 R108, P6, R106, UR7, RZ ;  /* 0x000000076a6c7c10 */ /* 0x000fc8000ffde0ff */
[----:B------:R-:W-:Y:S01]  /*82b0*/  IADD3.X R109, R107, UR5, RZ, P6, !PT ;  /* 0x000000056b6d7c10 */ /* 0x000fe2000b7fe4ff */
[----:B------:R-:W-:Y:S04]  /*82c0*/  STS.64 [R68], R6 ;  /* 0x0000000644007388 */ /* 0x000fe80000000a00 */
[----:B------:R-:W-:Y:S04]  /*82d0*/  STS.64 [R68+0x20], R10 ;  /* 0x0000200a44007388 */ /* 0x000fe80000000a00 */
[----:B------:R-:W-:Y:S04]  /*82e0*/  STS.64 [R68+0x40], R14 ;  /* 0x0000400e44007388 */ /* 0x000fe80000000a00 */
[----:B------:R-:W2:Y:S04]  /*82f0*/  @P3 LDG.E.LTC128B.128 R48, desc[UR26][R108.64] ;  /* 0x0000001a6c303981 */ /* 0x000ea8000c1e1d20 */
[----:B------:R-:W-:Y:S04]  /*8300*/  STS.64 [R68+0x60], R18 ;  /* 0x0000601244007388 */ /* 0x000fe80000000a00 */
[----:B------:R-:W3:Y:S01]  /*8310*/  @P2 LDG.E.LTC128B.128 R44, desc[UR26][R108.64+0x100] ;  /* 0x0001001a6c2c2981 */ /* 0x000ee2000c1e1d20 */
[----:B------:R-:W-:Y:S01]  /*8320*/  IADD3 R3, R89, 0x18, RZ ;  /* 0x0000001859037810 */ /* 0x000fe20007ffe0ff */
[----:B------:R-:W-:Y:S03]  /*8330*/  BAR.SYNC.DEFER_BLOCKING 0x0 ;  /* 0x0000000000007b1d */ /* 0x000fe60000010000 */
[----:B------:R-:W-:-:S02]  /*8340*/  ISETP.LT.AND P1, PT, R3, UR11, P1 ;  /* 0x0000000b03007c0c */ /* 0x000fc40008f21270 */
[----:B-1----:R-:W-:-:S04]  /*8350*/  IADD3 R60, P6, R108, UR7, RZ ;  /* 0x000000076c3c7c10 */ /* 0x002fc8000ffde0ff */
[----:B------:R-:W-:Y:S01]  /*8360*/  IADD3.X R61, R109, UR5, RZ, P6, !PT ;  /* 0x000000056d3d7c10 */ /* 0x000fe2000b7fe4ff */
[----:B------:R-:W-:Y:S04]  /*8370*/  LDS R13, [R2+0x1a0] ;  /* 0x0001a000020d7984 */ /* 0x000fe80000000800 */
[----:B------:R-:W4:Y:S04]  /*8380*/  LDS.128 R56, [R64+UR23] ;  /* 0x0000001740387984 */ /* 0x000f280008000c00 */
[----:B------:R-:W5:Y:S01]  /*8390*/  LDS.128 R52, [R64+UR23+0x100] ;  /* 0x0001001740347984 */ /* 0x000f620008000c00 */
[C---:B----4-:R-:W-:Y:S01]  /*83a0*/  FFMA R8, R13.reuse, R40, R56 ;  /* 0x000000280d087223 */ /* 0x050fe20000000038 */
[C---:B------:R-:W-:Y:S01]  /*83b0*/  FFMA R9, R13.reuse, R41, R57 ;  /* 0x000000290d097223 */ /* 0x040fe20000000039 */
[C---:B------:R-:W-:Y:S01]  /*83c0*/  FFMA R10, R13.reuse, R42, R58 ;  /* 0x0000002a0d0a7223 */ /* 0x040fe2000000003a */
[C---:B------:R-:W-:Y:S01]  /*83d0*/  FFMA R11, R13.reuse, R43, R59 ;  /* 0x0000002b0d0b7223 */ /* 0x040fe2000000003b */
[C---:B-----5:R-:W-:Y:S01]  /*83e0*/  FFMA R4, R13.reuse, R36, R52 ;  /* 0x000000240d047223 */ /* 0x060fe20000000034 */
[C---:B------:R-:W-:Y:S01]  /*83f0*/  FFMA R5, R13.reuse, R37, R53 ;  /* 0x000000250d057223 */ /* 0x040fe20000000035 */
[C---:B------:R-:W-:Y:S01]  /*8400*/  FFMA R6, R13.reuse, R38, R54 ;  /* 0x000000260d067223 */ /* 0x040fe20000000036 */
[----:B------:R-:W-:Y:S01]  /*8410*/  FFMA R7, R13, R39, R55 ;  /* 0x000000270d077223 */ /* 0x000fe20000000037 */
[----:B------:R-:W-:Y:S04]  /*8420*/  @P5 STG.E.128 desc[UR26][R106.64], R8 ;  /* 0x000000086a005986 */ /* 0x000fe8000c101d1a */
[----:B------:R-:W-:Y:S01]  /*8430*/  @P4 STG.E.128 desc[UR26][R106.64+0x100], R4 ;  /* 0x000100046a004986 */ /* 0x000fe2000c101d1a */
[----:B------:R-:W-:Y:S01]  /*8440*/  BAR.SYNC.DEFER_BLOCKING 0x0 ;  /* 0x0000000000007b1d */ /* 0x000fe20000010000 */
[----:B------:R-:W-:-:S05]  /*8450*/  ISETP.LT.AND P0, PT, R3, UR11, P0 ;  /* 0x0000000b03007c0c */ /* 0x000fca0008701270 */
[----:B------:R-:W4:Y:S08]  /*8460*/  @P1 LDG.E.LTC128B.128 R40, desc[UR26][R60.64] ;  /* 0x0000001a3c281981 */ /* 0x000f30000c1e1d20 */
[----:B------:R-:W5:Y:S04]  /*8470*/  @P0 LDG.E.LTC128B.128 R36, desc[UR26][R60.64+0x100] ;  /* 0x0001001a3c240981 */ /* 0x000f68000c1e1d20 */
[----:B------:R-:W-:Y:S04]  /*8480*/  STS.64 [R68], R32 ;  /* 0x0000002044007388 */ /* 0x000fe80000000a00 */
        /* <DEDUP_REMOVED lines=15> */
[----:B------:R-:W-:Y:S04]  /*8580*/  @P3 STG.E.128 desc[UR26][R108.64], R8 ;  /* 0x000000086c003986 */ /* 0x000fe8000c101d1a */
[----:B------:R-:W-:Y:S01]  /*8590*/  @P2 STG.E.128 desc[UR26][R108.64+0x100], R4 ;  /* 0x000100046c002986 */ /* 0x000fe2000c101d1a */
[----:B------:R-:W-:Y:S06]  /*85a0*/  BAR.SYNC.DEFER_BLOCKING 0x0 ;  /* 0x0000000000007b1d */ /* 0x000fec0000010000 */
[----:B------:R-:W-:Y:S04]  /*85b0*/  STS.64 [R68], R34 ;  /* 0x0000002244007388 */ /* 0x000fe80000000a00 */
[----:B------:R-:W-:Y:S04]  /*85c0*/  STS.64 [R68+0x20], R30 ;  /* 0x0000201e44007388 */ /* 0x000fe80000000a00 */
[----:B------:R-:W-:Y:S04]  /*85d0*/  STS.64 [R68+0x40], R26 ;  /* 0x0000401a44007388 */ /* 0x000fe80000000a00 */
[----:B------:R-:W-:Y:S01]  /*85e0*/  STS.64 [R68+0x60], R22 ;  /* 0x0000601644007388 */ /* 0x000fe20000000a00 */
[----:B------:R-:W-:Y:S06]  /*85f0*/  BAR.SYNC.DEFER_BLOCKING 0x0 ;  /* 0x0000000000007b1d */ /* 0x000fec0000010000 */
        /* <DEDUP_REMOVED lines=11> */
[----:B------:R1:W-:Y:S01]  /*86b0*/  @P1 STG.E.128 desc[UR26][R60.64], R16 ;  /* 0x000000103c001986 */ /* 0x0003e2000c101d1a */
[----:B------:R-:W-:Y:S05]  /*86c0*/  @!P0 BRA `(.L_x_470) ;  /* 0x0000001000288947 */ /* 0x000fea0003800000 */
[----:B------:R2:W-:Y:S01]  /*86d0*/  STG.E.128 desc[UR26][R60.64+0x100], R12 ;  /* 0x0001000c3c007986 */ /* 0x0005e2000c101d1a */
[----:B------:R-:W-:Y:S05]  /*86e0*/  BRA `(.L_x_470) ;  /* 0x0000001000207947 */ /* 0x000fea0003800000 */
.L_x_456:
[----:B------:R-:W-:-:S06]  /*86f0*/  UIADD3 UR5, UR20, 0x80, URZ ;  /* 0x0000008014057890 */ /* 0x000fcc000fffe03f */
[----:B------:R-:W-:-:S13]  /*8700*/  ISETP.LE.AND P0, PT, R63, UR5, PT ;  /* 0x000000053f007c0c */ /* 0x000fda000bf03270 */
[----:B------:R-:W-:Y:S05]  /*8710*/  @!P0 BRA `(.L_x_471) ;  /* 0x0000000800e88947 */ /* 0x000fea0003800000 */
[----:B------:R-:W5:Y:S01]  /*8720*/  LDG.E R44, desc[UR26][R102.64] ;  /* 0x0000001a662c7981 */ /* 0x000f62000c1e1900 */
[----:B---3--:R-:W-:Y:S01]  /*8730*/  LEA R46, R89, UR4, 0x2 ;  /* 0x00000004592e7c11 */ /* 0x008fe2000f8e10ff */
[----:B------:R-:W-:Y:S01]  /*8740*/  IMAD R107, R107, 0x80, R88 ;  /* 0x000000806b6b7824 */ /* 0x000fe200078e0258 */
[----:B------:R-:W-:Y:S01]  /*8750*/  BAR.SYNC.DEFER_BLOCKING 0x0 ;  /* 0x0000000000007b1d */ /* 0x000fe20000010000 */
[----:B------:R-:W-:Y:S02]  /*8760*/  ISETP.NE.U32.AND P0, PT, R96, RZ, PT ;  /* 0x000000ff6000720c */ /* 0x000fe40003f05070 */
[----:B----4-:R-:W-:Y:S02]  /*8770*/  IMAD.WIDE R2, R107, 0x2, RZ ;  /* 0x000000026b027825 */ /* 0x010fe400078e02ff */
[----:B------:R-:W-:Y:S01]  /*8780*/  ISETP.NE.AND.EX P0, PT, R95, RZ, PT, P0 ;  /* 0x000000ff5f00720c */ /* 0x000fe20003f05300 */
[----:B------:R-:W-:Y:S01]  /*8790*/  BSSY B1, `(.L_x_472) ;  /* 0x0000028000017945 */ /* 0x000fe20003800000 */
[----:B------:R-:W-:-:S02]  /*87a0*/  VIADD R45, R89, 0x18 ;  /* 0x00000018592d7836 */ /* 0x000fc40000000000 */
[----:B------:R-:W-:Y:S01]  /*87b0*/  ISETP.LT.AND P1, PT, R107, UR12, P0 ;  /* 0x0000000c6b007c0c */ /* 0x000fe20008721270 */
[----:B------:R-:W-:Y:S01]  /*87c0*/  VIADD R47, R89, 0x10 ;  /* 0x00000010592f7836 */ /* 0x000fe20000000000 */
[----:B------:R3:W-:Y:S04]  /*87d0*/  STS.64 [R68], R4 ;  /* 0x0000000444007388 */ /* 0x0007e80000000a00 */
[----:B------:R4:W-:Y:S04]  /*87e0*/  STS.64 [R68+0x20], R8 ;  /* 0x0000200844007388 */ /* 0x0009e80000000a00 */
[----:B------:R-:W-:Y:S04]  /*87f0*/  STS.64 [R68+0x40], R12 ;  /* 0x0000400c44007388 */ /* 0x000fe80000000a00 */
[----:B------:R-:W-:Y:S04]  /*8800*/  STS.64 [R68+0x60], R16 ;  /* 0x0000601044007388 */ /* 0x000fe80000000a00 */
[----:B------:R-:W-:Y:S04]  /*8810*/  STS.64 [R68+0x1100], R6 ;  /* 0x0011000644007388 */ /* 0x000fe80000000a00 */
[----:B------:R-:W-:Y:S04]  /*8820*/  STS.64 [R68+0x1120], R10 ;  /* 0x0011200a44007388 */ /* 0x000fe80000000a00 */
[----:B------:R1:W-:Y:S01]  /*8830*/  STS.64 [R68+0x1140], R14 ;  /* 0x0011400e44007388 */ /* 0x0003e20000000a00 */
[----:B---3--:R-:W-:-:S03]  /*8840*/  VIADD R5, R107, 0x40 ;  /* 0x000000406b057836 */ /* 0x008fc60000000000 */
[----:B------:R-:W-:Y:S01]  /*8850*/  STS.64 [R68+0x1160], R18 ;  /* 0x0011601244007388 */ /* 0x000fe20000000a00 */
[----:B----4-:R-:W-:Y:S01]  /*8860*/  LOP3.LUT R8, R2, 0xfffffff8, RZ, 0xc0, !PT ;  /* 0xfffffff802087812 */ /* 0x010fe200078ec0ff */
[----:B------:R-:W-:Y:S01]  /*8870*/  BAR.SYNC.DEFER_BLOCKING 0x0 ;  /* 0x0000000000007b1d */ /* 0x000fe20000010000 */
[----:B------:R-:W-:Y:S02]  /*8880*/  LOP3.LUT R9, R3, 0x3fffffff, RZ, 0xc0, !PT ;  /* 0x3fffffff03097812 */ /* 0x000fe400078ec0ff */
[----:B------:R-:W-:Y:S02]  /*8890*/  SHF.R.S32.HI R3, RZ, 0x1f, R89 ;  /* 0x0000001fff037819 */ /* 0x000fe40000011459 */
[----:B------:R-:W-:Y:S01]  /*88a0*/  ISETP.LT.AND P0, PT, R5, UR12, P0 ;  /* 0x0000000c05007c0c */ /* 0x000fe20008701270 */
[----:B-1----:R-:W-:Y:S01]  /*88b0*/  VIADD R14, R89, 0x8 ;  /* 0x00000008590e7836 */ /* 0x002fe20000000000 */
[----:B------:R-:W1:Y:S04]  /*88c0*/  LDS R106, [R46+0x80] ;  /* 0x000080002e6a7984 */ /* 0x000e680000000800 */
[----:B------:R3:W4:Y:S04]  /*88d0*/  LDS.128 R40, [R64+UR23] ;  /* 0x0000001740287984 */ /* 0x0007280008000c00 */
[----:B--2---:R3:W2:Y:S01]  /*88e0*/  LDS.128 R36, [R64+UR23+0x100] ;  /* 0x0001001740247984 */ /* 0x0046a20008000c00 */
[----:B-1----:R-:W-:-:S05]  /*88f0*/  VIADD R2, R106, 0x1800000 ;  /* 0x018000006a027836 */ /* 0x002fca0000000000 */
[----:B------:R-:W-:-:S04]  /*8900*/  LOP3.LUT R2, R2, 0x7f800000, RZ, 0xc0, !PT ;  /* 0x7f80000002027812 */ /* 0x000fc800078ec0ff */
[----:B------:R-:W-:Y:S02]  /*8910*/  ISETP.GT.U32.AND P3, PT, R2, 0x1ffffff, PT ;  /* 0x01ffffff0200780c */ /* 0x000fe40003f64070 */
[--C-:B-----5:R-:W-:Y:S02]  /*8920*/  SHF.R.S32.HI R4, RZ, 0x1f, R44.reuse ;  /* 0x0000001fff047819 */ /* 0x120fe4000001142c */
[----:B------:R-:W-:-:S03]  /*8930*/  SHF.R.S64 R6, RZ, 0x1f, R44 ;  /* 0x0000001fff067819 */ /* 0x000fc6000000102c */
[----:B------:R-:W-:Y:S02]  /*8940*/  IMAD R4, R4, R89, RZ ;  /* 0x0000005904047224 */ /* 0x000fe400078e02ff */
[----:B------:R-:W-:-:S04]  /*8950*/  IMAD.WIDE.U32 R8, R89, R6, R8 ;  /* 0x0000000659087225 */ /* 0x000fc800078e0008 */
[----:B------:R-:W-:Y:S01]  /*8960*/  IMAD R4, R3, R6, R4 ;  /* 0x0000000603047224 */ /* 0x000fe200078e0204 */
[----:B------:R-:W-:-:S04]  /*8970*/  IADD3 R16, P2, R96, R8, RZ ;  /* 0x0000000860107210 */ /* 0x000fc80007f5e0ff */
[----:B------:R-:W-:Y:S01]  /*8980*/  IADD3.X R17, R95, R9, R4, P2, !PT ;  /* 0x000000095f117210 */ /* 0x000fe200017fe404 */
[----:B--234-:R-:W-:Y:S08]  /*8990*/  @P3 BRA `(.L_x_473) ;  /* 0x00000000000c3947 */ /* 0x01cff00003800000 */
[----:B------:R-:W-:-:S03]  /*89a0*/  MOV R60, 0x89c0 ;  /* 0x000089c0003c7802 */ /* 0x000fc60000000f00 */
[----:B------:R-:W-:Y:S05]  /*89b0*/  CALL.REL.NOINC `($__internal_4_$__cuda_sm20_rcp_rn_f32_slowpath) ;  /* 0x0000000c00c87944 */ /* 0x000fea0003c00000 */
[----:B------:R-:W-:Y:S05]  /*89c0*/  BRA `(.L_x_474) ;  /* 0x0000000000107947 */ /* 0x000fea0003800000 */
.L_x_473:
[----:B------:R-:W1:Y:S02]  /*89d0*/  MUFU.RCP R61, R106 ;  /* 0x0000006a003d7308 */ /* 0x000e640000001000 */
[----:B-1----:R-:W-:-:S04]  /*89e0*/  FFMA R2, R106, R61, -1 ;  /* 0xbf8000006a027423 */ /* 0x002fc8000000003d */
[----:B------:R-:W-:-:S04]  /*89f0*/  FADD.FTZ R2, -R2, -RZ ;  /* 0x800000ff02027221 */ /* 0x000fc80000010100 */
[----:B------:R-:W-:-:S07]  /*8a00*/  FFMA R61, R61, R2, R61 ;  /* 0x000000023d3d7223 */ /* 0x000fce000000003d */
.L_x_474:
[----:B------:R-:W-:Y:S05]  /*8a10*/  BSYNC B1 ;  /* 0x0000000000017941 */ /* 0x000fea0003800000 */
.L_x_472:
[----:B------:R-:W1:Y:S01]  /*8a20*/  LDS R106, [R46+0xa0] ;  /* 0x0000a0002e6a7984 */ /* 0x000e620000000800 */
[C---:B------:R-:W-:Y:S01]  /*8a30*/  ISETP.LT.AND P3, PT, R89.reuse, UR11, P1 ;  /* 0x0000000b59007c0c */ /* 0x040fe20008f61270 */
[-C--:B------:R-:W-:Y:S01]  /*8a40*/  FMUL R12, R40, R61.reuse ;  /* 0x0000003d280c7220 */ /* 0x080fe20000400000 */
[----:B------:R-:W-:Y:S01]  /*8a50*/  ISETP.LT.AND P2, PT, R89, UR11, P0 ;  /* 0x0000000b59007c0c */ /* 0x000fe20008741270 */
[----:B------:R-:W2:Y:S01]  /*8a60*/  LDS.128 R8, [R64+UR23+0x1100] ;  /* 0x0011001740087984 */ /* 0x000ea20008000c00 */
[-C--:B------:R-:W-:Y:S01]  /*8a70*/  FMUL R41, R41, R61.reuse ;  /* 0x0000003d29297220 */ /* 0x080fe20000400000 */
[-C--:B------:R-:W-:Y:S01]  /*8a80*/  FMUL R13, R42, R61.reuse ;  /* 0x0000003d2a0d7220 */ /* 0x080fe20000400000 */
[-C--:B------:R-:W-:Y:S01]  /*8a90*/  FMUL R18, R43, R61.reuse ;  /* 0x0000003d2b127220 */ /* 0x080fe20000400000 */
[----:B------:R-:W3:Y:S01]  /*8aa0*/  LDS.128 R4, [R64+UR23+0x1200] ;  /* 0x0012001740047984 */ /* 0x000ee20008000c00 */
[-C--:B------:R-:W-:Y:S01]  /*8ab0*/  FMUL R2, R36, R61.reuse ;  /* 0x0000003d24027220 */ /* 0x080fe20000400000 */
[----:B------:R-:W-:Y:S01]  /*8ac0*/  F2FP.F16.F32.PACK_AB R12, R41, R12 ;  /* 0x0000000c290c723e */ /* 0x000fe200000000ff */
[----:B------:R-:W-:Y:S01]  /*8ad0*/  FMUL R37, R37, R61 ;  /* 0x0000003d25257220 */ /* 0x000fe20000400000 */
[----:B------:R-:W-:Y:S01]  /*8ae0*/  F2FP.F16.F32.PACK_AB R13, R18, R13 ;  /* 0x0000000d120d723e */ /* 0x000fe200000000ff */
[-C--:B------:R-:W-:Y:S01]  /*8af0*/  FMUL R3, R38, R61.reuse ;  /* 0x0000003d26037220 */ /* 0x080fe20000400000 */
[----:B------:R-:W-:Y:S01]  /*8b00*/  FMUL R36, R39, R61 ;  /* 0x0000003d27247220 */ /* 0x000fe20000400000 */
[----:B------:R-:W-:Y:S01]  /*8b10*/  BSSY B1, `(.L_x_475) ;  /* 0x0000012000017945 */ /* 0x000fe20003800000 */
[----:B------:R-:W-:Y:S01]  /*8b20*/  F2FP.F16.F32.PACK_AB R2, R37, R2 ;  /* 0x000000022502723e */ /* 0x000fe200000000ff */
[----:B------:R4:W-:Y:S02]  /*8b30*/  @P3 STG.E.64 desc[UR26][R16.64], R12 ;  /* 0x0000000c10003986 */ /* 0x0009e4000c101b1a */
[----:B------:R-:W-:-:S02]  /*8b40*/  F2FP.F16.F32.PACK_AB R3, R36, R3 ;  /* 0x000000032403723e */ /* 0x000fc400000000ff */
[----:B-1----:R-:W-:-:S04]  /*8b50*/  IADD3 R15, R106, 0x1800000, RZ ;  /* 0x018000006a0f7810 */ /* 0x002fc80007ffe0ff */
[----:B------:R-:W-:Y:S02]  /*8b60*/  LOP3.LUT R15, R15, 0x7f800000, RZ, 0xc0, !PT ;  /* 0x7f8000000f0f7812 */ /* 0x000fe400078ec0ff */
[----:B----4-:R-:W-:Y:S02]  /*8b70*/  @P2 MOV R12, R16 ;  /* 0x00000010000c2202 */ /* 0x010fe40000000f00 */
[----:B------:R-:W-:-:S05]  /*8b80*/  @P2 MOV R13, R17 ;  /* 0x00000011000d2202 */ /* 0x000fca0000000f00 */
[----:B------:R1:W-:Y:S01]  /*8b90*/  @P2 STG.E.64 desc[UR26][R12.64+0x80], R2 ;  /* 0x000080020c002986 */ /* 0x0003e2000c101b1a */
[----:B------:R-:W-:-:S13]  /*8ba0*/  ISETP.GT.U32.AND P2, PT, R15, 0x1ffffff, PT ;  /* 0x01ffffff0f00780c */ /* 0x000fda0003f44070 */
[----:B--23--:R-:W-:Y:S05]  /*8bb0*/  @P2 BRA `(.L_x_476) ;  /* 0x00000000000c2947 */ /* 0x00cfea0003800000 */
[----:B------:R-:W-:Y:S02]  /*8bc0*/  MOV R60, 0x8be0 ;  /* 0x00008be0003c7802 */ /* 0x000fe40000000f00 */
[----:B-1----:R-:W-:Y:S05]  /*8bd0*/  CALL.REL.NOINC `($__internal_4_$__cuda_sm20_rcp_rn_f32_slowpath) ;  /* 0x0000000c00407944 */ /* 0x002fea0003c00000 */
[----:B------:R-:W-:Y:S05]  /*8be0*/  BRA `(.L_x_477) ;  /* 0x0000000000107947 */ /* 0x000fea0003800000 */
.L_x_476:
[----:B------:R-:W1:Y:S02]  /*8bf0*/  MUFU.RCP R61, R106 ;  /* 0x0000006a003d7308 */ /* 0x000e640000001000 */
[----:B-1----:R-:W-:-:S04]  /*8c00*/  FFMA R2, R106, R61, -1 ;  /* 0xbf8000006a027423 */ /* 0x002fc8000000003d */
[----:B------:R-:W-:-:S04]  /*8c10*/  FADD.FTZ R2, -R2, -RZ ;  /* 0x800000ff02027221 */ /* 0x000fc80000010100 */
[----:B------:R-:W-:-:S07]  /*8c20*/  FFMA R61, R61, R2, R61 ;  /* 0x000000023d3d7223 */ /* 0x000fce000000003d */
.L_x_477:
[----:B------:R-:W-:Y:S05]  /*8c30*/  BSYNC B1 ;  /* 0x0000000000017941 */ /* 0x000fea0003800000 */
.L_x_475:
[--C-:B------:R-:W-:Y:S01]  /*8c40*/  SHF.R.S64 R36, RZ, 0x1c, R44.reuse ;  /* 0x0000001cff247819 */ /* 0x100fe2000000102c */
[-C--:B------:R-:W-:Y:S01]  /*8c50*/  FMUL R8, R8, R61.reuse ;  /* 0x0000003d08087220 */ /* 0x080fe20000400000 */
[C---:B------:R-:W-:Y:S01]  /*8c60*/  ISETP.LT.AND P4, PT, R14.reuse, UR11, P1 ;  /* 0x0000000b0e007c0c */ /* 0x040fe20008f81270 */
[-C--:B------:R-:W-:Y:S01]  /*8c70*/  FMUL R9, R9, R61.reuse ;  /* 0x0000003d09097220 */ /* 0x080fe20000400000 */
[----:B------:R-:W-:Y:S01]  /*8c80*/  ISETP.LT.AND P3, PT, R14, UR11, P0 ;  /* 0x0000000b0e007c0c */ /* 0x000fe20008761270 */
[-C--:B------:R-:W-:Y:S01]  /*8c90*/  FMUL R10, R10, R61.reuse ;  /* 0x0000003d0a0a7220 */ /* 0x080fe20000400000 */
[-C--:B------:R-:W-:Y:S01]  /*8ca0*/  FMUL R11, R11, R61.reuse ;  /* 0x0000003d0b0b7220 */ /* 0x080fe20000400000 */
[----:B------:R-:W-:Y:S01]  /*8cb0*/  SHF.R.S32.HI R44, RZ, 0x1c, R44 ;  /* 0x0000001cff2c7819 */ /* 0x000fe2000001142c */
[-C--:B------:R-:W-:Y:S01]  /*8cc0*/  FMUL R2, R4, R61.reuse ;  /* 0x0000003d04027220 */ /* 0x080fe20000400000 */
[----:B------:R-:W-:Y:S01]  /*8cd0*/  IADD3 R38, P2, R36, R16, RZ ;  /* 0x0000001024267210 */ /* 0x000fe20007f5e0ff */
[-C--:B------:R-:W-:Y:S01]  /*8ce0*/  FMUL R3, R5, R61.reuse ;  /* 0x0000003d05037220 */ /* 0x080fe20000400000 */
[----:B------:R-:W-:Y:S01]  /*8cf0*/  F2FP.F16.F32.PACK_AB R4, R9, R8 ;  /* 0x000000080904723e */ /* 0x000fe200000000ff */
[----:B------:R-:W-:Y:S01]  /*8d00*/  FMUL R6, R6, R61 ;  /* 0x0000003d06067220 */ /* 0x000fe20000400000 */
[----:B------:R-:W-:Y:S01]  /*8d10*/  F2FP.F16.F32.PACK_AB R5, R11, R10 ;  /* 0x0000000a0b05723e */ /* 0x000fe200000000ff */
[----:B------:R-:W-:-:S02]  /*8d20*/  IMAD.X R39, R44, 0x1, R17, P2 ;  /* 0x000000012c277824 */ /* 0x000fc400010e0611 */
[----:B------:R-:W-:Y:S01]  /*8d30*/  FMUL R7, R7, R61 ;  /* 0x0000003d07077220 */ /* 0x000fe20000400000 */
[----:B------:R-:W-:Y:S01]  /*8d40*/  F2FP.F16.F32.PACK_AB R2, R3, R2 ;  /* 0x000000020302723e */ /* 0x000fe200000000ff */
[----:B------:R-:W-:Y:S01]  /*8d50*/  BSSY B1, `(.L_x_478) ;  /* 0x000001e000017945 */ /* 0x000fe20003800000 */
[----:B------:R1:W-:Y:S02]  /*8d60*/  @P4 STG.E.64 desc[UR26][R38.64], R4 ;  /* 0x0000000426004986 */ /* 0x0003e4000c101b1a */
[----:B------:R-:W-:Y:S01]  /*8d70*/  F2FP.F16.F32.PACK_AB R3, R7, R6 ;  /* 0x000000060703723e */ /* 0x000fe200000000ff */
[----:B-1----:R-:W-:Y:S01]  /*8d80*/  @P3 IMAD.MOV.U32 R4, RZ, RZ, R38 ;  /* 0x000000ffff043224 */ /* 0x002fe200078e0026 */
[----:B------:R-:W-:-:S05]  /*8d90*/  @P3 MOV R5, R39 ;  /* 0x0000002700053202 */ /* 0x000fca0000000f00 */
        /* <DEDUP_REMOVED lines=19> */
[----:B------:R-:W-:Y:S05]  /*8ed0*/  CALL.REL.NOINC `($__internal_4_$__cuda_sm20_rcp_rn_f32_slowpath) ;  /* 0x0000000800807944 */ /* 0x000fea0003c00000 */
[----:B------:R-:W-:Y:S05]  /*8ee0*/  BRA `(.L_x_480) ;  /* 0x0000000000107947 */ /* 0x000fea0003800000 */
.L_x_479:
[----:B------:R-:W1:Y:S02]  /*8ef0*/  MUFU.RCP R2, R106 ;  /* 0x0000006a00027308 */ /* 0x000e640000001000 */
[----:B-1----:R-:W-:-:S04]  /*8f00*/  FFMA R61, R106, R2, -1 ;  /* 0xbf8000006a3d7423 */ /* 0x002fc80000000002 */
[----:B------:R-:W-:-:S04]  /*8f10*/  FADD.FTZ R61, -R61, -RZ ;  /* 0x800000ff3d3d7221 */ /* 0x000fc80000010100 */
[----:B------:R-:W-:-:S07]  /*8f20*/  FFMA R61, R2, R61, R2 ;  /* 0x0000003d023d7223 */ /* 0x000fce0000000002 */
.L_x_480:
[----:B------:R-:W-:Y:S05]  /*8f30*/  BSYNC B1 ;  /* 0x0000000000017941 */ /* 0x000fea0003800000 */
.L_x_478:
[----:B------:R-:W1:Y:S01]  /*8f40*/  LDS R106, [R46+0xe0] ;  /* 0x0000e0002e6a7984 */ /* 0x000e620000000800 */
[C---:B------:R-:W-:Y:S01]  /*8f50*/  ISETP.LT.AND P4, PT, R47.reuse, UR11, P1 ;  /* 0x0000000b2f007c0c */ /* 0x040fe20008f81270 */
[-C--:B------:R-:W-:Y:S01]  /*8f60*/  FMUL R2, R16, R61.reuse ;  /* 0x0000003d10027220 */ /* 0x080fe20000400000 */
[----:B------:R-:W-:Y:S01]  /*8f70*/  ISETP.LT.AND P3, PT, R47, UR11, P0 ;  /* 0x0000000b2f007c0c */ /* 0x000fe20008761270 */
[-C--:B------:R-:W-:Y:S01]  /*8f80*/  FMUL R17, R17, R61.reuse ;  /* 0x0000003d11117220 */ /* 0x080fe20000400000 */
[-C--:B------:R-:W-:Y:S01]  /*8f90*/  FMUL R3, R18, R61.reuse ;  /* 0x0000003d12037220 */ /* 0x080fe20000400000 */
[----:B------:R-:W2:Y:S01]  /*8fa0*/  LDS.128 R8, [R64+UR23+0x1100] ;  /* 0x0011001740087984 */ /* 0x000ea20008000c00 */
[-C--:B------:R-:W-:Y:S01]  /*8fb0*/  FMUL R18, R19, R61.reuse ;  /* 0x0000003d13127220 */ /* 0x080fe20000400000 */
[----:B------:R-:W-:Y:S01]  /*8fc0*/  IADD3 R16, P2, R38, R36, RZ ;  /* 0x0000002426107210 */ /* 0x000fe20007f5e0ff */
[-C--:B------:R-:W-:Y:S01]  /*8fd0*/  FMUL R19, R13, R61.reuse ;  /* 0x0000003d0d137220 */ /* 0x080fe20000400000 */
[----:B------:R-:W3:Y:S01]  /*8fe0*/  LDS.128 R4, [R64+UR23+0x1200] ;  /* 0x0012001740047984 */ /* 0x000ee20008000c00 */
[----:B------:R-:W-:Y:S01]  /*8ff0*/  F2FP.F16.F32.PACK_AB R2, R17, R2 ;  /* 0x000000021102723e */ /* 0x000fe200000000ff */
[----:B------:R-:W-:Y:S01]  /*9000*/  FMUL R13, R14, R61 ;  /* 0x0000003d0e0d7220 */ /* 0x000fe20000400000 */
[----:B------:R-:W-:Y:S01]  /*9010*/  IMAD.X R17, R39, 0x1, R44, P2 ;  /* 0x0000000127117824 */ /* 0x000fe200010e062c */
[----:B------:R-:W-:Y:S01]  /*9020*/  F2FP.F16.F32.PACK_AB R3, R18, R3 ;  /* 0x000000031203723e */ /* 0x000fe200000000ff */
[-C--:B------:R-:W-:Y:S01]  /*9030*/  FMUL R12, R12, R61.reuse ;  /* 0x0000003d0c0c7220 */ /* 0x080fe20000400000 */
[----:B------:R-:W-:Y:S01]  /*9040*/  FMUL R14, R15, R61 ;  /* 0x0000003d0f0e7220 */ /* 0x000fe20000400000 */
[----:B------:R-:W-:Y:S02]  /*9050*/  BSSY B1, `(.L_x_481) ;  /* 0x0000012000017945 */ /* 0x000fe40003800000 */
[----:B------:R4:W-:Y:S01]  /*9060*/  @P4 STG.E.64 desc[UR26][R16.64], R2 ;  /* 0x0000000210004986 */ /* 0x0009e2000c101b1a */
[----:B------:R-:W-:-:S02]  /*9070*/  F2FP.F16.F32.PACK_AB R12, R19, R12 ;  /* 0x0000000c130c723e */ /* 0x000fc400000000ff */
[----:B------:R-:W-:Y:S02]  /*9080*/  F2FP.F16.F32.PACK_AB R13, R14, R13 ;  /* 0x0000000d0e0d723e */ /* 0x000fe400000000ff */
[----:B-1----:R-:W-:-:S04]  /*9090*/  IADD3 R14, R106, 0x1800000, RZ ;  /* 0x018000006a0e7810 */ /* 0x002fc80007ffe0ff */
[----:B------:R-:W-:Y:S01]  /*90a0*/  LOP3.LUT R14, R14, 0x7f800000, RZ, 0xc0, !PT ;  /* 0x7f8000000e0e7812 */ /* 0x000fe200078ec0ff */
[----:B----4-:R-:W-:Y:S01]  /*90b0*/  @P3 IMAD.MOV.U32 R2, RZ, RZ, R16 ;  /* 0x000000ffff023224 */ /* 0x010fe200078e0010 */
[----:B------:R-:W-:Y:S02]  /*90c0*/  @P3 MOV R3, R17 ;  /* 0x0000001100033202 */ /* 0x000fe40000000f00 */
[----:B------:R-:W-:-:S03]  /*90d0*/  ISETP.GT.U32.AND P2, PT, R14, 0x1ffffff, PT ;  /* 0x01ffffff0e00780c */ /* 0x000fc60003f44070 */
[----:B------:R1:W-:Y:S10]  /*90e0*/  @P3 STG.E.64 desc[UR26][R2.64+0x80], R12 ;  /* 0x0000800c02003986 */ /* 0x0003f4000c101b1a */
[----:B--23--:R-:W-:Y:S05]  /*90f0*/  @P2 BRA `(.L_x_482) ;  /* 0x00000000000c2947 */ /* 0x00cfea0003800000 */
[----:B------:R-:W-:Y:S02]  /*9100*/  MOV R60, 0x9120 ;  /* 0x00009120003c7802 */ /* 0x000fe40000000f00 */
[----:B-1----:R-:W-:Y:S05]  /*9110*/  CALL.REL.NOINC `($__internal_4_$__cuda_sm20_rcp_rn_f32_slowpath) ;  /* 0x0000000400f07944 */ /* 0x002fea0003c00000 */
[----:B------:R-:W-:Y:S05]  /*9120*/  BRA `(.L_x_483) ;  /* 0x0000000000107947 */ /* 0x000fea0003800000 */
.L_x_482:
[----:B------:R-:W1:Y:S02]  /*9130*/  MUFU.RCP R61, R106 ;  /* 0x0000006a003d7308 */ /* 0x000e640000001000 */
[----:B-1----:R-:W-:-:S04]  /*9140*/  FFMA R2, R106, R61, -1 ;  /* 0xbf8000006a027423 */ /* 0x002fc8000000003d */
[----:B------:R-:W-:-:S04]  /*9150*/  FADD.FTZ R2, -R2, -RZ ;  /* 0x800000ff02027221 */ /* 0x000fc80000010100 */
[----:B------:R-:W-:-:S07]  /*9160*/  FFMA R61, R61, R2, R61 ;  /* 0x000000023d3d7223 */ /* 0x000fce000000003d */
.L_x_483:
[----:B------:R-:W-:Y:S05]  /*9170*/  BSYNC B1 ;  /* 0x0000000000017941 */ /* 0x000fea0003800000 */
.L_x_481:
[----:B------:R-:W-:Y:S01]  /*9180*/  ISETP.LT.AND P1, PT, R45, UR11, P1 ;  /* 0x0000000b2d007c0c */ /* 0x000fe20008f21270 */
[-C--:B------:R-:W-:Y:S01]  /*9190*/  FMUL R2, R8, R61.reuse ;  /* 0x0000003d08027220 */ /* 0x080fe20000400000 */
[-C--:B------:R-:W-:Y:S01]  /*91a0*/  FMUL R9, R9, R61.reuse ;  /* 0x0000003d09097220 */ /* 0x080fe20000400000 */
[-C--:B------:R-:W-:Y:S01]  /*91b0*/  FMUL R3, R10, R61.reuse ;  /* 0x0000003d0a037220 */ /* 0x080fe20000400000 */
[-C--:B------:R-:W-:Y:S01]  /*91c0*/  FMUL R8, R11, R61.reuse ;  /* 0x0000003d0b087220 */ /* 0x080fe20000400000 */
[----:B------:R-:W-:Y:S01]  /*91d0*/  IADD3 R36, P2, R16, R36, RZ ;  /* 0x0000002410247210 */ /* 0x000fe20007f5e0ff */
[-C--:B------:R-:W-:Y:S01]  /*91e0*/  FMUL R4, R4, R61.reuse ;  /* 0x0000003d04047220 */ /* 0x080fe20000400000 */
[----:B------:R-:W-:Y:S01]  /*91f0*/  F2FP.F16.F32.PACK_AB R2, R9, R2 ;  /* 0x000000020902723e */ /* 0x000fe200000000ff */
[-C--:B------:R-:W-:Y:S01]  /*9200*/  FMUL R9, R5, R61.reuse ;  /* 0x0000003d05097220 */ /* 0x080fe20000400000 */
[----:B------:R-:W-:Y:S01]  /*9210*/  IADD3.X R37, R17, R44, RZ, P2, !PT ;  /* 0x0000002c11257210 */ /* 0x000fe200017fe4ff */
[----:B------:R-:W-:Y:S01]  /*9220*/  FMUL R5, R6, R61 ;  /* 0x0000003d06057220 */ /* 0x000fe20000400000 */
[----:B------:R-:W-:Y:S01]  /*9230*/  F2FP.F16.F32.PACK_AB R3, R8, R3 ;  /* 0x000000030803723e */ /* 0x000fe200000000ff */
[----:B------:R-:W-:Y:S01]  /*9240*/  FMUL R6, R7, R61 ;  /* 0x0000003d07067220 */ /* 0x000fe20000400000 */
[----:B------:R-:W-:-:S02]  /*9250*/  ISETP.LT.AND P0, PT, R45, UR11, P0 ;  /* 0x0000000b2d007c0c */ /* 0x000fc40008701270 */
[----:B------:R-:W-:Y:S01]  /*9260*/  F2FP.F16.F32.PACK_AB R4, R9, R4 ;  /* 0x000000040904723e */ /* 0x000fe200000000ff */
[----:B------:R1:W-:Y:S01]  /*9270*/  @P1 STG.E.64 desc[UR26][R36.64], R2 ;  /* 0x0000000224001986 */ /* 0x0003e2000c101b1a */
[----:B------:R-:W-:-:S09]  /*9280*/  F2FP.F16.F32.PACK_AB R5, R6, R5 ;  /* 0x000000050605723e */ /* 0x000fd200000000ff */
[----:B------:R-:W-:Y:S05]  /*9290*/  @!P0 BRA `(.L_x_470) ;  /* 0x0000000400348947 */ /* 0x000fea0003800000 */
[----:B------:R2:W-:Y:S01]  /*92a0*/  STG.E.64 desc[UR26][R36.64+0x80], R4 ;  /* 0x0000800424007986 */ /* 0x0005e2000c101b1a */
[----:B------:R-:W-:Y:S05]  /*92b0*/  BRA `(.L_x_470) ;  /* 0x00000004002c7947 */ /* 0x000fea0003800000 */
.L_x_471:
[----:B---34-:R-:W3:Y:S01]  /*92c0*/  LDG.E R2, desc[UR26][R102.64] ;  /* 0x0000001a66027981 */ /* 0x018ee2000c1e1900 */
[----:B------:R-:W-:Y:S01]  /*92d0*/  IMAD R3, R107, 0x80, R88 ;  /* 0x000000806b037824 */ /* 0x000fe200078e0258 */
[----:B------:R-:W-:Y:S01]  /*92e0*/  BAR.SYNC.DEFER_BLOCKING 0x0 ;  /* 0x0000000000007b1d */ /* 0x000fe20000010000 */
[----:B------:R-:W-:-:S04]  /*92f0*/  ISETP.NE.U32.AND P0, PT, R94, RZ, PT ;  /* 0x000000ff5e00720c */ /* 0x000fc80003f05070 */
[----:B------:R-:W-:-:S04]  /*9300*/  ISETP.NE.AND.EX P0, PT, R93, RZ, PT, P0 ;  /* 0x000000ff5d00720c */ /* 0x000fc80003f05300 */
[----:B------:R-:W-:-:S04]  /*9310*/  ISETP.LT.AND P1, PT, R3, UR12, P0 ;  /* 0x0000000c03007c0c */ /* 0x000fc80008721270 */
[----:B------:R-:W-:Y:S01]  /*9320*/  ISETP.LT.AND P6, PT, R89, UR11, P1 ;  /* 0x0000000b59007c0c */ /* 0x000fe20008fc1270 */
[----:B------:R4:W-:Y:S04]  /*9330*/  STS.64 [R68], R4 ;  /* 0x0000000444007388 */ /* 0x0009e80000000a00 */
[----:B------:R-:W-:Y:S04]  /*9340*/  STS.64 [R68+0x20], R8 ;  /* 0x0000200844007388 */ /* 0x000fe80000000a00 */
[----:B------:R-:W-:Y:S04]  /*9350*/  STS.64 [R68+0x40], R12 ;  /* 0x0000400c44007388 */ /* 0x000fe80000000a00 */
[----:B------:R-:W-:Y:S04]  /*9360*/  STS.64 [R68+0x60], R16 ;  /* 0x0000601044007388 */ /* 0x000fe80000000a00 */
[----:B------:R-:W-:Y:S04]  /*9370*/  STS.64 [R68+0x1100], R6 ;  /* 0x0011000644007388 */ /* 0x000fe80000000a00 */
[----:B------:R5:W-:Y:S04]  /*9380*/  STS.64 [R68+0x1120], R10 ;  /* 0x0011200a44007388 */ /* 0x000be80000000a00 */
[----:B------:R-:W-:Y:S01]  /*9390*/  STS.64 [R68+0x1140], R14 ;  /* 0x0011400e44007388 */ /* 0x000fe20000000a00 */
[----:B----4-:R-:W-:-:S03]  /*93a0*/  IMAD.WIDE R4, R3, 0x4, RZ ;  /* 0x0000000403047825 */ /* 0x010fc600078e02ff */
[----:B------:R-:W-:Y:S01]  /*93b0*/  STS.64 [R68+0x1160], R18 ;  /* 0x0011601244007388 */ /* 0x000fe20000000a00 */
[----:B------:R-:W-:Y:S01]  /*93c0*/  VIADD R3, R3, 0x40 ;  /* 0x0000004003037836 */ /* 0x000fe20000000000 */
[----:B------:R-:W-:Y:S04]  /*93d0*/  BAR.SYNC.DEFER_BLOCKING 0x0 ;  /* 0x0000000000007b1d */ /* 0x000fe80000010000 */
[----:B------:R-:W-:-:S04]  /*93e0*/  ISETP.LT.AND P0, PT, R3, UR12, P0 ;  /* 0x0000000c03007c0c */ /* 0x000fc80008701270 */
[----:B------:R-:W-:Y:S02]  /*93f0*/  ISETP.LT.AND P5, PT, R89, UR11, P0 ;  /* 0x0000000b59007c0c */ /* 0x000fe400087a1270 */
[----:B-----5:R-:W-:Y:S02]  /*9400*/  LOP3.LUT R10, R4, 0xfffffff0, RZ, 0xc0, !PT ;  /* 0xfffffff0040a7812 */ /* 0x020fe400078ec0ff */
[----:B------:R-:W-:Y:S02]  /*9410*/  LOP3.LUT R11, R5, 0x3fffffff, RZ, 0xc0, !PT ;  /* 0x3fffffff050b7812 */ /* 0x000fe400078ec0ff */
[----:B------:R-:W-:Y:S01]  /*9420*/  SHF.R.S32.HI R4, RZ, 0x1f, R89 ;  /* 0x0000001fff047819 */ /* 0x000fe20000011459 */
[----:B------:R-:W4:Y:S04]  /*9430*/  LDS.128 R48, [R64+UR23] ;  /* 0x0000001740307984 */ /* 0x000f280008000c00 */
[----:B------:R-:W5:Y:S04]  /*9440*/  LDS.128 R44, [R64+UR23+0x100] ;  /* 0x00010017402c7984 */ /* 0x000f680008000c00 */
[----:B-1----:R-:W1:Y:S04]  /*9450*/  LDS.128 R40, [R64+UR23+0x1100] ;  /* 0x0011001740287984 */ /* 0x002e680008000c00 */
[----:B--2---:R-:W2:Y:S01]  /*9460*/  LDS.128 R36, [R64+UR23+0x1200] ;  /* 0x0012001740247984 */ /* 0x004ea20008000c00 */
[----:B---3--:R-:W-:-:S02]  /*9470*/  SHF.R.S32.HI R8, RZ, 0x1e, R2 ;  /* 0x0000001eff087819 */ /* 0x008fc40000011402 */
[--C-:B------:R-:W-:Y:S02]  /*9480*/  SHF.R.S64 R6, RZ, 0x1e, R2.reuse ;  /* 0x0000001eff067819 */ /* 0x100fe40000001002 */
[--C-:B------:R-:W-:Y:S01]  /*9490*/  SHF.R.S64 R3, RZ, 0x1b, R2.reuse ;  /* 0x0000001bff037819 */ /* 0x100fe20000001002 */
[----:B------:R-:W-:Y:S01]  /*94a0*/  IMAD R5, R8, R89, RZ ;  /* 0x0000005908057224 */ /* 0x000fe200078e02ff */
[----:B------:R-:W-:Y:S01]  /*94b0*/  SHF.R.S32.HI R2, RZ, 0x1b, R2 ;  /* 0x0000001bff027819 */ /* 0x000fe20000011402 */
[----:B------:R-:W-:-:S04]  /*94c0*/  IMAD.WIDE.U32 R10, R89, R6, R10 ;  /* 0x00000006590a7225 */ /* 0x000fc800078e000a */
[----:B------:R-:W-:Y:S01]  /*94d0*/  IMAD R6, R4, R6, R5 ;  /* 0x0000000604067224 */ /* 0x000fe200078e0205 */
[----:B------:R-:W-:Y:S01]  /*94e0*/  IADD3 R8, P2, R94, R10, RZ ;  /* 0x0000000a5e087210 */ /* 0x000fe20007f5e0ff */
[----:B------:R-:W-:-:S03]  /*94f0*/  VIADD R4, R89, 0x8 ;  /* 0x0000000859047836 */ /* 0x000fc60000000000 */
[----:B------:R-:W-:Y:S02]  /*9500*/  IADD3.X R9, R93, R11, R6, P2, !PT ;  /* 0x0000000b5d097210 */ /* 0x000fe400017fe406 */
[C---:B------:R-:W-:Y:S02]  /*9510*/  ISETP.LT.AND P3, PT, R4.reuse, UR11, P0 ;  /* 0x0000000b04007c0c */ /* 0x040fe40008761270 */
[----:B------:R-:W-:Y:S01]  /*9520*/  ISETP.LT.AND P4, PT, R4, UR11, P1 ;  /* 0x0000000b04007c0c */ /* 0x000fe20008f81270 */
[----:B----4-:R-:W-:Y:S01]  /*9530*/  @P6 STG.E.128 desc[UR26][R8.64], R48 ;  /* 0x0000003008006986 */ /* 0x010fe2000c101d1a */
[----:B------:R-:W-:-:S03]  /*9540*/  IADD3 R52, P2, R3, R8, RZ ;  /* 0x0000000803347210 */ /* 0x000fc60007f5e0ff */
[----:B-----5:R-:W-:Y:S02]  /*9550*/  @P5 STG.E.128 desc[UR26][R8.64+0x100], R44 ;  /* 0x0001002c08005986 */ /* 0x020fe4000c101d1a */
[----:B------:R-:W-:-:S04]  /*9560*/  IMAD.X R53, R2, 0x1, R9, P2 ;  /* 0x0000000102357824 */ /* 0x000fc800010e0609 */
[----:B------:R-:W-:Y:S02]  /*9570*/  @P3 IMAD.MOV.U32 R4, RZ, RZ, R52 ;  /* 0x000000ffff043224 */ /* 0x000fe400078e0034 */
[----:B------:R-:W-:Y:S01]  /*9580*/  @P3 IMAD.MOV.U32 R5, RZ, RZ, R53 ;  /* 0x000000ffff053224 */ /* 0x000fe200078e0035 */
[----:B-1----:R-:W-:Y:S04]  /*9590*/  @P4 STG.E.128 desc[UR26][R52.64], R40 ;  /* 0x0000002834004986 */ /* 0x002fe8000c101d1a */
[----:B--2---:R-:W-:Y:S01]  /*95a0*/  @P3 STG.E.128 desc[UR26][R4.64+0x100], R36 ;  /* 0x0001002404003986 */ /* 0x004fe2000c101d1a */
[----:B------:R-:W-:Y:S06]  /*95b0*/  BAR.SYNC.DEFER_BLOCKING 0x0 ;  /* 0x0000000000007b1d */ /* 0x000fec0000010000 */
[----:B------:R-:W-:Y:S04]  /*95c0*/  STS.64 [R68], R32 ;  /* 0x0000002044007388 */ /* 0x000fe80000000a00 */
[----:B------:R-:W-:Y:S04]  /*95d0*/  STS.64 [R68+0x20], R28 ;  /* 0x0000201c44007388 */ /* 0x000fe80000000a00 */
[----:B------:R1:W-:Y:S04]  /*95e0*/  STS.64 [R68+0x40], R24 ;  /* 0x0000401844007388 */ /* 0x0003e80000000a00 */
[----:B------:R2:W-:Y:S04]  /*95f0*/  STS.64 [R68+0x60], R20 ;  /* 0x0000601444007388 */ /* 0x0005e80000000a00 */
[----:B------:R-:W-:Y:S04]  /*9600*/  STS.64 [R68+0x1100], R34 ;  /* 0x0011002244007388 */ /* 0x000fe80000000a00 */
[----:B------:R-:W-:Y:S04]  /*9610*/  STS.64 [R68+0x1120], R30 ;  /* 0x0011201e44007388 */ /* 0x000fe80000000a00 */
[----:B------:R-:W-:Y:S04]  /*9620*/  STS.64 [R68+0x1140], R26 ;  /* 0x0011401a44007388 */ /* 0x000fe80000000a00 */
[----:B------:R-:W-:Y:S01]  /*9630*/  STS.64 [R68+0x1160], R22 ;  /* 0x0011601644007388 */ /* 0x000fe20000000a00 */
[----:B------:R-:W-:Y:S01]  /*9640*/  BAR.SYNC.DEFER_BLOCKING 0x0 ;  /* 0x0000000000007b1d */ /* 0x000fe20000010000 */
[----:B-1----:R-:W-:-:S02]  /*9650*/  VIADD R24, R89, 0x10 ;  /* 0x0000001059187836 */ /* 0x002fc40000000000 */
[----:B--2---:R-:W-:-:S03]  /*9660*/  VIADD R20, R89, 0x18 ;  /* 0x0000001859147836 */ /* 0x004fc60000000000 */
[C---:B------:R-:W-:Y:S02]  /*9670*/  ISETP.LT.AND P4, PT, R24.reuse, UR11, P1 ;  /* 0x0000000b18007c0c */ /* 0x040fe40008f81270 */
[----:B------:R-:W-:Y:S02]  /*9680*/  ISETP.LT.AND P3, PT, R24, UR11, P0 ;  /* 0x0000000b18007c0c */ /* 0x000fe40008761270 */
[-C--:B------:R-:W-:Y:S02]  /*9690*/  IADD3 R24, P2, R52, R3.reuse, RZ ;  /* 0x0000000334187210 */ /* 0x080fe40007f5e0ff */
[C---:B------:R-:W-:Y:S02]  /*96a0*/  ISETP.LT.AND P1, PT, R20.reuse, UR11, P1 ;  /* 0x0000000b14007c0c */ /* 0x040fe40008f21270 */
[----:B------:R-:W-:Y:S01]  /*96b0*/  ISETP.LT.AND P0, PT, R20, UR11, P0 ;  /* 0x0000000b14007c0c */ /* 0x000fe20008701270 */
[----:B------:R-:W-:Y:S01]  /*96c0*/  IMAD.X R25, R53, 0x1, R2, P2 ;  /* 0x0000000135197824 */ /* 0x000fe200010e0602 */
[----:B------:R-:W-:-:S05]  /*96d0*/  IADD3 R20, P2, R24, R3, RZ ;  /* 0x0000000318147210 */ /* 0x000fca0007f5e0ff */
[----:B------:R-:W-:Y:S01]  /*96e0*/  IMAD.X R21, R25, 0x1, R2, P2 ;  /* 0x0000000119157824 */ /* 0x000fe200010e0602 */
[----:B------:R-:W1:Y:S04]  /*96f0*/  LDS.128 R16, [R64+UR23] ;  /* 0x0000001740107984 */ /* 0x000e680008000c00 */
[----:B------:R-:W2:Y:S04]  /*9700*/  LDS.128 R12, [R64+UR23+0x100] ;  /* 0x00010017400c7984 */ /* 0x000ea80008000c00 */
[----:B------:R-:W3:Y:S04]  /*9710*/  LDS.128 R8, [R64+UR23+0x1100] ;  /* 0x0011001740087984 */ /* 0x000ee80008000c00 */
[----:B------:R-:W4:Y:S04]  /*9720*/  LDS.128 R4, [R64+UR23+0x1200] ;  /* 0x0012001740047984 */ /* 0x000f280008000c00 */
[----:B-1----:R1:W-:Y:S04]  /*9730*/  @P4 STG.E.128 desc[UR26][R24.64], R16 ;  /* 0x0000001018004986 */ /* 0x0023e8000c101d1a */
[----:B--2---:R1:W-:Y:S04]  /*9740*/  @P3 STG.E.128 desc[UR26][R24.64+0x100], R12 ;  /* 0x0001000c18003986 */ /* 0x0043e8000c101d1a */
[----:B---3--:R1:W-:Y:S04]  /*9750*/  @P1 STG.E.128 desc[UR26][R20.64], R8 ;  /* 0x0000000814001986 */ /* 0x0083e8000c101d1a */
[----:B----4-:R1:W-:Y:S02]  /*9760*/  @P0 STG.E.128 desc[UR26][R20.64+0x100], R4 ;  /* 0x0001000414000986 */ /* 0x0103e4000c101d1a */
.L_x_470:
[----:B------:R-:W-:Y:S05]  /*9770*/  BSYNC B2 ;  /* 0x0000000000027941 */ /* 0x000fea0003800000 */
.L_x_455:
[----:B------:R-:W-:Y:S01]  /*9780*/  UIADD3 UR7, UR12, 0x7f, URZ ;  /* 0x0000007f0c077890 */ /* 0x000fe2000fffe03f */
[----:B------:R-:W-:Y:S03]  /*9790*/  BAR.SYNC.DEFER_BLOCKING 0x0 ;  /* 0x0000000000007b1d */ /* 0x000fe60000010000 */
[----:B------:R-:W-:-:S04]  /*97a0*/  USHF.R.S32.HI UR5, URZ, 0x1f, UR7 ;  /* 0x0000001f3f057899 */ /* 0x000fc80008011407 */
[----:B------:R-:W-:-:S04]  /*97b0*/  ULEA.HI UR5, UR5, UR7, URZ, 0x7 ;  /* 0x0000000705057291 */ /* 0x000fc8000f8f383f */
[----:B------:R-:W-:-:S04]  /*97c0*/  USHF.R.S32.HI UR5, URZ, 0x7, UR5 ;  /* 0x000000073f057899 */ /* 0x000fc80008011405 */
[----:B------:R-:W-:-:S06]  /*97d0*/  UISETP.GE.AND UP0, UPT, UR17, UR5, UPT ;  /* 0x000000051100728c */ /* 0x000fcc000bf06270 */
[----:B------:R-:W-:-:S13]  /*97e0*/  PLOP3.LUT P0, PT, PT, PT, UP0, 0x80, 0x0 ;  /* 0x000000000000781c */ /* 0x000fda0003f0f008 */
[----:B------:R-:W-:Y:S05]  /*97f0*/  @P0 BRA `(.L_x_451) ;  /* 0x0000000000040947 */ /* 0x000fea0003800000 */
[----:B------:R-:W-:Y:S05]  /*9800*/  BRA `(.L_x_484) ;  /* 0xffffffc400587947 */ /* 0x000fea000383ffff */
.L_x_451:
[----:B------:R-:W-:Y:S01]  /*9810*/  UIADD3 UR20, UR20, 0x80, URZ ;  /* 0x0000008014147890 */ /* 0x000fe2000fffe03f */
[----:B------:R-:W-:Y:S05]  /*9820*/  BAR.SYNC.DEFER_BLOCKING 0x0 ;  /* 0x0000000000007b1d */ /* 0x000fea0000010000 */
[----:B------:R-:W-:-:S13]  /*9830*/  ISETP.GT.AND P0, PT, R63, UR20, PT ;  /* 0x000000143f007c0c */ /* 0x000fda000bf04270 */
[----:B------:R-:W-:Y:S05]  /*9840*/  @!P0 BRA `(.L_x_431) ;  /* 0x0000000000048947 */ /* 0x000fea0003800000 */
[----:B------:R-:W-:Y:S05]  /*9850*/  BRA `(.L_x_485) ;  /* 0xffffff7800607947 */ /* 0x000fea000383ffff */
.L_x_431:
[----:B------:R-:W-:Y:S06]  /*9860*/  BAR.SYNC.DEFER_BLOCKING 0x0 ;  /* 0x0000000000007b1d */ /* 0x000fec0000010000 */
.L_x_430:
[----:B-1-3--:R-:W1:Y:S01]  /*9870*/  LDC R2, c[0x0][0x230] ;  /* 0x00008c00ff027b82 */ /* 0x00ae620000000800 */
[----:B------:R-:W-:Y:S02]  /*9880*/  ULDC UR5, c[0x0][0xc] ;  /* 0x0000030000057ab9 */ /* 0x000fe40000000800 */
[----:B------:R-:W-:-:S06]  /*9890*/  UIADD3 UR24, UR5, UR24, URZ ;  /* 0x0000001805187290 */ /* 0x000fcc000fffe03f */
[----:B-1----:R-:W-:-:S13]  /*98a0*/  ISETP.LE.AND P0, PT, R2, UR24, PT ;  /* 0x0000001802007c0c */ /* 0x002fda000bf03270 */
[----:B------:R-:W-:Y:S05]  /*98b0*/  @P0 BRA `(.L_x_486) ;  /* 0x0000000000040947 */ /* 0x000fea0003800000 */
[----:B------:R-:W-:Y:S05]  /*98c0*/  BRA `(.L_x_487) ;  /* 0xffffff74000c7947 */ /* 0x000fea000383ffff */
.L_x_486:
[----:B------:R-:W-:Y:S05]  /*98d0*/  EXIT ;  /* 0x000000000000794d */ /* 0x000fea0003800000 */
        .weak           $__internal_4_$__cuda_sm20_rcp_rn_f32_slowpath
        .type           $__internal_4_$__cuda_sm20_rcp_rn_f32_slowpath,@function
        .size           $__internal_4_$__cuda_sm20_rcp_rn_f32_slowpath,(.L_x_662 - $__internal_4_$__cuda_sm20_rcp_rn_f32_slowpath)
$__internal_4_$__cuda_sm20_rcp_rn_f32_slowpath:
        /* <DEDUP_REMOVED lines=15> */
.L_x_489:
        /* <DEDUP_REMOVED lines=33> */
.L_x_491:
[----:B------:R1:W2:Y:S02]  /*9be0*/  MUFU.RCP R61, R106 ;  /* 0x0000006a003d7308 */ /* 0x0002a40000001000 */
.L_x_490:
[----:B------:R-:W-:Y:S05]  /*9bf0*/  BSYNC B0 ;  /* 0x0000000000007941 */ /* 0x000fea0003800000 */
.L_x_488:
[----:B------:R-:W-:Y:S02]  /*9c00*/  MOV R2, R60 ;  /* 0x0000003c00027202 */ /* 0x000fe40000000f00 */
[----:B------:R-:W-:-:S04]  /*9c10*/  MOV R3, 0x0 ;  /* 0x0000000000037802 */ /* 0x000fc80000000f00 */
[----:B-12---:R-:W-:Y:S05]  /*9c20*/  RET.REL.NODEC R2 `(_ZN7cutlass6KernelINS_4gemm6kernel11FMHAGroupedINS2_18DefaultFMHAGroupedINS_6half_tENS_4arch4Sm80ELb1ELi32ELi128ELi65536ELNS2_17GroupScheduleModeE1EE3MM0ENS9_3MM1ES5_fS5_fLb0ELS8_1EEEEEvNT_6ParamsE) ;  /* 0xffffff6002f47950 */ /* 0x006fea0003c3ffff */
.L_x_492:
        /* <DEDUP_REMOVED lines=13> */
.L_x_662:


//--------------------- .text._ZN7cutlass6KernelINS_4gemm6kernel11FMHAGroupedINS2_18DefaultFMHAGroupedINS_6half_tENS_4arch4Sm80ELb1ELi32ELi128ELi65536ELNS2_17GroupScheduleModeE0EE3MM0ENS9_3MM1ES5_fS5_fLb0ELS8_0EEEEEvNT_6ParamsE --------------------------
	.section	.text._ZN7cutlass6KernelINS_4gemm6kernel11FMHAGroupedINS2_18DefaultFMHAGroupedINS_6half_tENS_4arch4Sm80ELb1ELi32ELi128ELi65536ELNS2_17GroupScheduleModeE0EE3MM0ENS9_3MM1ES5_fS5_fLb0ELS8_0EEEEEvNT_6ParamsE,"ax",@progbits
	.align	128
.text._ZN7cutlass6KernelINS_4gemm6kernel11FMHAGroupedINS2_18DefaultFMHAGroupedINS_6half_tENS_4arch4Sm80ELb1ELi32ELi128ELi65536ELNS2_17GroupScheduleModeE0EE3MM0ENS9_3MM1ES5_fS5_fLb0ELS8_0EEEEEvNT_6ParamsE:
        .type           _ZN7cutlass6KernelINS_4gemm6kernel11FMHAGroupedINS2_18DefaultFMHAGroupedINS_6half_tENS_4arch4Sm80ELb1ELi32ELi128ELi65536ELNS2_17GroupScheduleModeE0EE3MM0ENS9_3MM1ES5_fS5_fLb0ELS8_0EEEEEvNT_6ParamsE,@function
        .size           _ZN7cutlass6KernelINS_4gemm6kernel11FMHAGroupedINS2_18DefaultFMHAGroupedINS_6half_tENS_4arch4Sm80ELb1ELi32ELi128ELi65536ELNS2_17GroupScheduleModeE0EE3MM0ENS9_3MM1ES5_fS5_fLb0ELS8_0EEEEEvNT_6ParamsE,(.L_x_664 - _ZN7cutlass6KernelINS_4gemm6kernel11FMHAGroupedINS2_18DefaultFMHAGroupedINS_6half_tENS_4arch4Sm80ELb1ELi32ELi128ELi65536ELNS2_17GroupScheduleModeE0EE3MM0ENS9_3MM1ES5_fS5_fLb0ELS8_0EEEEEvNT_6ParamsE)
        .other          _ZN7cutlass6KernelINS_4gemm6kernel11FMHAGroupedINS2_18DefaultFMHAGroupedINS_6half_tENS_4arch4Sm80ELb1ELi32ELi128ELi65536ELNS2_17GroupScheduleModeE0EE3MM0ENS9_3MM1ES5_fS5_fLb0ELS8_0EEEEEvNT_6ParamsE,@"STO_CUDA_ENTRY STV_DEFAULT"
_ZN7cutlass6KernelINS_4gemm6kernel11FMHAGroupedINS2_18DefaultFMHAGroupedINS_6half_tENS_4arch4Sm80ELb1ELi32ELi128ELi65536ELNS2_17GroupScheduleModeE0EE3MM0ENS9_3MM1ES5_fS5_fLb0ELS8_0EEEEEvNT_6ParamsE:
        /* <DEDUP_REMOVED lines=10> */
[----:B------:R-:W-:Y:S02]  /*00a0*/  UIADD3 UR6, UR4, 0x400, URZ ;  /* 0x0000040004067890 */ /* 0x000fe4000fffe03f */
[----:B------:R-:W-:Y:S01]  /*00b0*/  UIADD3 UR5, UR4, 0x2400, URZ ;  /* 0x0000240004057890 */ /* 0x000fe2000fffe03f */
[C---:B-1----:R-:W-:Y:S01]  /*00c0*/  PRMT R5, R71.reuse, 0x9910, RZ ;  /* 0x0000991047057816 */ /* 0x042fe200000000ff */
[C---:B------:R-:W-:Y:S01]  /*00d0*/  IMAD.SHL.U32 R102, R71.reuse, 0x80000, RZ ;  /* 0x0008000047667824 */ /* 0x040fe200078e00ff */
[C---:B------:R-:W-:Y:S01]  /*00e0*/  LOP3.LUT R114, R71.reuse, 0x1f, RZ, 0xc0, !PT ;  /* 0x0000001f47727812 */ /* 0x040fe200078ec0ff */
[----:B------:R-:W-:Y:S01]  /*00f0*/  IMAD.SHL.U32 R90, R71, 0x2, RZ ;  /* 0x00000002475a7824 */ /* 0x000fe200078e00ff */
[----:B------:R-:W-:Y:S01]  /*0100*/  SHF.R.S32.HI R10, RZ, 0x1f, R5 ;  /* 0x0000001fff0a7819 */ /* 0x000fe20000011405 */
[----:B------:R-:W-:Y:S01]  /*0110*/  UIADD3 UR20, UR4, 0xa600, URZ ;  /* 0x0000a60004147890 */ /* 0x000fe2000fffe03f */
[----:B------:R-:W-:Y:S02]  /*0120*/  SHF.R.U32.HI R8, RZ, 0x3, R114 ;  /* 0x00000003ff087819 */ /* 0x000fe40000011672 */
[----:B------:R-:W-:-:S02]  /*0130*/  LEA.HI R4, R10, R5, RZ, 0x5 ;  /* 0x000000050a047211 */ /* 0x000fc400078f28ff */
[C---:B------:R-:W-:Y:S02]  /*0140*/  PRMT R0, R71.reuse, 0x8880, RZ ;  /* 0x0000888047007816 */ /* 0x040fe400000000ff */
[----:B------:R-:W-:Y:S02]  /*0150*/  LOP3.LUT R6, R4, 0xffffffe0, RZ, 0xc0, !PT ;  /* 0xffffffe004067812 */ /* 0x000fe400078ec0ff */
[----:B------:R-:W-:Y:S01]  /*0160*/  LOP3.LUT R2, R71, 0x3, RZ, 0xc0, !PT ;  /* 0x0000000347027812 */ /* 0x000fe200078ec0ff */
[----:B------:R-:W-:Y:S01]  /*0170*/  IMAD.SHL.U32 R11, R0, 0x4, RZ ;  /* 0x00000004000b7824 */ /* 0x000fe200078e00ff */
[----:B------:R-:W-:Y:S01]  /*0180*/  SHF.R.U32.HI R3, RZ, 0x2, R114 ;  /* 0x00000002ff037819 */ /* 0x000fe20000011672 */
[----:B------:R-:W-:Y:S01]  /*0190*/  IMAD.IADD R6, R5, 0x1, -R6 ;  /* 0x0000000105067824 */ /* 0x000fe200078e0a06 */
[----:B------:R-:W-:Y:S01]  /*01a0*/  LOP3.LUT R8, R8, 0x3, R71, 0x78, !PT ;  /* 0x0000000308087812 */ /* 0x000fe200078e7847 */
[----:B------:R-:W-:Y:S01]  /*01b0*/  IMAD.SHL.U32 R0, R0, 0x10, RZ ;  /* 0x0000001000007824 */ /* 0x000fe200078e00ff */
[----:B------:R-:W-:Y:S01]  /*01c0*/  SHF.R.S32.HI R97, RZ, 0x5, R4 ;  /* 0x00000005ff617819 */ /* 0x000fe20000011404 */
[----:B------:R-:W-:Y:S01]  /*01d0*/  IMAD R2, R3, 0x44, R2 ;  /* 0x0000004403027824 */ /* 0x000fe200078e0202 */
[----:B------:R-:W-:-:S02]  /*01e0*/  LEA.HI R3, R10, R5, RZ, 0x7 ;  /* 0x000000050a037211 */ /* 0x000fc400078f38ff */
[----:B------:R-:W-:Y:S01]  /*01f0*/  LOP3.LUT R5, R8, 0x4, R71, 0xf8, !PT ;  /* 0x0000000408057812 */ /* 0x000fe200078ef847 */
[----:B------:R-:W-:Y:S01]  /*0200*/  IMAD.SHL.U32 R98, R97, 0x8, RZ ;  /* 0x0000000861627824 */ /* 0x000fe200078e00ff */
[----:B------:R-:W-:Y:S02]  /*0210*/  SHF.R.S32.HI R7, RZ, 0x1f, R6 ;  /* 0x0000001fff077819 */ /* 0x000fe40000011406 */
[----:B------:R-:W-:Y:S02]  /*0220*/  SHF.R.S32.HI R4, RZ, 0x1f, R4 ;  /* 0x0000001fff047819 */ /* 0x000fe40000011404 */
[----:B------:R-:W-:Y:S02]  /*0230*/  LOP3.LUT R82, R5, 0x70, R0, 0xf8, !PT ;  /* 0x0000007005527812 */ /* 0x000fe400078ef800 */
[CC--:B------:R-:W-:Y:S02]  /*0240*/  LEA.HI R99, R7.reuse, R6.reuse, RZ, 0x4 ;  /* 0x0000000607637211 */ /* 0x0c0fe400078f20ff */
[----:B------:R-:W-:-:S02]  /*0250*/  LEA.HI R5, R7, R6, RZ, 0x3 ;  /* 0x0000000607057211 */ /* 0x000fc400078f18ff */
[----:B------:R-:W-:Y:S02]  /*0260*/  LEA.HI R7, R7, R6, RZ, 0x2 ;  /* 0x0000000607077211 */ /* 0x000fe400078f10ff */
[----:B------:R-:W-:Y:S02]  /*0270*/  LEA.HI R4, R4, R97, RZ, 0x2 ;  /* 0x0000006104047211 */ /* 0x000fe400078f10ff */
[-C--:B------:R-:W-:Y:S02]  /*0280*/  LEA.HI.SX32 R69, R5, R98.reuse, 0x1d ;  /* 0x0000006205457211 */ /* 0x080fe400078feaff */
[----:B------:R-:W-:Y:S02]  /*0290*/  LEA.HI.SX32 R98, R7, R98, 0x1e ;  /* 0x0000006207627211 */ /* 0x000fe400078ff2ff */
[----:B------:R-:W-:Y:S02]  /*02a0*/  LOP3.LUT R4, R4, 0x7ffffffc, RZ, 0xc0, !PT ;  /* 0x7ffffffc04047812 */ /* 0x000fe400078ec0ff */
[----:B------:R-:W-:-:S02]  /*02b0*/  LOP3.LUT R81, R8, 0x4, R71, 0xf4, !PT ;  /* 0x0000000408517812 */ /* 0x000fc400078ef447 */
[----:B------:R-:W-:Y:S01]  /*02c0*/  LEA.HI R8, R98, R98, RZ, 0x1 ;  /* 0x0000006262087211 */ /* 0x000fe200078f08ff */
[C---:B------:R-:W-:Y:S01]  /*02d0*/  IMAD.IADD R9, R97.reuse, 0x1, -R4 ;  /* 0x0000000161097824 */ /* 0x040fe200078e0a04 */
[----:B------:R-:W-:Y:S01]  /*02e0*/  SHF.R.S32.HI R4, RZ, 0x1f, R69 ;  /* 0x0000001fff047819 */ /* 0x000fe20000011445 */
[----:B------:R-:W-:Y:S01]  /*02f0*/  IMAD R97, R97, 0x18, R98 ;  /* 0x0000001861617824 */ /* 0x000fe200078e0262 */
[----:B------:R-:W-:Y:S02]  /*0300*/  LOP3.LUT R7, R7, 0xfffffffc, RZ, 0xc0, !PT ;  /* 0xfffffffc07077812 */ /* 0x000fe400078ec0ff */
[----:B------:R-:W-:Y:S01]  /*0310*/  LOP3.LUT R13, R8, 0x3ffffffe, RZ, 0xc0, !PT ;  /* 0x3ffffffe080d7812 */ /* 0x000fe200078ec0ff */
[----:B------:R-:W-:Y:S01]  /*0320*/  VIADD R96, R97, 0x8 ;  /* 0x0000000861607836 */ /* 0x000fe20000000000 */
[----:B------:R-:W-:Y:S01]  /*0330*/  LEA.HI R4, R4, R69, RZ, 0x3 ;  /* 0x0000004504047211 */ /* 0x000fe200078f18ff */
[----:B------:R-:W-:Y:S01]  /*0340*/  IMAD.IADD R108, R6, 0x1, -R7 ;  /* 0x00000001066c7824 */ /* 0x000fe200078e0a07 */
[----:B------:R-:W-:Y:S01]  /*0350*/  SHF.R.S32.HI R3, RZ, 0x7, R3 ;  /* 0x00000007ff037819 */ /* 0x000fe20000011403 */
[----:B------:R-:W-:Y:S01]  /*0360*/  IMAD.IADD R13, R98, 0x1, -R13 ;  /* 0x00000001620d7824 */ /* 0x000fe200078e0a0d */
[----:B------:R-:W-:-:S02]  /*0370*/  LOP3.LUT R5, R5, 0xfffffff8, RZ, 0xc0, !PT ;  /* 0xfffffff805057812 */ /* 0x000fc400078ec0ff */
[----:B------:R-:W-:Y:S01]  /*0380*/  LOP3.LUT R4, R4, 0xfffffff8, RZ, 0xc0, !PT ;  /* 0xfffffff804047812 */ /* 0x000fe200078ec0ff */
[----:B------:R-:W-:Y:S01]  /*0390*/  IMAD R13, R13, 0x4, R108 ;  /* 0x000000040d0d7824 */ /* 0x000fe200078e026c */
[--C-:B------:R-:W-:Y:S01]  /*03a0*/  SHF.R.S32.HI R95, RZ, 0x1, R8.reuse ;  /* 0x00000001ff5f7819 */ /* 0x100fe20000011408 */
[----:B------:R-:W-:Y:S01]  /*03b0*/  IMAD.SHL.U32 R100, R3, 0x20, RZ ;  /* 0x0000002003647824 */ /* 0x000fe200078e00ff */
[----:B------:R-:W-:Y:S01]  /*03c0*/  SHF.R.S32.HI R8, RZ, 0x1f, R8 ;  /* 0x0000001fff087819 */ /* 0x000fe20000011408 */
[----:B------:R-:W-:Y:S01]  /*03d0*/  IMAD.IADD R106, R6, 0x1, -R5 ;  /* 0x00000001066a7824 */ /* 0x000fe200078e0a05 */
[----:B------:R-:W-:Y:S01]  /*03e0*/  SHF.R.S32.HI R14, RZ, 0x1f, R13 ;  /* 0x0000001fff0e7819 */ /* 0x000fe2000001140d */
[----:B------:R-:W-:Y:S01]  /*03f0*/  IMAD.IADD R7, R69, 0x1, -R4 ;  /* 0x0000000145077824 */ /* 0x000fe200078e0a04 */
[C---:B------:R-:W-:Y:S02]  /*0400*/  LEA.HI.SX32 R100, R99.reuse, R100, 0x1c ;  /* 0x0000006463647211 */ /* 0x040fe400078fe2ff */
[----:B------:R-:W-:-:S02]  /*0410*/  LOP3.LUT R99, R99, 0xfffffff0, RZ, 0xc0, !PT ;  /* 0xfffffff063637812 */ /* 0x000fc400078ec0ff */
[----:B------:R-:W-:Y:S01]  /*0420*/  SHF.R.S32.HI R5, RZ, 0x1f, R106 ;  /* 0x0000001fff057819 */ /* 0x000fe2000001146a */
[----:B------:R-:W-:Y:S01]  /*0430*/  IMAD R100, R9, 0x2, R100 ;  /* 0x0000000209647824 */ /* 0x000fe200078e0264 */
[----:B------:R-:W-:Y:S01]  /*0440*/  SHF.R.S32.HI R4, RZ, 0x1f, R7 ;  /* 0x0000001fff047819 */ /* 0x000fe20000011407 */
[----:B------:R-:W-:Y:S01]  /*0450*/  IMAD.IADD R99, R6, 0x1, -R99 ;  /* 0x0000000106637824 */ /* 0x000fe200078e0a63 */
[----:B------:R-:W-:Y:S01]  /*0460*/  LEA.HI R8, R8, R95, RZ, 0x2 ;  /* 0x0000005f08087211 */ /* 0x000fe200078f10ff */
[----:B------:R-:W-:Y:S01]  /*0470*/  IMAD R68, R3, -0x18, R100 ;  /* 0xffffffe803447824 */ /* 0x000fe200078e0264 */
[----:B------:R-:W-:Y:S02]  /*0480*/  LEA.HI R14, R14, R13, RZ, 0x2 ;  /* 0x0000000d0e0e7211 */ /* 0x000fe400078f10ff */
[----:B------:R-:W-:Y:S01]  /*0490*/  LEA.HI R4, R4, R7, RZ, 0x2 ;  /* 0x0000000704047211 */ /* 0x000fe200078f10ff */
[----:B------:R-:W-:Y:S01]  /*04a0*/  IMAD R68, R68, 0x220, RZ ;  /* 0x0000022044447824 */ /* 0x000fe200078e02ff */
[----:B------:R-:W-:-:S02]  /*04b0*/  LEA.HI R6, R5, R106, RZ, 0x2 ;  /* 0x0000006a05067211 */ /* 0x000fc400078f10ff */
[----:B------:R-:W-:Y:S01]  /*04c0*/  LOP3.LUT R8, R8, 0x1ffffffc, RZ, 0xc0, !PT ;  /* 0x1ffffffc08087812 */ /* 0x000fe200078ec0ff */
[C---:B------:R-:W-:Y:S01]  /*04d0*/  IMAD.U32 R68, R99.reuse, 0x10, R68 ;  /* 0x0000001063447824 */ /* 0x040fe200078e0044 */
[----:B------:R-:W-:Y:S01]  /*04e0*/  LOP3.LUT R14, R14, 0xfffffffc, RZ, 0xc0, !PT ;  /* 0xfffffffc0e0e7812 */ /* 0x000fe200078ec0ff */
[----:B------:R-:W-:Y:S01]  /*04f0*/  IMAD.SHL.U32 R99, R99, 0x4, RZ ;  /* 0x0000000463637824 */ /* 0x000fe200078e00ff */
[----:B------:R-:W-:Y:S01]  /*0500*/  LOP3.LUT R12, R71, 0x6, RZ, 0xc0, !PT ;  /* 0x00000006470c7812 */ /* 0x000fe200078ec0ff */
[----:B------:R-:W-:Y:S01]  /*0510*/  IMAD.IADD R8, R95, 0x1, -R8 ;  /* 0x000000015f087824 */ /* 0x000fe200078e0a08 */
[----:B------:R-:W-:Y:S01]  /*0520*/  LOP3.LUT R11, R11, 0x4, RZ, 0xc0, !PT ;  /* 0x000000040b0b7812 */ /* 0x000fe200078ec0ff */
[----:B------:R-:W-:Y:S01]  /*0530*/  IMAD.IADD R13, R13, 0x1, -R14 ;  /* 0x000000010d0d7824 */ /* 0x000fe200078e0a0e */
[----:B------:R-:W-:Y:S02]  /*0540*/  LOP3.LUT R81, R81, 0x70, R0, 0xf8, !PT ;  /* 0x0000007051517812 */ /* 0x000fe400078ef800 */
[----:B------:R-:W-:-:S02]  /*0550*/  LOP3.LUT R92, R4, 0x1ffffffc, RZ, 0xc0, !PT ;  /* 0x1ffffffc045c7812 */ /* 0x000fc400078ec0ff */
[----:B------:R-:W-:Y:S02]  /*0560*/  LOP3.LUT R5, R6, 0xfffffffc, RZ, 0xc0, !PT ;  /* 0xfffffffc06057812 */ /* 0x000fe400078ec0ff */
[----:B------:R-:W-:Y:S01]  /*0570*/  LEA.HI R11, R12, R11, RZ, 0x1f ;  /* 0x0000000b0c0b7211 */ /* 0x000fe200078ff8ff */
[----:B------:R-:W-:Y:S01]  /*0580*/  IMAD.IADD R92, R7, 0x1, -R92 ;  /* 0x00000001075c7824 */ /* 0x000fe200078e0a5c */
[----:B------:R-:W-:Y:S01]  /*0590*/  LOP3.LUT R0, R0, 0x1e0, RZ, 0xc0, !PT ;  /* 0x000001e000007812 */ /* 0x000fe200078ec0ff */
[C---:B------:R-:W-:Y:S01]  /*05a0*/  IMAD.IADD R5, R106.reuse, 0x1, -R5 ;  /* 0x000000016a057824 */ /* 0x040fe200078e0a05 */
[----:B------:R-:W-:Y:S01]  /*05b0*/  LOP3.LUT R13, R13, R8, RZ, 0x3c, !PT ;  /* 0x000000080d0d7212 */ /* 0x000fe200078e3cff */
[----:B------:R-:W-:Y:S01]  /*05c0*/  IMAD.SHL.U32 R106, R106, 0x8, RZ ;  /* 0x000000086a6a7824 */ /* 0x000fe200078e00ff */
[----:B------:R-:W-:Y:S01]  /*05d0*/  LEA.HI R8, R96, R96, RZ, 0x1 ;  /* 0x0000006060087211 */ /* 0x000fe200078f08ff */
[----:B------:R-:W-:Y:S01]  /*05e0*/  IMAD.IADD R0, R11, 0x1, R0 ;  /* 0x000000010b007824 */ /* 0x000fe200078e0200 */
[----:B------:R-:W-:Y:S01]  /*05f0*/  LEA.HI R11, R97, R97, RZ, 0x1 ;  /* 0x00000061610b7211 */ /* 0x000fe200078f08ff */
[----:B------:R-:W-:Y:S01]  /*0600*/  IMAD.IADD R14, R14, 0x1, R13 ;  /* 0x000000010e0e7824 */ /* 0x000fe200078e020d */
[----:B------:R-:W-:Y:S01]  /*0610*/  LOP3.LUT R92, R5, R92, RZ, 0x3c, !PT ;  /* 0x0000005c055c7212 */ /* 0x000fe200078e3cff */
[----:B------:R-:W-:Y:S01]  /*0620*/  IMAD.SHL.U32 R0, R0, 0x10, RZ ;  /* 0x0000001000007824 */ /* 0x000fe200078e00ff */
[----:B------:R-:W-:Y:S01]  /*0630*/  LOP3.LUT R10, R11, 0x3ffffffe, RZ, 0xc0, !PT ;  /* 0x3ffffffe0b0a7812 */ /* 0x000fe200078ec0ff */
[----:B------:R-:W-:Y:S01]  /*0640*/  IMAD R95, R95, 0x20, R14 ;  /* 0x000000205f5f7824 */ /* 0x000fe200078e020e */
[----:B------:R-:W-:-:S02]  /*0650*/  LOP3.LUT R5, R8, 0x3ffffffe, RZ, 0xc0, !PT ;  /* 0x3ffffffe08057812 */ /* 0x000fc400078ec0ff */
[----:B------:R-:W-:Y:S01]  /*0660*/  SHF.R.S32.HI R94, RZ, 0x1, R11 ;  /* 0x00000001ff5e7819 */ /* 0x000fe2000001140b */
[----:B------:R-:W-:Y:S01]  /*0670*/  IMAD.IADD R7, R97, 0x1, -R10 ;  /* 0x0000000161077824 */ /* 0x000fe200078e0a0a */
[----:B------:R-:W-:Y:S01]  /*0680*/  SHF.R.S32.HI R93, RZ, 0x1, R8 ;  /* 0x00000001ff5d7819 */ /* 0x000fe20000011408 */
[----:B------:R-:W-:Y:S01]  /*0690*/  IMAD.IADD R5, R96, 0x1, -R5 ;  /* 0x0000000160057824 */ /* 0x000fe200078e0a05 */
[----:B------:R-:W-:Y:S01]  /*06a0*/  SHF.R.S32.HI R11, RZ, 0x1f, R11 ;  /* 0x0000001fff0b7819 */ /* 0x000fe2000001140b */
[----:B------:R-:W-:Y:S01]  /*06b0*/  IMAD R12, R7, 0x4, R108 ;  /* 0x00000004070c7824 */ /* 0x000fe200078e026c */
[----:B------:R-:W-:Y:S01]  /*06c0*/  SHF.R.S32.HI R8, RZ, 0x1f, R8 ;  /* 0x0000001fff087819 */ /* 0x000fe20000011408 */
[----:B------:R-:W-:Y:S01]  /*06d0*/  IMAD R10, R5, 0x4, R108 ;  /* 0x00000004050a7824 */ /* 0x000fe200078e026c */
[----:B------:R-:W-:Y:S01]  /*06e0*/  SHF.R.S32.HI R5, RZ, 0x2, R4 ;  /* 0x00000002ff057819 */ /* 0x000fe20000011404 */
[----:B------:R-:W-:Y:S01]  /*06f0*/  IMAD.SHL.U32 R95, R95, 0x8, RZ ;  /* 0x000000085f5f7824 */ /* 0x000fe200078e00ff */
[----:B------:R-:W-:Y:S01]  /*0700*/  SHF.R.S32.HI R9, RZ, 0x1f, R12 ;  /* 0x0000001fff097819 */ /* 0x000fe2000001140c */
[----:B------:R-:W-:Y:S01]  /*0710*/  IMAD.SHL.U32 R108, R108, 0x8, RZ ;  /* 0x000000086c6c7824 */ /* 0x000fe200078e00ff */
[----:B------:R-:W-:-:S02]  /*0720*/  SHF.R.S32.HI R7, RZ, 0x1f, R10 ;  /* 0x0000001fff077819 */ /* 0x000fc4000001140a */
[----:B------:R-:W-:Y:S02]  /*0730*/  LEA.HI R4, R4, R5, RZ, 0x1 ;  /* 0x0000000504047211 */ /* 0x000fe400078f08ff */
[----:B------:R-:W-:Y:S02]  /*0740*/  LEA.HI R11, R11, R94, RZ, 0x2 ;  /* 0x0000005e0b0b7211 */ /* 0x000fe400078f10ff */
[----:B------:R-:W-:Y:S02]  /*0750*/  LEA.HI R8, R8, R93, RZ, 0x2 ;  /* 0x0000005d08087211 */ /* 0x000fe400078f10ff */
[----:B------:R-:W-:Y:S02]  /*0760*/  LEA.HI R9, R9, R12, RZ, 0x2 ;  /* 0x0000000c09097211 */ /* 0x000fe400078f10ff */
[----:B------:R-:W-:Y:S02]  /*0770*/  LEA.HI R7, R7, R10, RZ, 0x2 ;  /* 0x0000000a07077211 */ /* 0x000fe400078f10ff */
[----:B------:R-:W-:-:S02]  /*0780*/  LOP3.LUT R4, R4, 0x7fffffe, RZ, 0xc0, !PT ;  /* 0x07fffffe04047812 */ /* 0x000fc400078ec0ff */
[----:B------:R-:W-:Y:S02]  /*0790*/  LOP3.LUT R11, R11, 0x1ffffffc, RZ, 0xc0, !PT ;  /* 0x1ffffffc0b0b7812 */ /* 0x000fe400078ec0ff */
[----:B------:R-:W-:Y:S01]  /*07a0*/  LOP3.LUT R8, R8, 0x1ffffffc, RZ, 0xc0, !PT ;  /* 0x1ffffffc08087812 */ /* 0x000fe200078ec0ff */
[----:B------:R-:W-:Y:S01]  /*07b0*/  IMAD.IADD R4, R5, 0x1, -R4 ;  /* 0x0000000105047824 */ /* 0x000fe200078e0a04 */
[----:B------:R-:W-:Y:S01]  /*07c0*/  LOP3.LUT R9, R9, 0xfffffffc, RZ, 0xc0, !PT ;  /* 0xfffffffc09097812 */ /* 0x000fe200078ec0ff */
[----:B------:R-:W-:Y:S01]  /*07d0*/  IMAD.IADD R11, R94, 0x1, -R11 ;  /* 0x000000015e0b7824 */ /* 0x000fe200078e0a0b */
[----:B------:R-:W-:Y:S01]  /*07e0*/  LOP3.LUT R7, R7, 0xfffffffc, RZ, 0xc0, !PT ;  /* 0xfffffffc07077812 */ /* 0x000fe200078ec0ff */
[----:B------:R-:W-:Y:S01]  /*07f0*/  IMAD.IADD R8, R93, 0x1, -R8 ;  /* 0x000000015d087824 */ /* 0x000fe200078e0a08 */
[--C-:B------:R-:W-:Y:S01]  /*0800*/  SHF.R.S32.HI R103, RZ, 0x18, R102.reuse ;  /* 0x00000018ff677819 */ /* 0x100fe20000011466 */
[----:B------:R-:W-:Y:S01]  /*0810*/  IMAD.IADD R12, R12, 0x1, -R9 ;  /* 0x000000010c0c7824 */ /* 0x000fe200078e0a09 */
[----:B------:R-:W-:Y:S01]  /*0820*/  SHF.R.S32.HI R102, RZ, 0x1f, R102 ;  /* 0x0000001fff667819 */ /* 0x000fe20000011466 */
[----:B------:R-:W-:Y:S01]  /*0830*/  IMAD.IADD R15, R10, 0x1, -R7 ;  /* 0x000000010a0f7824 */ /* 0x000fe200078e0a07 */
[----:B------:R-:W-:Y:S01]  /*0840*/  SHF.R.S32.HI R5, RZ, 0x2, R6 ;  /* 0x00000002ff057819 */ /* 0x000fe20000011406 */
[----:B------:R-:W-:Y:S01]  /*0850*/  IMAD.SHL.U32 R91, R103, 0x20, RZ ;  /* 0x00000020675b7824 */ /* 0x000fe200078e00ff */
[----:B------:R-:W-:-:S02]  /*0860*/  LEA.HI R102, R102, R103, RZ, 0x2 ;  /* 0x0000006766667211 */ /* 0x000fc400078f10ff */
[----:B------:R-:W-:Y:S02]  /*0870*/  LOP3.LUT R5, R4, R5, RZ, 0x3c, !PT ;  /* 0x0000000504057212 */ /* 0x000fe400078e3cff */
[----:B------:R-:W-:Y:S02]  /*0880*/  LOP3.LUT R4, R102, 0xfffffffc, RZ, 0xc0, !PT ;  /* 0xfffffffc66047812 */ /* 0x000fe400078ec0ff */
[----:B------:R-:W-:Y:S01]  /*0890*/  LOP3.LUT R12, R12, R11, RZ, 0x3c, !PT ;  /* 0x0000000b0c0c7212 */ /* 0x000fe200078e3cff */
[----:B------:R-:W-:Y:S01]  /*08a0*/  IMAD R92, R5, 0x4, R92 ;  /* 0x00000004055c7824 */ /* 0x000fe200078e025c */
[----:B------:R-:W-:Y:S01]  /*08b0*/  LOP3.LUT R8, R15, R8, RZ, 0x3c, !PT ;  /* 0x000000080f087212 */ /* 0x000fe200078e3cff */
[----:B------:R-:W-:Y:S01]  /*08c0*/  IMAD.IADD R101, R103, 0x1, -R4 ;  /* 0x0000000167657824 */ /* 0x000fe200078e0a04 */
[----:B------:R-:W-:Y:S01]  /*08d0*/  SHF.R.S32.HI R102, RZ, 0x2, R102 ;  /* 0x00000002ff667819 */ /* 0x000fe20000011466 */
[----:B------:R-:W-:Y:S01]  /*08e0*/  IMAD.IADD R9, R9, 0x1, R12 ;  /* 0x0000000109097824 */ /* 0x000fe200078e020c */
[----:B------:R-:W-:Y:S01]  /*08f0*/  LOP3.LUT R90, R91, 0x6, R90, 0xf8, !PT ;  /* 0x000000065b5a7812 */ /* 0x000fe200078ef85a */
[----:B------:R-:W-:Y:S01]  /*0900*/  IMAD.IADD R8, R7, 0x1, R8 ;  /* 0x0000000107087824 */ /* 0x000fe200078e0208 */
[----:B------:R-:W-:Y:S01]  /*0910*/  SHF.R.S32.HI R70, RZ, 0x1f, R98 ;  /* 0x0000001fff467819 */ /* 0x000fe20000011462 */
[----:B------:R-:W-:Y:S01]  /*0920*/  IMAD.SHL.U32 R79, R101, 0x20, RZ ;  /* 0x00000020654f7824 */ /* 0x000fe200078e00ff */
[----:B------:R-:W-:Y:S01]  /*0930*/  LOP3.LUT R89, R90, 0x8, RZ, 0xfc, !PT ;  /* 0x000000085a597812 */ /* 0x000fe200078efcff */
[----:B------:R-:W-:Y:S01]  /*0940*/  IMAD R94, R94, 0x20, R9 ;  /* 0x000000205e5e7824 */ /* 0x000fe200078e0209 */
[----:B------:R-:W-:Y:S01]  /*0950*/  LOP3.LUT R88, R90, 0x9, RZ, 0xfc, !PT ;  /* 0x000000095a587812 */ /* 0x000fe200078efcff */
[----:B------:R-:W-:Y:S01]  /*0960*/  IMAD R93, R93, 0x20, R8 ;  /* 0x000000205d5d7824 */ /* 0x000fe200078e0208 */
[----:B------:R-:W-:Y:S01]  /*0970*/  LOP3.LUT R79, R79, 0x7fffffc0, RZ, 0xc0, !PT ;  /* 0x7fffffc04f4f7812 */ /* 0x000fe200078ec0ff */
[----:B------:R-:W-:Y:S01]  /*0980*/  IMAD.SHL.U32 R80, R102, 0x80, RZ ;  /* 0x0000008066507824 */ /* 0x000fe200078e00ff */
[C---:B------:R-:W-:Y:S01]  /*0990*/  LOP3.LUT R87, R90.reuse, 0x10, RZ, 0xfc, !PT ;  /* 0x000000105a577812 */ /* 0x040fe200078efcff */
[----:B------:R-:W-:Y:S01]  /*09a0*/  IMAD R83, R101, 0x10, R2 ;  /* 0x0000001065537824 */ /* 0x000fe200078e0202 */
[C---:B------:R-:W-:Y:S01]  /*09b0*/  LOP3.LUT R86, R90.reuse, 0x11, RZ, 0xfc, !PT ;  /* 0x000000115a567812 */ /* 0x040fe200078efcff */
[----:B------:R-:W-:Y:S01]  /*09c0*/  IMAD R92, R69, 0x10, R92 ;  /* 0x00000010455c7824 */ /* 0x000fe200078e025c */
[----:B------:R-:W-:Y:S01]  /*09d0*/  LOP3.LUT R85, R90, 0x18, RZ, 0xfc, !PT ;  /* 0x000000185a557812 */ /* 0x000fe200078efcff */
[----:B------:R-:W-:Y:S01]  /*09e0*/  IMAD R78, R114, 0x88, R80 ;  /* 0x00000088724e7824 */ /* 0x000fe200078e0250 */
[----:B------:R-:W-:Y:S01]  /*09f0*/  LOP3.LUT R84, R90, 0x19, RZ, 0xfc, !PT ;  /* 0x000000195a547812 */ /* 0x000fe200078efcff */
[----:B------:R-:W-:Y:S01]  /*0a00*/  IMAD R77, R102, 0x220, R83 ;  /* 0x00000220664d7824 */ /* 0x000fe200078e0253 */
[----:B------:R-:W-:Y:S01]  /*0a10*/  SHF.R.S32.HI R69, RZ, 0x1f, R69 ;  /* 0x0000001fff457819 */ /* 0x000fe20000011445 */
[----:B------:R-:W-:Y:S01]  /*0a20*/  IMAD.SHL.U32 R94, R94, 0x8, RZ ;  /* 0x000000085e5e7824 */ /* 0x000fe200078e00ff */
[----:B------:R-:W-:Y:S01]  /*0a30*/  LEA R78, R78, UR6, 0x1 ;  /* 0x000000064e4e7c11 */ /* 0x000fe2000f8e08ff */
[----:B------:R-:W-:Y:S01]  /*0a40*/  IMAD.SHL.U32 R93, R93, 0x8, RZ ;  /* 0x000000085d5d7824 */ /* 0x000fe200078e00ff */
[----:B------:R-:W-:Y:S01]  /*0a50*/  LEA R77, R77, UR20, 0x3 ;  /* 0x000000144d4d7c11 */ /* 0x000fe2000f8e18ff */
[----:B------:R-:W-:Y:S01]  /*0a60*/  IMAD.SHL.U32 R92, R92, 0x8, RZ ;  /* 0x000000085c5c7824 */ /* 0x000fe200078e00ff */
[----:B------:R-:W-:Y:S01]  /*0a70*/  LEA R95, R95, UR6, 0x1 ;  /* 0x000000065f5f7c11 */ /* 0x000fe2000f8e08ff */
[----:B------:R-:W-:Y:S01]  /*0a80*/  IMAD R79, R102, 0x1000, R79 ;  /* 0x00001000664f7824 */ /* 0x000fe200078e024f */
[----:B------:R-:W-:-:S02]  /*0a90*/  LEA R94, R94, UR5, 0x1 ;  /* 0x000000055e5e7c11 */ /* 0x000fc4000f8e08ff */
[----:B------:R-:W-:Y:S02]  /*0aa0*/  LEA R93, R93, UR5, 0x1 ;  /* 0x000000055d5d7c11 */ /* 0x000fe4000f8e08ff */
[----:B---3--:R-:W-:-:S07]  /*0ab0*/  LEA R92, R92, UR4, 0x1 ;  /* 0x000000045c5c7c11 */ /* 0x008fce000f8e08ff */
.L_x_554:
[----:B-1-3--:R-:W-:Y:S02]  /*0ac0*/  SHF.R.S32.HI R2, RZ, 0x1f, R75 ;  /* 0x0000001fff027819 */ /* 0x00afe4000001144b */
[----:B------:R-:W-:Y:S02]  /*0ad0*/  PLOP3.LUT P6, PT, PT, PT, PT, 0x8, 0x0 ;  /* 0x000000000000781c */ /* 0x000fe40003fce170 */
[----:B------:R-:W-:-:S04]  /*0ae0*/  LEA.HI R2, R2, R75, RZ, 0x5 ;  /* 0x0000004b02027211 */ /* 0x000fc800078f28ff */
[----:B------:R-:W-:-:S05]  /*0af0*/  LOP3.LUT R2, R2, 0xffffffe0, RZ, 0xc0, !PT ;  /* 0xffffffe002027812 */ /* 0x000fca00078ec0ff */
[----:B------:R-:W-:-:S06]  /*0b00*/  IMAD.IADD R3, R75, 0x1, -R2 ;  /* 0x000000014b037824 */ /* 0x000fcc00078e0a02 */
[----:B------:R-:W1:Y:S02]  /*0b10*/  SHFL.IDX PT, R3, R76, R3, 0x1f ;  /* 0x00001f034c037589 */ /* 0x000e6400000e0000 */
[----:B-1----:R-:W-:-:S13]  /*0b20*/  ISETP.LE.AND P0, PT, R3, UR19, PT ;  /* 0x0000001303007c0c */ /* 0x002fda000bf03270 */
[----:B--2-4-:R-:W-:Y:S05]  /*0b30*/  @!P0 BRA `(.L_x_493) ;  /* 0x0000000000ec8947 */ /* 0x014fea0003800000 */
        /* <DEDUP_REMOVED lines=11> */
.L_x_497:
        /* <DEDUP_REMOVED lines=17> */
.L_x_496:
[----:B------:R-:W-:Y:S05]  /*0d00*/  BSYNC B0 ;  /* 0x0000000000007941 */ /* 0x000fea0003800000 */
.L_x_495:
        /* <DEDUP_REMOVED lines=20> */
.L_x_494:
        /* <DEDUP_REMOVED lines=10> */
.L_x_493:
[----:B------:R-:W-:Y:S05]  /*0ef0*/  @P6 EXIT ;  /* 0x000000000000694d */ /* 0x000fea0003800000 */
[----:B------:R-:W3:Y:S02]  /*0f00*/  LDC.64 R14, c[0x0][0x210] ;  /* 0x00008400ff0e7b82 */ /* 0x000ee40000000a00 */
[----:B---3--:R-:W-:-:S05]  /*0f10*/  IMAD.WIDE R14, R75, 0xc, R14 ;  /* 0x0000000c4b0e7825 */ /* 0x008fca00078e020e */
[----:B------:R-:W3:Y:S01]  /*0f20*/  LDG.E R67, desc[UR22][R14.64] ;  /* 0x000000160e437981 */ /* 0x000ee2000c1e1900 */
[----:B--2---:R-:W-:-:S04]  /*0f30*/  IADD3 R2, -R74, UR19, RZ ;  /* 0x000000134a027c10 */ /* 0x004fc8000fffe1ff */
[----:B------:R-:W-:-:S04]  /*0f40*/  SHF.L.U32 R72, R2, 0x5, RZ ;  /* 0x0000000502487819 */ /* 0x000fc800000006ff */
[----:B---3--:R-:W-:-:S13]  /*0f50*/  ISETP.GT.AND P0, PT, R67, R72, PT ;  /* 0x000000484300720c */ /* 0x008fda0003f04270 */
[----:B------:R-:W-:Y:S05]  /*0f60*/  @!P0 BRA `(.L_x_498) ;  /* 0x0000008800248947 */ /* 0x000fea0003800000 */
[----:B------:R-:W2:Y:S01]  /*0f70*/  LDG.E R66, desc[UR22][R14.64+0x4] ;  /* 0x000004160e427981 */ /* 0x000ea2000c1e1900 */
[----:B-1----:R-:W-:Y:S01]  /*0f80*/  PRMT R3, R71, 0x9910, RZ ;  /* 0x0000991047037816 */ /* 0x002fe200000000ff */
[----:B------:R-:W-:Y:S01]  /*0f90*/  ULDC.U8 UR5, c[0x0][0x294] ;  /* 0x0000a50000057ab9 */ /* 0x000fe20000000000 */
[C---:B------:R-:W-:Y:S01]  /*0fa0*/  LEA R5, R2.reuse, 0x20, 0x5 ;  /* 0x0000002002057811 */ /* 0x040fe200078e28ff */
[----:B------:R-:W-:Y:S01]  /*0fb0*/  IMAD R67, R2, -0x20, R67 ;  /* 0xffffffe002437824 */ /* 0x000fe200078e0243 */
        /* <DEDUP_REMOVED lines=9> */
[----:B--2---:R-:W-:-:S04]  /*1050*/  ISETP.GE.AND P0, PT, R66, R5, PT ;  /* 0x000000054200720c */ /* 0x004fc80003f06270 */
[----:B------:R-:W-:-:S04]  /*1060*/  ISETP.EQ.OR P0, PT, RZ, UR5, !P0 ;  /* 0x00000005ff007c0c */ /* 0x000fc8000c702670 */
[----:B------:R-:W-:-:S04]  /*1070*/  SEL R66, R66, R5, P0 ;  /* 0x0000000542427207 */ /* 0x000fc80000000000 */
[----:B------:R-:W-:-:S13]  /*1080*/  ISETP.GE.AND P0, PT, R66, 0x1, PT ;  /* 0x000000014200780c */ /* 0x000fda0003f06270 */
[----:B-1----:R-:W-:Y:S05]  /*1090*/  @!P0 BRA `(.L_x_499) ;  /* 0x0000008400d48947 */ /* 0x002fea0003800000 */
[----:B------:R-:W1:Y:S01]  /*10a0*/  LDC.64 R104, c[0x0][0x288] ;  /* 0x0000a200ff687b82 */ /* 0x000e620000000a00 */
[----:B------:R-:W2:Y:S07]  /*10b0*/  LDG.E R3, desc[UR22][R14.64+0x8] ;  /* 0x000008160e037981 */ /* 0x000eae000c1e1900 */
[----:B------:R-:W3:Y:S08]  /*10c0*/  LDC.64 R16, c[0x0][0x218] ;  /* 0x00008600ff107b82 */ /* 0x000ef00000000a00 */
[----:B------:R-:W4:Y:S08]  /*10d0*/  LDC.64 R10, c[0x0][0x260] ;  /* 0x00009800ff0a7b82 */ /* 0x000f300000000a00 */
[----:B------:R-:W5:Y:S01]  /*10e0*/  LDC.64 R8, c[0x0][0x268] ;  /* 0x00009a00ff087b82 */ /* 0x000f620000000a00 */
[----:B-1----:R-:W-:-:S05]  /*10f0*/  IMAD.WIDE R104, R75, 0x8, R104 ;  /* 0x000000084b687825 */ /* 0x002fca00078e0268 */
[----:B------:R-:W2:Y:S01]  /*1100*/  LDG.E.64 R12, desc[UR22][R104.64] ;  /* 0x00000016680c7981 */ /* 0x000ea2000c1e1b00 */
[----:B---3--:R-:W-:-:S05]  /*1110*/  IMAD.WIDE R16, R75, 0xc, R16 ;  /* 0x0000000c4b107825 */ /* 0x008fca00078e0210 */
[----:B------:R-:W3:Y:S01]  /*1120*/  LDG.E R2, desc[UR22][R16.64+0x4] ;  /* 0x0000041610027981 */ /* 0x000ee2000c1e1900 */
[----:B----4-:R-:W-:-:S06]  /*1130*/  IMAD.WIDE R10, R75, 0x8, R10 ;  /* 0x000000084b0a7825 */ /* 0x010fcc00078e020a */
[----:B------:R-:W4:Y:S01]  /*1140*/  LDG.E.64 R10, desc[UR22][R10.64] ;  /* 0x000000160a0a7981 */ /* 0x000f22000c1e1b00 */
[----:B-----5:R-:W-:-:S06]  /*1150*/  IMAD.WIDE R8, R75, 0x8, R8 ;  /* 0x000000084b087825 */ /* 0x020fcc00078e0208 */
[----:B------:R-:W5:Y:S01]  /*1160*/  LDG.E.64 R8, desc[UR22][R8.64] ;  /* 0x0000001608087981 */ /* 0x000f62000c1e1b00 */
[----:B------:R-:W-:Y:S02]  /*1170*/  SHF.R.S32.HI R7, RZ, 0x1f, R72 ;  /* 0x0000001fff077819 */ /* 0x000fe40000011448 */
[----:B------:R-:W-:Y:S02]  /*1180*/  MOV R73, RZ ;  /* 0x000000ff00497202 */ /* 0x000fe40000000f00 */
[----:B--2---:R-:W-:Y:S01]  /*1190*/  R2UR UR12, R3 ;  /* 0x00000000030c72ca */ /* 0x004fe200000e0000 */
[-C--:B------:R-:W-:Y:S02]  /*11a0*/  IMAD R62, R13, R72.reuse, RZ ;  /* 0x000000480d3e7224 */ /* 0x080fe400078e02ff */
[----:B------:R-:W-:-:S04]  /*11b0*/  IMAD.WIDE.U32 R4, R12, R72, RZ ;  /* 0x000000480c047225 */ /* 0x000fc800078e00ff */
[----:B------:R-:W-:Y:S01]  /*11c0*/  IMAD R62, R12, R7, R62 ;  /* 0x000000070c3e7224 */ /* 0x000fe200078e023e */
[----:B---3--:R-:W-:-:S04]  /*11d0*/  R2UR UR11, R2 ;  /* 0x00000000020b72ca */ /* 0x008fc800000e0000 */
[----:B------:R-:W-:Y:S02]  /*11e0*/  IADD3 R62, R5, R62, RZ ;  /* 0x0000003e053e7210 */ /* 0x000fe40007ffe0ff */
[----:B----4-:R-:W-:-:S04]  /*11f0*/  LEA R65, P1, R4, R10, 0x1 ;  /* 0x0000000a04417211 */ /* 0x010fc800078208ff */
[C---:B------:R-:W-:Y:S02]  /*1200*/  LEA.HI.X R64, R4.reuse, R11, R62, 0x1, P1 ;  /* 0x0000000b04407211 */ /* 0x040fe400008f0c3e */
[----:B-----5:R-:W-:-:S04]  /*1210*/  LEA R63, P0, R4, R8, 0x2 ;  /* 0x00000008043f7211 */ /* 0x020fc800078010ff */
[----:B------:R-:W-:-:S09]  /*1220*/  LEA.HI.X R62, R4, R9, R62, 0x2, P0 ;  /* 0x00000009043e7211 */ /* 0x000fd200000f143e */
.L_x_553:
[----:B-1----:R-:W1:Y:S08]  /*1230*/  LDC.64 R18, c[0x0][0x270] ;  /* 0x00009c00ff127b82 */ /* 0x002e700000000a00 */
[----:B--2---:R-:W2:Y:S08]  /*1240*/  LDC.64 R10, c[0x0][0x278] ;  /* 0x00009e00ff0a7b82 */ /* 0x004eb00000000a00 */
[----:B---3--:R-:W3:Y:S08]  /*1250*/  LDC.64 R16, c[0x0][0x240] ;  /* 0x00009000ff107b82 */ /* 0x008ef00000000a00 */
[----:B----4-:R-:W4:Y:S01]  /*1260*/  LDC.64 R12, c[0x0][0x248] ;  /* 0x00009200ff0c7b82 */ /* 0x010f220000000a00 */
[----:B-1----:R-:W-:-:S07]  /*1270*/  IMAD.WIDE R18, R75, 0x8, R18 ;  /* 0x000000084b127825 */ /* 0x002fce00078e0212 */
[----:B------:R-:W-:Y:S01]  /*1280*/  BAR.SYNC.DEFER_BLOCKING 0x0 ;  /* 0x0000000000007b1d */ /* 0x000fe20000010000 */
[----:B--2---:R-:W-:-:S05]  /*1290*/  IMAD.WIDE R10, R75, 0x8, R10 ;  /* 0x000000084b0a7825 */ /* 0x004fca00078e020a */
[----:B------:R-:W2:Y:S04]  /*12a0*/  LDG.E.64 R18, desc[UR22][R18.64] ;  /* 0x0000001612127981 */ /* 0x000ea8000c1e1b00 */
[----:B------:R-:W5:Y:S01]  /*12b0*/  LDG.E.64 R10, desc[UR22][R10.64] ;  /* 0x000000160a0a7981 */ /* 0x000f62000c1e1b00 */
[----:B---3--:R-:W-:-:S04]  /*12c0*/  IMAD.WIDE R16, R75, 0x8, R16 ;  /* 0x000000084b107825 */ /* 0x008fc800078e0210 */
[----:B----4-:R-:W-:Y:S02]  /*12d0*/  IMAD.WIDE R12, R75, 0x8, R12 ;  /* 0x000000084b0c7825 */ /* 0x010fe400078e020c */
[----:B------:R-:W3:Y:S04]  /*12e0*/  LDG.E.64 R16, desc[UR22][R16.64] ;  /* 0x0000001610107981 */ /* 0x000ee8000c1e1b00 */
[----:B------:R-:W4:Y:S01]  /*12f0*/  LDG.E.64 R12, desc[UR22][R12.64] ;  /* 0x000000160c0c7981 */ /* 0x000f22000c1e1b00 */
[----:B------:R-:W-:Y:S01]  /*1300*/  USHF.R.S32.HI UR8, URZ, 0x1f, UR12 ;  /* 0x0000001f3f087899 */ /* 0x000fe2000801140c */
[----:B------:R-:W-:Y:S01]  /*1310*/  VIADDMNMX R4, R66, -R73, 0x80, PT ;  /* 0x0000008042047446 */ /* 0x000fe20003800949 */
[C---:B------:R-:W-:Y:S01]  /*1320*/  VIADD R3, R97.reuse, 0x10 ;  /* 0x0000001061037836 */ /* 0x040fe20000000000 */
[----:B------:R-:W-:Y:S01]  /*1330*/  UIADD3 UR6, UR12, -0x1, URZ ;  /* 0xffffffff0c067890 */ /* 0x000fe2000fffe03f */
[C---:B------:R-:W-:Y:S01]  /*1340*/  VIADD R2, R97.reuse, 0x18 ;  /* 0x0000001861027836 */ /* 0x040fe20000000000 */
[----:B------:R-:W-:Y:S01]  /*1350*/  ULEA.HI UR8, UR8, UR12, URZ, 0x5 ;  /* 0x0000000c08087291 */ /* 0x000fe2000f8f283f */
[-C--:B------:R-:W-:Y:S01]  /*1360*/  ISETP.GE.AND P1, PT, R96, R4.reuse, PT ;  /* 0x000000046000720c */ /* 0x080fe20003f26270 */
[----:B------:R-:W-:Y:S01]  /*1370*/  UISETP.GE.U32.AND UP1, UPT, UR6, 0x20, UPT ;  /* 0x000000200600788c */ /* 0x000fe2000bf26070 */
[-C--:B------:R-:W-:Y:S01]  /*1380*/  ISETP.GE.AND P0, PT, R97, R4.reuse, PT ;  /* 0x000000046100720c */ /* 0x080fe20003f06270 */
[----:B------:R-:W-:Y:S01]  /*1390*/  ULOP3.LUT UR8, UR8, 0xffffffe0, URZ, 0xc0, !UPT ;  /* 0xffffffe008087892 */ /* 0x000fe2000f8ec03f */
[----:B------:R-:W-:Y:S01]  /*13a0*/  SEL R5, RZ, 0xffffffff, P1 ;  /* 0xffffffffff057807 */ /* 0x000fe20000800000 */
[----:B------:R-:W-:Y:S01]  /*13b0*/  UIADD3 UR5, UR12, -0x21, URZ ;  /* 0xffffffdf0c057890 */ /* 0x000fe2000fffe03f */
[-C--:B------:R-:W-:Y:S01]  /*13c0*/  ISETP.GE.AND P2, PT, R3, R4.reuse, PT ;  /* 0x000000040300720c */ /* 0x080fe20003f46270 */
[----:B------:R-:W-:Y:S01]  /*13d0*/  UIADD3 UR8, UR12, -UR8, URZ ;  /* 0x800000080c087290 */ /* 0x000fe2000fffe03f */
[----:B------:R-:W-:Y:S01]  /*13e0*/  ISETP.GE.AND P3, PT, R2, R4, PT ;  /* 0x000000040200720c */ /* 0x000fe20003f66270 */
[----:B------:R-:W-:Y:S01]  /*13f0*/  IMAD.SHL.U32 R5, R5, 0x2, RZ ;  /* 0x0000000205057824 */ /* 0x000fe200078e00ff */
[----:B------:R-:W-:Y:S01]  /*1400*/  VIMNMX R3, R67, 0x20, PT ;  /* 0x0000002043037848 */ /* 0x000fe20003fe0100 */
[----:B------:R-:W-:Y:S01]  /*1410*/  UISETP.NE.AND UP0, UPT, UR8, URZ, UPT ;  /* 0x0000003f0800728c */ /* 0x000fe2000bf05270 */
[----:B------:R-:W-:Y:S01]  /*1420*/  SEL R2, RZ, 0x1, P0 ;  /* 0x00000001ff027807 */ /* 0x000fe20000000000 */
[----:B------:R-:W-:Y:S01]  /*1430*/  IMAD R53, R101, 0x40, R102 ;  /* 0x0000004065357824 */ /* 0x000fe200078e0266 */
[----:B------:R-:W-:Y:S01]  /*1440*/  ISETP.GE.AND P5, PT, R98, R3, PT ;  /* 0x000000036200720c */ /* 0x000fe20003fa6270 */
[----:B------:R-:W-:Y:S01]  /*1450*/  USEL UR8, UR8, 0x20, UP0 ;  /* 0x0000002008087887 */ /* 0x000fe20008000000 */
[----:B------:R-:W-:Y:S01]  /*1460*/  LOP3.LUT R5, R5, 0x2, R2, 0xe2, !PT ;  /* 0x0000000205057812 */ /* 0x000fe200078ee202 */
[----:B------:R-:W-:Y:S01]  /*1470*/  IMAD.U32 R2, RZ, RZ, UR6 ;  /* 0x00000006ff027e24 */ /* 0x000fe2000f8e00ff */
[----:B------:R-:W-:Y:S01]  /*1480*/  SEL R4, RZ, 0x4, P2 ;  /* 0x00000004ff047807 */ /* 0x000fe20001000000 */
[----:B------:R-:W-:Y:S01]  /*1490*/  UISETP.LT.AND UP0, UPT, UR12, UR8, UPT ;  /* 0x000000080c00728c */ /* 0x000fe2000bf01270 */
[----:B------:R-:W-:Y:S01]  /*14a0*/  SEL R3, RZ, 0x8, P3 ;  /* 0x00000008ff037807 */ /* 0x000fe20001800000 */
[----:B------:R-:W-:Y:S01]  /*14b0*/  UIADD3 UR6, UR12, 0x3e, URZ ;  /* 0x0000003e0c067890 */ /* 0x000fe2000fffe03f */
[----:B------:R-:W-:Y:S01]  /*14c0*/  PLOP3.LUT P4, PT, PT, PT, UP1, 0x40, 0x0 ;  /* 0x000000000000781c */ /* 0x000fe20003f8e818 */
[----:B------:R-:W-:Y:S01]  /*14d0*/  USEL UR7, UR12, UR8, UP0 ;  /* 0x000000080c077287 */ /* 0x000fe20008000000 */
[----:B------:R-:W-:Y:S01]  /*14e0*/  LOP3.LUT R3, R3, R4, R5, 0xfe, !PT ;  /* 0x0000000403037212 */ /* 0x000fe200078efe05 */
[----:B------:R-:W-:Y:S01]  /*14f0*/  UISETP.GE.U32.AND UP0, UPT, UR6, 0x3f, UPT ;  /* 0x0000003f0600788c */ /* 0x000fe2000bf06070 */
[----:B------:R-:W-:Y:S01]  /*1500*/  ISETP.GT.U32.AND P6, PT, R2, 0x1f, !P5 ;  /* 0x0000001f0200780c */ /* 0x000fe20006fc4070 */
[----:B------:R-:W-:Y:S01]  /*1510*/  IMAD.U32 R2, RZ, RZ, UR5 ;  /* 0x00000005ff027e24 */ /* 0x000fe2000f8e00ff */
[----:B------:R-:W-:Y:S01]  /*1520*/  SEL R110, R3, RZ, !P4 ;  /* 0x000000ff036e7207 */ /* 0x000fe20006000000 */
[----:B------:R-:W-:Y:S01]  /*1530*/  IMAD.SHL.U32 R53, R53, 0x8, RZ ;  /* 0x0000000835357824 */ /* 0x000fe200078e00ff */
[----:B------:R-:W-:Y:S01]  /*1540*/  ISETP.LT.AND P0, PT, R108, UR7, !P0 ;  /* 0x000000076c007c0c */ /* 0x000fe2000c701270 */
[----:B------:R-:W-:Y:S01]  /*1550*/  VIADD R55, R80, UR4 ;  /* 0x0000000450377c36 */ /* 0x000fe20008000000 */
[----:B------:R-:W-:Y:S01]  /*1560*/  ISETP.LT.AND P1, PT, R108, UR7, !P1 ;  /* 0x000000076c007c0c */ /* 0x000fe2000cf21270 */
[----:B------:R-:W-:Y:S01]  /*1570*/  IMAD.SHL.U32 R3, R110, 0x10, RZ ;  /* 0x000000106e037824 */ /* 0x000fe200078e00ff */
[----:B------:R-:W-:Y:S01]  /*1580*/  ISETP.LT.AND P2, PT, R108, UR7, !P2 ;  /* 0x000000076c007c0c */ /* 0x000fe2000d741270 */
[----:B------:R-:W-:Y:S01]  /*1590*/  IMAD.IADD R36, R0, 0x1, R55 ;  /* 0x0000000100247824 */ /* 0x000fe200078e0237 */
[----:B------:R-:W-:-:S02]  /*15a0*/  ISETP.LT.AND P3, PT, R108, UR7, !P3 ;  /* 0x000000076c007c0c */ /* 0x000fc4000df61270 */
[----:B------:R-:W-:Y:S02]  /*15b0*/  CS2R R22, SRZ ;  /* 0x0000000000167805 */ /* 0x000fe4000001ff00 */
[----:B------:R-:W-:Y:S02]  /*15c0*/  SEL R7, RZ, 0x1, !P0 ;  /* 0x00000001ff077807 */ /* 0x000fe40004000000 */
[----:B------:R-:W-:Y:S02]  /*15d0*/  CS2R R20, SRZ ;  /* 0x0000000000147805 */ /* 0x000fe4000001ff00 */
[----:B------:R-:W-:Y:S01]  /*15e0*/  ISETP.GT.U32.AND P4, PT, R2, 0x1f, P6 ;  /* 0x0000001f0200780c */ /* 0x000fe20003784070 */
[----:B------:R-:W-:Y:S01]  /*15f0*/  IMAD.U32 R2, RZ, RZ, UR6 ;  /* 0x00000006ff027e24 */ /* 0x000fe2000f8e00ff */
[----:B------:R-:W-:Y:S01]  /*1600*/  P2R R7, PR, R7, 0xf ;  /* 0x0000000f07077803 */ /* 0x000fe20000000000 */
[----:B------:R-:W-:Y:S01]  /*1610*/  USHF.R.S32.HI UR6, URZ, 0x1f, UR8 ;  /* 0x0000001f3f067899 */ /* 0x000fe20008011408 */
[----:B------:R-:W-:-:S02]  /*1620*/  SHF.R.S32.HI R109, RZ, 0x1f, R108 ;  /* 0x0000001fff6d7819 */ /* 0x000fc4000001146c */
[----:B------:R-:W-:Y:S02]  /*1630*/  CS2R R26, SRZ ;  /* 0x00000000001a7805 */ /* 0x000fe4000001ff00 */
[----:B------:R-:W-:Y:S01]  /*1640*/  ISETP.LT.AND P5, PT, R108, UR7, !P5 ;  /* 0x000000076c007c0c */ /* 0x000fe2000efa1270 */
[----:B------:R-:W-:Y:S01]  /*1650*/  USHF.L.U64.HI UR6, UR8, 0x1, UR6 ;  /* 0x0000000108067899 */ /* 0x000fe20008010206 */
[----:B------:R-:W-:Y:S02]  /*1660*/  LOP3.LUT P0, RZ, R3, 0x10, RZ, 0xc0, !PT ;  /* 0x0000001003ff7812 */ /* 0x000fe4000780c0ff */
[----:B------:R-:W-:Y:S02]  /*1670*/  CS2R R24, SRZ ;  /* 0x0000000000187805 */ /* 0x000fe4000001ff00 */
[----:B------:R-:W-:Y:S02]  /*1680*/  SHF.R.S32.HI R6, RZ, 0x1f, R97 ;  /* 0x0000001fff067819 */ /* 0x000fe40000011461 */
[----:B------:R-:W-:-:S02]  /*1690*/  CS2R R30, SRZ ;  /* 0x00000000001e7805 */ /* 0x000fc4000001ff00 */
[----:B------:R-:W-:Y:S01]  /*16a0*/  PLOP3.LUT P1, PT, PT, PT, UP0, 0x40, 0x0 ;  /* 0x000000000000781c */ /* 0x000fe20003f2e808 */
[----:B------:R-:W-:Y:S01]  /*16b0*/  UISETP.GE.U32.AND UP0, UPT, UR5, 0x20, UPT ;  /* 0x000000200500788c */ /* 0x000fe2000bf06070 */
[----:B------:R-:W-:Y:S01]  /*16c0*/  ISETP.GT.U32.AND P5, PT, R2, 0x3e, P5 ;  /* 0x0000003e0200780c */ /* 0x000fe20002fa4070 */
[----:B------:R-:W-:Y:S01]  /*16d0*/  USHF.L.U32 UR5, UR8, 0x1, URZ ;  /* 0x0000000108057899 */ /* 0x000fe2000800063f */
[----:B------:R-:W-:Y:S02]  /*16e0*/  SHF.R.S32.HI R2, RZ, 0x1f, R72 ;  /* 0x0000001fff027819 */ /* 0x000fe40000011448 */
[----:B------:R-:W-:Y:S02]  /*16f0*/  CS2R R28, SRZ ;  /* 0x00000000001c7805 */ /* 0x000fe4000001ff00 */
[----:B------:R-:W-:Y:S02]  /*1700*/  SEL R7, R7, RZ, !P1 ;  /* 0x000000ff07077207 */ /* 0x000fe40004800000 */
[----:B------:R-:W-:-:S02]  /*1710*/  CS2R R34, SRZ ;  /* 0x0000000000227805 */ /* 0x000fc4000001ff00 */
[----:B------:R-:W-:Y:S02]  /*1720*/  LEA R53, R53, UR4, 0x4 ;  /* 0x0000000435357c11 */ /* 0x000fe4000f8e20ff */
[----:B------:R-:W-:-:S03]  /*1730*/  CS2R R32, SRZ ;  /* 0x0000000000207805 */ /* 0x000fc6000001ff00 */
[----:B------:R-:W-:Y:S02]  /*1740*/  IMAD.IADD R40, R0, 0x1, R53 ;  /* 0x0000000100287824 */ /* 0x000fe400078e0235 */
[----:B--2---:R-:W-:Y:S02]  /*1750*/  IMAD R9, R19, R98, RZ ;  /* 0x0000006213097224 */ /* 0x004fe400078e02ff */
[----:B------:R-:W-:Y:S01]  /*1760*/  IMAD.WIDE.U32 R14, R98, R18, R108 ;  /* 0x00000012620e7225 */ /* 0x000fe200078e006c */
[----:B-----5:R-:W-:-:S03]  /*1770*/  SHF.L.U64.HI R56, R10, 0x4, R11 ;  /* 0x000000040a387819 */ /* 0x020fc6000001020b */
[----:B------:R-:W-:Y:S02]  /*1780*/  IMAD R3, R11, R97, RZ ;  /* 0x000000610b037224 */ /* 0x000fe400078e02ff */
[----:B------:R-:W-:Y:S02]  /*1790*/  IMAD R4, R18, R70, R9 ;  /* 0x0000004612047224 */ /* 0x000fe400078e0209 */
[----:B------:R-:W-:Y:S02]  /*17a0*/  IMAD R3, R10, R6, R3 ;  /* 0x000000060a037224 */ /* 0x000fe400078e0203 */
[----:B------:R-:W-:-:S04]  /*17b0*/  IMAD.WIDE.U32 R8, R97, R10, R108 ;  /* 0x0000000a61087225 */ /* 0x000fc800078e006c */
[----:B------:R-:W-:Y:S02]  /*17c0*/  IMAD R5, R19, R72, RZ ;  /* 0x0000004813057224 */ /* 0x000fe400078e02ff */
[----:B------:R-:W-:Y:S01]  /*17d0*/  IMAD.IADD R15, R15, 0x1, R4 ;  /* 0x000000010f0f7824 */ /* 0x000fe200078e0204 */
[----:B------:R-:W-:Y:S01]  /*17e0*/  SHF.R.S32.HI R4, RZ, 0x1f, R73 ;  /* 0x0000001fff047819 */ /* 0x000fe20000011449 */
[----:B------:R-:W-:Y:S02]  /*17f0*/  IMAD.IADD R9, R9, 0x1, R3 ;  /* 0x0000000109097824 */ /* 0x000fe400078e0203 */
[----:B------:R-:W-:Y:S02]  /*1800*/  IMAD R2, R18, R2, R5 ;  /* 0x0000000212027224 */ /* 0x000fe400078e0205 */
[----:B------:R-:W-:Y:S02]  /*1810*/  IMAD.SHL.U32 R3, R7, 0x10, RZ ;  /* 0x0000001007037824 */ /* 0x000fe400078e00ff */
[----:B------:R-:W-:-:S02]  /*1820*/  IMAD R5, R11, R73, RZ ;  /* 0x000000490b057224 */ /* 0x000fc400078e02ff */
[----:B------:R-:W-:Y:S01]  /*1830*/  IMAD.WIDE.U32 R18, R72, R18, R14 ;  /* 0x0000001248127225 */ /* 0x000fe200078e000e */
[----:B------:R-:W-:-:S03]  /*1840*/  LOP3.LUT P3, RZ, R3, 0x10, RZ, 0xc0, !PT ;  /* 0x0000001003ff7812 */ /* 0x000fc6000786c0ff */
[C---:B------:R-:W-:Y:S02]  /*1850*/  IMAD R4, R10.reuse, R4, R5 ;  /* 0x000000040a047224 */ /* 0x040fe400078e0205 */
[----:B------:R-:W-:Y:S01]  /*1860*/  IMAD.WIDE.U32 R14, R10, R73, R8 ;  /* 0x000000490a0e7225 */ /* 0x000fe200078e0008 */
[----:B---3--:R-:W-:-:S03]  /*1870*/  LEA R8, P1, R18, R16, 0x1 ;  /* 0x0000001012087211 */ /* 0x008fc600078208ff */
[----:B------:R-:W-:Y:S02]  /*1880*/  IMAD.IADD R3, R19, 0x1, R2 ;  /* 0x0000000113037824 */ /* 0x000fe400078e0202 */
[----:B------:R-:W-:Y:S02]  /*1890*/  IMAD.SHL.U32 R2, R7, 0x8, RZ ;  /* 0x0000000807027824 */ /* 0x000fe400078e00ff */
[----:B------:R-:W-:Y:S01]  /*18a0*/  IMAD.IADD R5, R15, 0x1, R4 ;  /* 0x000000010f057824 */ /* 0x000fe200078e0204 */
[----:B----4-:R-:W-:Y:S01]  /*18b0*/  LEA R4, P2, R14, R12, 0x1 ;  /* 0x0000000c0e047211 */ /* 0x010fe200078408ff */
[----:B------:R-:W-:Y:S01]  /*18c0*/  IMAD.SHL.U32 R54, R10, 0x10, RZ ;  /* 0x000000100a367824 */ /* 0x000fe200078e00ff */
[----:B------:R-:W-:Y:S01]  /*18d0*/  LEA.HI.X R9, R18, R17, R3, 0x1, P1 ;  /* 0x0000001112097211 */ /* 0x000fe200008f0c03 */
[----:B------:R-:W-:Y:S01]  /*18e0*/  IMAD.SHL.U32 R6, R110, 0x4, RZ ;  /* 0x000000046e067824 */ /* 0x000fe200078e00ff */
[----:B------:R-:W-:Y:S01]  /*18f0*/  LOP3.LUT P1, RZ, R2, 0x10, RZ, 0xc0, !PT ;  /* 0x0000001002ff7812 */ /* 0x000fe2000782c0ff */
[----:B------:R-:W-:Y:S01]  /*1900*/  IMAD.SHL.U32 R2, R110, 0x8, RZ ;  /* 0x000000086e027824 */ /* 0x000fe200078e00ff */
[----:B------:R-:W-:Y:S01]  /*1910*/  LEA.HI.X R5, R14, R13, R5, 0x1, P2 ;  /* 0x0000000d0e057211 */ /* 0x000fe200010f0c05 */
[----:B------:R-:W-:Y:S01]  /*1920*/  @!PT LDS RZ, [RZ] ;  /* 0x00000000fffff984 */ /* 0x000fe20000000800 */
[----:B------:R-:W-:Y:S01]  /*1930*/  @!PT LDS RZ, [RZ] ;  /* 0x00000000fffff984 */ /* 0x000fe20000000800 */
[----:B------:R-:W-:Y:S01]  /*1940*/  @!PT LDS RZ, [RZ] ;  /* 0x00000000fffff984 */ /* 0x000fe20000000800 */
[----:B------:R1:W-:Y:S01]  /*1950*/  LDGSTS.E.BYPASS.LTC128B.128 [R95], desc[UR22][R8.64], P5 ;  /* 0x00000000085f7fae */ /* 0x0003e2000a901d56 */
[-C--:B------:R-:W-:Y:S01]  /*1960*/  IADD3 R12, P2, R4, R54.reuse, RZ ;  /* 0x00000036040c7210 */ /* 0x080fe20007f5e0ff */
[----:B------:R-:W-:Y:S01]  /*1970*/  IMAD.SHL.U32 R3, R110, 0x2, RZ ;  /* 0x000000026e037824 */ /* 0x000fe200078e00ff */
[----:B------:R-:W-:Y:S01]  /*1980*/  LOP3.LUT P5, RZ, R2, 0x10, RZ, 0xc0, !PT ;  /* 0x0000001002ff7812 */ /* 0x000fe200078ac0ff */
[----:B------:R-:W-:Y:S01]  /*1990*/  IMAD.SHL.U32 R2, R7, 0x4, RZ ;  /* 0x0000000407027824 */ /* 0x000fe200078e00ff */
[----:B------:R2:W-:Y:S01]  /*19a0*/  LDGSTS.E.BYPASS.LTC128B.128 [R94], desc[UR22][R4.64], P3 ;  /* 0x00000000045e7fae */ /* 0x0005e20009901d56 */
[----:B------:R-:W-:Y:S01]  /*19b0*/  IMAD.X R13, R5, 0x1, R56, P2 ;  /* 0x00000001050d7824 */ /* 0x000fe200010e0638 */
[----:B------:R-:W-:Y:S01]  /*19c0*/  IADD3 R16, P2, R12, R54, RZ ;  /* 0x000000360c107210 */ /* 0x000fe20007f5e0ff */
[----:B------:R-:W-:Y:S01]  /*19d0*/  IMAD.SHL.U32 R7, R7, 0x2, RZ ;  /* 0x0000000207077824 */ /* 0x000fe200078e00ff */
[----:B------:R-:W-:-:S02]  /*19e0*/  LOP3.LUT P3, RZ, R2, 0x10, RZ, 0xc0, !PT ;  /* 0x0000001002ff7812 */ /* 0x000fc4000786c0ff */
[----:B------:R-:W-:Y:S01]  /*19f0*/  CS2R R18, SRZ ;  /* 0x0000000000127805 */ /* 0x000fe2000001ff00 */
[----:B------:R3:W-:Y:S01]  /*1a00*/  LDGSTS.E.BYPASS.LTC128B.128 [R93], desc[UR22][R12.64], P1 ;  /* 0x000000000c5d7fae */ /* 0x0007e20008901d56 */
[--C-:B------:R-:W-:Y:S01]  /*1a10*/  IMAD.X R17, R13, 0x1, R56.reuse, P2 ;  /* 0x000000010d117824 */ /* 0x100fe200010e0638 */
[----:B------:R-:W-:Y:S02]  /*1a20*/  IADD3 R14, P2, R16, R54, RZ ;  /* 0x00000036100e7210 */ /* 0x000fe40007f5e0ff */
[----:B------:R-:W-:Y:S02]  /*1a30*/  LOP3.LUT P1, RZ, R7, 0x10, RZ, 0xc0, !PT ;  /* 0x0000001007ff7812 */ /* 0x000fe4000782c0ff */
[----:B------:R-:W-:Y:S01]  /*1a40*/  SHF.L.U64.HI R2, R10, 0x5, R11 ;  /* 0x000000050a027819 */ /* 0x000fe2000001020b */
[----:B------:R-:W-:Y:S01]  /*1a50*/  IMAD.X R15, R17, 0x1, R56, P2 ;  /* 0x00000001110f7824 */ /* 0x000fe200010e0638 */
[----:B------:R-:W-:Y:S01]  /*1a60*/  IADD3 R44, P2, R8, UR5, RZ ;  /* 0x00000005082c7c10 */ /* 0x000fe2000ff5e0ff */
[----:B------:R-:W-:Y:S01]  /*1a70*/  IMAD.SHL.U32 R10, R10, 0x20, RZ ;  /* 0x000000200a0a7824 */ /* 0x000fe200078e00ff */
[----:B------:R4:W-:Y:S02]  /*1a80*/  LDGSTS.E.BYPASS.LTC128B.128 [R94+0x1000], desc[UR22][R16.64], P3 ;  /* 0x01000000105e7fae */ /* 0x0009e40009901d56 */
[----:B------:R-:W-:-:S02]  /*1a90*/  IADD3.X R45, R9, UR6, RZ, P2, !PT ;  /* 0x00000006092d7c10 */ /* 0x000fc400097fe4ff */
[----:B-1----:R-:W-:-:S03]  /*1aa0*/  IADD3 R8, P3, P2, R4, UR5, R10 ;  /* 0x0000000504087c10 */ /* 0x002fc6000fa7e00a */
[----:B------:R1:W-:Y:S01]  /*1ab0*/  LDGSTS.E.BYPASS.LTC128B.128 [R93+0x1000], desc[UR22][R14.64], P1 ;  /* 0x010000000e5d7fae */ /* 0x0003e20008901d56 */
[----:B------:R-:W-:Y:S01]  /*1ac0*/  PLOP3.LUT P1, PT, PT, PT, UP0, 0x40, 0x0 ;  /* 0x000000000000781c */ /* 0x000fe20003f2e808 */
[----:B------:R-:W-:Y:S01]  /*1ad0*/  UISETP.GE.AND UP0, UPT, UR12, 0x1, UPT ;  /* 0x000000010c00788c */ /* 0x000fe2000bf06270 */
[C---:B------:R-:W-:Y:S01]  /*1ae0*/  IADD3.X R9, R5.reuse, UR6, R2, P3, P2 ;  /* 0x0000000605097c10 */ /* 0x040fe20009fe4402 */
[----:B------:R-:W0:Y:S01]  /*1af0*/  LDGDEPBAR ;  /* 0x00000000000079af */ /* 0x000e220000000000 */
[----:B------:R-:W-:Y:S02]  /*1b00*/  IADD3 R46, P2, R4, UR5, RZ ;  /* 0x00000005042e7c10 */ /* 0x000fe4000ff5e0ff */
[----:B------:R-:W-:Y:S01]  /*1b10*/  SEL R110, R110, RZ, !P1 ;  /* 0x000000ff6e6e7207 */ /* 0x000fe20004800000 */
[----:B------:R-:W-:Y:S01]  /*1b20*/  LDGSTS.E.BYPASS.LTC128B.128 [R95+0x80], desc[UR22][R44.64], P6 ;  /* 0x000800002c5f7fae */ /* 0x000fe2000b101d56 */
[----:B------:R-:W-:Y:S02]  /*1b30*/  IADD3.X R47, R5, UR6, RZ, P2, !PT ;  /* 0x00000006052f7c10 */ /* 0x000fe400097fe4ff */
[----:B------:R-:W-:Y:S01]  /*1b40*/  LOP3.LUT P1, RZ, R6, 0x10, RZ, 0xc0, !PT ;  /* 0x0000001006ff7812 */ /* 0x000fe2000782c0ff */
[C---:B--2---:R-:W-:Y:S01]  /*1b50*/  IMAD.SHL.U32 R4, R110.reuse, 0x10, RZ ;  /* 0x000000106e047824 */ /* 0x044fe200078e00ff */
[----:B------:R-:W-:Y:S01]  /*1b60*/  LOP3.LUT P3, RZ, R3, 0x10, RZ, 0xc0, !PT ;  /* 0x0000001003ff7812 */ /* 0x000fe2000786c0ff */
[----:B------:R-:W-:Y:S01]  /*1b70*/  IMAD.SHL.U32 R3, R110, 0x8, RZ ;  /* 0x000000086e037824 */ /* 0x000fe200078e00ff */
[----:B---3--:R-:W-:Y:S01]  /*1b80*/  IADD3 R12, P6, R8, R54, RZ ;  /* 0x00000036080c7210 */ /* 0x008fe20007fde0ff */
[----:B------:R-:W-:Y:S01]  /*1b90*/  LDGSTS.E.BYPASS.LTC128B.128 [R94+0x80], desc[UR22][R46.64], P0 ;  /* 0x000800002e5e7fae */ /* 0x000fe20008101d56 */
[----:B------:R-:W-:-:S02]  /*1ba0*/  IMAD.SHL.U32 R5, R110, 0x4, RZ ;  /* 0x000000046e057824 */ /* 0x000fc400078e00ff */
[----:B------:R-:W-:Y:S01]  /*1bb0*/  LOP3.LUT P0, RZ, R3, 0x10, RZ, 0xc0, !PT ;  /* 0x0000001003ff7812 */ /* 0x000fe2000780c0ff */
[----:B------:R-:W-:Y:S01]  /*1bc0*/  IMAD.X R13, R9, 0x1, R56, P6 ;  /* 0x00000001090d7824 */ /* 0x000fe200030e0638 */
[----:B----4-:R-:W-:Y:S02]  /*1bd0*/  CS2R R16, SRZ ;  /* 0x0000000000107805 */ /* 0x010fe4000001ff00 */
[----:B------:R-:W-:Y:S02]  /*1be0*/  LOP3.LUT P6, RZ, R5, 0x10, RZ, 0xc0, !PT ;  /* 0x0000001005ff7812 */ /* 0x000fe400078cc0ff */
[----:B-1----:R-:W-:-:S05]  /*1bf0*/  IADD3 R14, P2, R46, R54, RZ ;  /* 0x000000362e0e7210 */ /* 0x002fca0007f5e0ff */
[----:B------:R-:W-:Y:S01]  /*1c00*/  IMAD.X R15, R47, 0x1, R56, P2 ;  /* 0x000000012f0f7824 */ /* 0x000fe200010e0638 */
[----:B------:R-:W-:Y:S01]  /*1c10*/  LOP3.LUT P2, RZ, R4, 0x10, RZ, 0xc0, !PT ;  /* 0x0000001004ff7812 */ /* 0x000fe2000784c0ff */
[----:B------:R-:W-:-:S03]  /*1c20*/  IMAD.SHL.U32 R4, R110, 0x2, RZ ;  /* 0x000000026e047824 */ /* 0x000fc600078e00ff */
[----:B------:R1:W-:Y:S01]  /*1c30*/  LDGSTS.E.BYPASS.LTC128B.128 [R93+0x80], desc[UR22][R14.64], P5 ;  /* 0x000800000e5d7fae */ /* 0x0003e2000a901d56 */
[----:B------:R-:W-:-:S03]  /*1c40*/  IADD3 R3, P5, R46, 0x40, RZ ;  /* 0x000000402e037810 */ /* 0x000fc60007fbe0ff */
        /* <DEDUP_REMOVED lines=8> */
[----:B------:R-:W0:Y:S01]  /*1cd0*/  LDGDEPBAR ;  /* 0x00000000000079af */ /* 0x000e220000000000 */
[----:B------:R-:W-:Y:S01]  /*1ce0*/  CS2R R4, SRZ ;  /* 0x0000000000047805 */ /* 0x000fe2000001ff00 */
[----:B------:R-:W-:-:S02]  /*1cf0*/  IMAD.X R7, R7, 0x1, R56, P3 ;  /* 0x0000000107077824 */ /* 0x000fc400018e0638 */
[----:B------:R-:W-:Y:S01]  /*1d00*/  IMAD.X R3, R11, 0x1, R56, P1 ;  /* 0x000000010b037824 */ /* 0x000fe200008e0638 */
[----:B------:R-:W-:Y:S04]  /*1d10*/  LDGSTS.E.BYPASS.LTC128B.128 [R95+0x100], desc[UR22][R44.64+0x40], P4 ;  /* 0x001000402c5f7fae */ /* 0x000fe8000a101d56 */
[----:B------:R-:W-:Y:S04]  /*1d20*/  LDGSTS.E.BYPASS.LTC128B.128 [R94+0x100], desc[UR22][R46.64+0x40], P2 ;  /* 0x001000402e5e7fae */ /* 0x000fe80009101d56 */
[----:B------:R4:W-:Y:S01]  /*1d30*/  LDGSTS.E.BYPASS.LTC128B.128 [R93+0x100], desc[UR22][R6.64], P0 ;  /* 0x00100000065d7fae */ /* 0x0009e20008101d56 */
[----:B------:R-:W-:-:S02]  /*1d40*/  PLOP3.LUT P0, PT, PT, PT, UP0, 0x80, 0x0 ;  /* 0x000000000000781c */ /* 0x000fc40003f0f008 */
[----:B-1----:R-:W-:Y:S01]  /*1d50*/  CS2R R14, SRZ ;  /* 0x00000000000e7805 */ /* 0x002fe2000001ff00 */
        /* <DEDUP_REMOVED lines=28> */
[----:B------:R-:W-:-:S02]  /*1f20*/  UMOV UR8, 0x180 ;  /* 0x0000018000087882 */ /* 0x000fc40000000000 */
[----:B------:R-:W-:Y:S02]  /*1f30*/  ISETP.NE.AND P2, PT, RZ, UR9, PT ;  /* 0x00000009ff007c0c */ /* 0x000fe4000bf45270 */
[----:B------:R-:W-:Y:S02]  /*1f40*/  ISETP.NE.AND P4, PT, RZ, UR9, P4 ;  /* 0x00000009ff007c0c */ /* 0x000fe4000a785270 */
[----:B------:R-:W-:Y:S02]  /*1f50*/  SEL R110, R110, RZ, P2 ;  /* 0x000000ff6e6e7207 */ /* 0x000fe40001000000 */
[----:B------:R-:W-:-:S09]  /*1f60*/  SEL R111, RZ, 0x1, !P4 ;  /* 0x00000001ff6f7807 */ /* 0x000fd20006000000 */
.L_x_501:
[C---:B-123--:R-:W-:Y:S01]  /*1f70*/  HMMA.1688.F32 R4, R36.reuse, R40, R4 ;  /* 0x000000282404723c */ /* 0x04efe20000001004 */
[----:B------:R-:W-:Y:S02]  /*1f80*/  UIADD3 UR7, UR7, 0x1, URZ ;  /* 0x0000000107077890 */ /* 0x000fe4000fffe03f */
[----:B------:R-:W-:Y:S01]  /*1f90*/  LOP3.LUT P0, RZ, R110, 0x1, RZ, 0xc0, !PT ;  /* 0x000000016eff7812 */ /* 0x000fe2000780c0ff */
[C---:B------:R-:W-:Y:S01]  /*1fa0*/  HMMA.1688.F32 R8, R36.reuse, R41, R8 ;  /* 0x000000292408723c */ /* 0x040fe20000001008 */
[----:B------:R-:W-:Y:S01]  /*1fb0*/  UISETP.GT.AND UP0, UPT, UR9, -0x2, UPT ;  /* 0xfffffffe0900788c */ /* 0x000fe2000bf04270 */
[----:B------:R-:W-:Y:S01]  /*1fc0*/  LOP3.LUT P1, RZ, R111, 0x1, RZ, 0xc0, !PT ;  /* 0x000000016fff7812 */ /* 0x000fe2000782c0ff */
[----:B------:R-:W-:Y:S01]  /*1fd0*/  UISETP.NE.AND UP1, UPT, UR7, 0x4, UPT ;  /* 0x000000040700788c */ /* 0x000fe2000bf25270 */
[C---:B------:R-:W-:Y:S01]  /*1fe0*/  HMMA.1688.F32 R12, R36.reuse, R42, R12 ;  /* 0x0000002a240c723c */ /* 0x040fe2000000100c */
[----:B------:R-:W-:Y:S02]  /*1ff0*/  UIADD3 UR6, UR9, -0x1, URZ ;  /* 0xffffffff09067890 */ /* 0x000fe4000fffe03f */
[----:B------:R-:W-:Y:S01]  /*2000*/  UIADD3 UR5, UR8, -0x180, URZ ;  /* 0xfffffe8008057890 */ /* 0x000fe2000fffe03f */
[-C--:B------:R-:W-:Y:S01]  /*2010*/  HMMA.1688.F32 R16, R36, R43.reuse, R16 ;  /* 0x0000002b2410723c */ /* 0x080fe20000001010 */
[----:B------:R-:W-:Y:S03]  /*2020*/  USEL UR7, UR7, URZ, UP1 ;  /* 0x0000003f07077287 */ /* 0x000fe60008800000 */
[C---:B------:R-:W-:Y:S01]  /*2030*/  HMMA.1688.F32 R20, R38.reuse, R43, R20 ;  /* 0x0000002b2614723c */ /* 0x040fe20000001014 */
[----:B------:R-:W-:Y:S01]  /*2040*/  UMOV UR9, UR6 ;  /* 0x0000000600097c82 */ /* 0x000fe20008000000 */
[----:B------:R-:W-:Y:S02]  /*2050*/  @UP1 UIADD3 UR5, UR8, 0x80, URZ ;  /* 0x0000008008051890 */ /* 0x000fe4000fffe03f */
[C---:B------:R-:W-:Y:S04]  /*2060*/  HMMA.1688.F32 R24, R38.reuse, R42, R24 ;  /* 0x0000002a2618723c */ /* 0x040fe80000001018 */
[C---:B------:R-:W-:Y:S04]  /*2070*/  HMMA.1688.F32 R28, R38.reuse, R41, R28 ;  /* 0x00000029261c723c */ /* 0x040fe8000000101c */
[----:B------:R-:W-:Y:S04]  /*2080*/  HMMA.1688.F32 R32, R38, R40, R32 ;  /* 0x000000282620723c */ /* 0x000fe80000001020 */
[----:B------:R-:W-:Y:S01]  /*2090*/  IMAD.IADD R44, R52, 0x1, R55 ;  /* 0x00000001342c7824 */ /* 0x000fe200078e0237 */
[----:B------:R-:W-:Y:S03]  /*20a0*/  LOP3.LUT R116, R110, 0x4, RZ, 0xc0, !PT ;  /* 0x000000046e747812 */ /* 0x000fe600078ec0ff */
[----:B------:R-:W-:Y:S01]  /*20b0*/  IMAD.IADD R48, R52, 0x1, R53 ;  /* 0x0000000134307824 */ /* 0x000fe200078e0235 */
[----:B------:R-:W-:Y:S01]  /*20c0*/  SHF.R.U32.HI R116, RZ, 0x2, R116 ;  /* 0x00000002ff747819 */ /* 0x000fe20000011674 */
[----:B------:R-:W-:Y:S01]  /*20d0*/  LDSM.16.M88.4 R44, [R44] ;  /* 0x000000002c2c783b */ /* 0x000fe20000000200 */
[----:B------:R-:W-:Y:S01]  /*20e0*/  VIADD R115, R95, UR8 ;  /* 0x000000085f737c36 */ /* 0x000fe20008000000 */
[----:B----4-:R-:W-:Y:S01]  /*20f0*/  IADD3 R117, R93, UR8, RZ ;  /* 0x000000085d757c10 */ /* 0x010fe2000fffe0ff */
[----:B------:R-:W-:Y:S01]  /*2100*/  VIADD R113, R94, UR8 ;  /* 0x000000085e717c36 */ /* 0x000fe20008000000 */
[----:B------:R-:W-:Y:S01]  /*2110*/  ISETP.NE.U32.AND P2, PT, R116, RZ, PT ;  /* 0x000000ff7400720c */ /* 0x000fe20003f45070 */
[----:B------:R-:W-:Y:S01]  /*2120*/  @P0 IMAD.MOV.U32 R59, RZ, RZ, R57 ;  /* 0x000000ffff3b0224 */ /* 0x000fe200078e0039 */
[----:B------:R-:W1:Y:S01]  /*2130*/  LDSM.16.M88.4 R48, [R48] ;  /* 0x000000003030783b */ /* 0x000e620000000200 */
[C---:B------:R-:W-:Y:S01]  /*2140*/  IMAD.IADD R36, R3.reuse, 0x1, R55 ;  /* 0x0000000103247824 */ /* 0x040fe200078e0237 */
[----:B------:R-:W-:Y:S01]  /*2150*/  UMOV UR8, UR5 ;  /* 0x0000000500087c82 */ /* 0x000fe20008000000 */
[----:B------:R-:W-:Y:S02]  /*2160*/  IMAD.IADD R40, R3, 0x1, R53 ;  /* 0x0000000103287824 */ /* 0x000fe400078e0235 */
        /* <DEDUP_REMOVED lines=59> */
[C---:B-1----:R-:W-:Y:S01]  /*2520*/  VIADD R115, R53.reuse, 0x80 ;  /* 0x0000008035737836 */ /* 0x042fe20000000000 */
[----:B------:R-:W-:Y:S01]  /*2530*/  SEL R110, R110, RZ, P1 ;  /* 0x000000ff6e6e7207 */ /* 0x000fe20000800000 */
[----:B------:R-:W-:Y:S01]  /*2540*/  @!P0 VIADD R115, R53, 0xfffffe80 ;  /* 0xfffffe8035738836 */ /* 0x000fe20000000000 */
[----:B------:R-:W-:Y:S01]  /*2550*/  PLOP3.LUT P0, PT, PT, PT, UP0, 0x80, 0x0 ;  /* 0x000000000000781c */ /* 0x000fe20003f0f008 */
[----:B------:R-:W-:Y:S01]  /*2560*/  IMAD.IADD R114, R0, 0x1, R59 ;  /* 0x0000000100727824 */ /* 0x000fe200078e023b */
[----:B------:R-:W-:Y:S01]  /*2570*/  IADD3 R60, P1, R60, 0x40, RZ ;  /* 0x000000403c3c7810 */ /* 0x000fe20007f3e0ff */
[----:B------:R-:W-:Y:S04]  /*2580*/  IMAD.MOV.U32 R53, RZ, RZ, R115 ;  /* 0x000000ffff357224 */ /* 0x000fe800078e0073 */
[----:B------:R-:W-:Y:S01]  /*2590*/  IMAD.X R61, RZ, RZ, R61, P1 ;  /* 0x000000ffff3d7224 */ /* 0x000fe200008e063d */
[----:B---3--:R-:W-:Y:S01]  /*25a0*/  IADD3 R113, R0, R115, RZ ;  /* 0x0000007300717210 */ /* 0x008fe20007ffe0ff */
        /* <DEDUP_REMOVED lines=13> */
.L_x_500:
        /* <DEDUP_REMOVED lines=9> */
[----:B------:R-:W2:Y:S04]  /*2710*/  LDG.E.64 R46, desc[UR22][R46.64] ;  /* 0x000000162e2e7981 */ /* 0x000ea8000c1e1b00 */
[----:B------:R-:W5:Y:S01]  /*2720*/  LDG.E.64 R50, desc[UR22][R50.64] ;  /* 0x0000001632327981 */ /* 0x000f62000c1e1b00 */
[----:B------:R-:W-:-:S02]  /*2730*/  VIADDMNMX R2, R66, -R73, 0x80, PT ;  /* 0x0000008042027446 */ /* 0x000fc40003800949 */
[----:B---3--:R-:W-:Y:S02]  /*2740*/  PRMT R41, R71, 0x9910, RZ ;  /* 0x0000991047297816 */ /* 0x008fe400000000ff */
[----:B------:R-:W-:Y:S01]  /*2750*/  R2UR UR6, R2 ;  /* 0x00000000020672ca */ /* 0x000fe200000e0000 */
[C---:B------:R-:W-:Y:S01]  /*2760*/  VIADD R2, R106.reuse, 0x40 ;  /* 0x000000406a027836 */ /* 0x040fe20000000000 */
[----:B------:R-:W-:Y:S02]  /*2770*/  SHF.R.S32.HI R36, RZ, 0x1f, R41 ;  /* 0x0000001fff247819 */ /* 0x000fe40000011429 */
[----:B------:R-:W-:Y:S02]  /*2780*/  ISETP.GE.AND P0, PT, R106, UR11, PT ;  /* 0x0000000b6a007c0c */ /* 0x000fe4000bf06270 */
[----:B------:R-:W-:Y:S02]  /*2790*/  LEA.HI R3, R36, R41, RZ, 0x5 ;  /* 0x0000002924037211 */ /* 0x000fe400078f28ff */
[----:B------:R-:W-:-:S02]  /*27a0*/  ISETP.GE.AND P1, PT, R2, UR11, PT ;  /* 0x0000000b02007c0c */ /* 0x000fc4000bf26270 */
[----:B------:R-:W-:Y:S02]  /*27b0*/  LOP3.LUT R38, R3, 0xffffffe0, RZ, 0xc0, !PT ;  /* 0xffffffe003267812 */ /* 0x000fe400078ec0ff */
[----:B------:R-:W-:Y:S01]  /*27c0*/  SEL R39, RZ, 0xffffffff, P1 ;  /* 0xffffffffff277807 */ /* 0x000fe20000800000 */
[----:B------:R-:W-:Y:S01]  /*27d0*/  USHF.R.S32.HI UR8, URZ, 0x1f, UR6 ;  /* 0x0000001f3f087899 */ /* 0x000fe20008011406 */
[----:B------:R-:W-:Y:S01]  /*27e0*/  SEL R40, RZ, 0x1, P0 ;  /* 0x00000001ff287807 */ /* 0x000fe20000000000 */
[----:B------:R-:W-:Y:S01]  /*27f0*/  IMAD.IADD R38, R41, 0x1, -R38 ;  /* 0x0000000129267824 */ /* 0x000fe200078e0a26 */
[----:B------:R-:W-:Y:S01]  /*2800*/  SHF.R.S32.HI R3, RZ, 0x5, R3 ;  /* 0x00000005ff037819 */ /* 0x000fe20000011403 */
[----:B------:R-:W-:Y:S01]  /*2810*/  ULEA.HI UR8, UR8, UR6, URZ, 0x5 ;  /* 0x0000000608087291 */ /* 0x000fe2000f8f283f */
[----:B------:R-:W-:Y:S01]  /*2820*/  IMAD.SHL.U32 R37, R39, 0x2, RZ ;  /* 0x0000000227257824 */ /* 0x000fe200078e00ff */
[----:B------:R-:W-:Y:S01]  /*2830*/  SEL R36, RZ, 0xffffffff, P0 ;  /* 0xffffffffff247807 */ /* 0x000fe20000000000 */
[----:B------:R-:W-:Y:S01]  /*2840*/  UIADD3 UR7, UR6, -0x1, URZ ;  /* 0xffffffff06077890 */ /* 0x000fe2000fffe03f */
[----:B------:R-:W-:Y:S01]  /*2850*/  SHF.R.S32.HI R41, RZ, 0x1f, R38 ;  /* 0x0000001fff297819 */ /* 0x000fe20000011426 */
[----:B------:R-:W-:Y:S01]  /*2860*/  ULOP3.LUT UR8, UR8, 0xffffffe0, URZ, 0xc0, !UPT ;  /* 0xffffffe008087892 */ /* 0x000fe2000f8ec03f */
[----:B------:R-:W-:Y:S01]  /*2870*/  LOP3.LUT R37, R37, 0x2, R40, 0xe2, !PT ;  /* 0x0000000225257812 */ /* 0x000fe200078ee228 */
[----:B------:R-:W-:Y:S01]  /*2880*/  IMAD.SHL.U32 R40, R3, 0x8, RZ ;  /* 0x0000000803287824 */ /* 0x000fe200078e00ff */
[----:B------:R-:W-:Y:S01]  /*2890*/  LEA.HI R41, R41, R38, RZ, 0x3 ;  /* 0x0000002629297211 */ /* 0x000fe200078f18ff */
[----:B------:R-:W-:Y:S01]  /*28a0*/  UIADD3 UR8, UR6, -UR8, URZ ;  /* 0x8000000806087290 */ /* 0x000fe2000fffe03f */
[----:B------:R-:W-:Y:S01]  /*28b0*/  IMAD.SHL.U32 R36, R36, 0x4, RZ ;  /* 0x0000000424247824 */ /* 0x000fe200078e00ff */
[----:B------:R-:W-:Y:S01]  /*28c0*/  UISETP.GT.U32.AND UP1, UPT, UR7, 0x1f, UPT ;  /* 0x0000001f0700788c */ /* 0x000fe2000bf24070 */
[----:B------:R-:W-:Y:S01]  /*28d0*/  LEA.HI.SX32 R111, R41, R40, 0x1d ;  /* 0x00000028296f7211 */ /* 0x000fe200078feaff */
[----:B------:R-:W-:Y:S01]  /*28e0*/  UISETP.NE.AND UP0, UPT, UR8, URZ, UPT ;  /* 0x0000003f0800728c */ /* 0x000fe2000bf05270 */
[----:B------:R-:W-:Y:S01]  /*28f0*/  IMAD.SHL.U32 R39, R39, 0x8, RZ ;  /* 0x0000000827277824 */ /* 0x000fe200078e00ff */
[----:B------:R-:W-:Y:S01]  /*2900*/  UIADD3 UR5, UR6, 0x3e, URZ ;  /* 0x0000003e06057890 */ /* 0x000fe2000fffe03f */
[----:B------:R-:W-:Y:S01]  /*2910*/  LOP3.LUT R36, R36, 0x4, R37, 0xe2, !PT ;  /* 0x0000000424247812 */ /* 0x000fe200078ee225 */
[----:B------:R-:W-:Y:S01]  /*2920*/  USEL UR8, UR8, 0x20, UP0 ;  /* 0x0000002008087887 */ /* 0x000fe20008000000 */
[----:B------:R-:W-:Y:S01]  /*2930*/  VIADD R112, R111, 0x4 ;  /* 0x000000046f707836 */ /* 0x000fe20000000000 */
[----:B------:R-:W-:-:S02]  /*2940*/  PLOP3.LUT P4, PT, PT, PT, UP1, 0x80, 0x0 ;  /* 0x000000000000781c */ /* 0x000fc40003f8f018 */
[----:B------:R-:W-:Y:S01]  /*2950*/  UISETP.LT.AND UP0, UPT, UR6, UR8, UPT ;  /* 0x000000080600728c */ /* 0x000fe2000bf01270 */
[----:B------:R-:W-:Y:S02]  /*2960*/  LOP3.LUT R41, R41, 0xfffffff8, RZ, 0xc0, !PT ;  /* 0xfffffff829297812 */ /* 0x000fe400078ec0ff */
[----:B------:R-:W-:Y:S01]  /*2970*/  SHF.R.S32.HI R37, RZ, 0x1f, R112 ;  /* 0x0000001fff257819 */ /* 0x000fe20000011470 */
[----:B------:R-:W-:Y:S01]  /*2980*/  USEL UR8, UR6, UR8, UP0 ;  /* 0x0000000806087287 */ /* 0x000fe20008000000 */
[----:B------:R-:W-:Y:S01]  /*2990*/  LOP3.LUT R40, R39, 0x8, R36, 0xe2, !PT ;  /* 0x0000000827287812 */ /* 0x000fe200078ee224 */
[----:B------:R-:W-:Y:S01]  /*29a0*/  UISETP.GE.U32.AND UP0, UPT, UR5, 0x3f, UPT ;  /* 0x0000003f0500788c */ /* 0x000fe2000bf06070 */
[----:B------:R-:W-:Y:S01]  /*29b0*/  LEA.HI R37, R37, R112, RZ, 0x3 ;  /* 0x0000007025257211 */ /* 0x000fe200078f18ff */
[----:B------:R-:W-:Y:S01]  /*29c0*/  UIADD3 UR5, UR6, 0x1f, URZ ;  /* 0x0000001f06057890 */ /* 0x000fe2000fffe03f */
[----:B------:R-:W-:Y:S01]  /*29d0*/  IMAD.IADD R38, R38, 0x1, -R41 ;  /* 0x0000000126267824 */ /* 0x000fe200078e0a29 */
[----:B------:R-:W-:-:S02]  /*29e0*/  ISETP.GE.AND P0, PT, R111, UR8, PT ;  /* 0x000000086f007c0c */ /* 0x000fc4000bf06270 */
[----:B------:R-:W-:Y:S01]  /*29f0*/  ISETP.GE.AND P2, PT, R112, UR8, PT ;  /* 0x0000000870007c0c */ /* 0x000fe2000bf46270 */
[----:B------:R-:W-:Y:S01]  /*2a00*/  USHF.R.S32.HI UR10, URZ, 0x1f, UR5 ;  /* 0x0000001f3f0a7899 */ /* 0x000fe20008011405 */
[----:B------:R-:W-:Y:S02]  /*2a10*/  ISETP.LT.AND P1, PT, R2, UR11, !P0 ;  /* 0x0000000b02007c0c */ /* 0x000fe4000c721270 */
[----:B------:R-:W-:Y:S01]  /*2a20*/  ISETP.LT.AND P0, PT, R106, UR11, !P0 ;  /* 0x0000000b6a007c0c */ /* 0x000fe2000c701270 */
[----:B------:R-:W-:Y:S01]  /*2a30*/  ULEA.HI UR10, UR10, UR5, URZ, 0x5 ;  /* 0x000000050a0a7291 */ /* 0x000fe2000f8f283f */
[----:B------:R-:W-:Y:S02]  /*2a40*/  ISETP.LT.AND P3, PT, R2, UR11, !P2 ;  /* 0x0000000b02007c0c */ /* 0x000fe4000d761270 */
[----:B------:R-:W-:Y:S01]  /*2a50*/  ISETP.LT.AND P2, PT, R106, UR11, !P2 ;  /* 0x0000000b6a007c0c */ /* 0x000fe2000d741270 */
[----:B------:R-:W-:Y:S01]  /*2a60*/  ULEA.HI.SX32 UR18, UR10, 0xffffffff, 0x1b ;  /* 0xffffffff0a127891 */ /* 0x000fe2000f8fda3f */
[----:B------:R-:W-:Y:S01]  /*2a70*/  SEL R2, RZ, 0x1, !P0 ;  /* 0x00000001ff027807 */ /* 0x000fe20004000000 */
[----:B------:R-:W-:Y:S01]  /*2a80*/  ULEA.HI.SX32 UR17, UR10, 0xfffffffe, 0x1b ;  /* 0xfffffffe0a117891 */ /* 0x000fe2000f8fda3f */
[----:B------:R-:W-:Y:S01]  /*2a90*/  LOP3.LUT R37, R37, 0xfffffff8, RZ, 0xc0, !PT ;  /* 0xfffffff825257812 */ /* 0x000fe200078ec0ff */
[----:B------:R-:W-:Y:S01]  /*2aa0*/  ULEA.HI.SX32 UR9, UR10, 0xfffffffd, 0x1b ;  /* 0xfffffffd0a097891 */ /* 0x000fe2000f8fda3f */
[----:B------:R-:W-:Y:S01]  /*2ab0*/  P2R R2, PR, R2, 0xf ;  /* 0x0000000f02027803 */ /* 0x000fe20000000000 */
[----:B------:R-:W-:Y:S01]  /*2ac0*/  ULDC.U8 UR5, c[0x0][0x294] ;  /* 0x0000a50000057ab9 */ /* 0x000fe20000000000 */
[----:B------:R-:W-:Y:S01]  /*2ad0*/  PLOP3.LUT P0, PT, PT, PT, UP0, 0x80, 0x0 ;  /* 0x000000000000781c */ /* 0x000fe20003f0f008 */
[----:B------:R-:W-:Y:S01]  /*2ae0*/  IMAD.IADD R37, R112, 0x1, -R37 ;  /* 0x0000000170257824 */ /* 0x000fe200078e0a25 */
[----:B------:R-:W-:Y:S01]  /*2af0*/  SHF.R.S32.HI R3, RZ, 0x1f, R38 ;  /* 0x0000001fff037819 */ /* 0x000fe20000011426 */
[----:B------:R-:W-:Y:S01]  /*2b00*/  @!P4 IMAD.MOV.U32 R40, RZ, RZ, R2 ;  /* 0x000000ffff28c224 */ /* 0x000fe200078e0002 */
[----:B------:R-:W-:Y:S01]  /*2b10*/  UISETP.NE.AND UP0, UPT, UR18, 0x1, UPT ;  /* 0x000000011200788c */ /* 0x000fe2000bf05270 */
[----:B------:R-:W-:-:S02]  /*2b20*/  SHF.R.S32.HI R107, RZ, 0x1f, R106 ;  /* 0x0000001fff6b7819 */ /* 0x000fc4000001146a */
[----:B------:R-:W-:Y:S02]  /*2b30*/  SHF.R.S32.HI R42, RZ, 0x1f, R37 ;  /* 0x0000001fff2a7819 */ /* 0x000fe40000011425 */
[----:B------:R-:W-:Y:S02]  /*2b40*/  SEL R40, R40, RZ, P0 ;  /* 0x000000ff28287207 */ /* 0x000fe40000000000 */
[----:B------:R-:W-:Y:S02]  /*2b50*/  LEA.HI R43, R42, R37, RZ, 0x2 ;  /* 0x000000252a2b7211 */ /* 0x000fe400078f10ff */
[----:B------:R-:W-:Y:S01]  /*2b60*/  LEA.HI R36, R3, R38, RZ, 0x2 ;  /* 0x0000002603247211 */ /* 0x000fe200078f10ff */
[C---:B------:R-:W-:Y:S01]  /*2b70*/  IMAD.SHL.U32 R39, R40.reuse, 0x10, RZ ;  /* 0x0000001028277824 */ /* 0x040fe200078e00ff */
[----:B------:R-:W-:Y:S01]  /*2b80*/  PLOP3.LUT P0, PT, PT, PT, UP0, 0x80, 0x0 ;  /* 0x000000000000781c */ /* 0x000fe20003f0f008 */
[----:B------:R-:W-:Y:S01]  /*2b90*/  IMAD.SHL.U32 R41, R40, 0x2, RZ ;  /* 0x0000000228297824 */ /* 0x000fe200078e00ff */
[----:B------:R-:W-:Y:S01]  /*2ba0*/  LOP3.LUT R42, R43, 0x1ffffffc, RZ, 0xc0, !PT ;  /* 0x1ffffffc2b2a7812 */ /* 0x000fe200078ec0ff */
[----:B------:R-:W-:Y:S01]  /*2bb0*/  UISETP.NE.AND UP0, UPT, UR17, 0x1, UPT ;  /* 0x000000011100788c */ /* 0x000fe2000bf05270 */
[----:B------:R-:W-:-:S02]  /*2bc0*/  LOP3.LUT R3, R36, 0xfffffffc, RZ, 0xc0, !PT ;  /* 0xfffffffc24037812 */ /* 0x000fc400078ec0ff */
[----:B------:R-:W-:Y:S01]  /*2bd0*/  SHF.R.S32.HI R44, RZ, 0x2, R43 ;  /* 0x00000002ff2c7819 */ /* 0x000fe2000001142b */
[----:B------:R-:W-:Y:S01]  /*2be0*/  IMAD.IADD R42, R37, 0x1, -R42 ;  /* 0x00000001252a7824 */ /* 0x000fe200078e0a2a */
[----:B------:R-:W-:Y:S01]  /*2bf0*/  LOP3.LUT P1, RZ, R39, 0x10, RZ, 0xc0, !PT ;  /* 0x0000001027ff7812 */ /* 0x000fe2000782c0ff */
[----:B------:R-:W-:Y:S01]  /*2c00*/  IMAD.IADD R3, R38, 0x1, -R3 ;  /* 0x0000000126037824 */ /* 0x000fe200078e0a03 */
[----:B------:R-:W-:Y:S01]  /*2c10*/  LEA.HI R43, R43, R44, RZ, 0x1 ;  /* 0x0000002c2b2b7211 */ /* 0x000fe200078f08ff */
[C---:B------:R-:W-:Y:S01]  /*2c20*/  IMAD.SHL.U32 R37, R40.reuse, 0x4, RZ ;  /* 0x0000000428257824 */ /* 0x040fe200078e00ff */
[----:B------:R-:W-:Y:S01]  /*2c30*/  ISETP.NE.AND P3, PT, RZ, UR18, PT ;  /* 0x00000012ff007c0c */ /* 0x000fe2000bf65270 */
[----:B------:R-:W-:Y:S01]  /*2c40*/  IMAD.SHL.U32 R38, R40, 0x8, RZ ;  /* 0x0000000828267824 */ /* 0x000fe200078e00ff */
[----:B------:R-:W-:Y:S01]  /*2c50*/  LOP3.LUT R43, R43, 0x7fffffe, RZ, 0xc0, !PT ;  /* 0x07fffffe2b2b7812 */ /* 0x000fe200078ec0ff */
[----:B------:R-:W-:Y:S01]  /*2c60*/  @!P0 IMAD.MOV.U32 R40, RZ, RZ, R2 ;  /* 0x000000ffff288224 */ /* 0x000fe200078e0002 */
[----:B------:R-:W-:-:S02]  /*2c70*/  LOP3.LUT P6, RZ, R37, 0x10, RZ, 0xc0, !PT ;  /* 0x0000001025ff7812 */ /* 0x000fc400078cc0ff */
[----:B------:R-:W-:Y:S01]  /*2c80*/  LOP3.LUT P2, RZ, R38, 0x10, RZ, 0xc0, !PT ;  /* 0x0000001026ff7812 */ /* 0x000fe2000784c0ff */
[----:B------:R-:W-:Y:S01]  /*2c90*/  IMAD.IADD R43, R44, 0x1, -R43 ;  /* 0x000000012c2b7824 */ /* 0x000fe200078e0a2b */
[----:B------:R-:W-:Y:S02]  /*2ca0*/  SHF.R.S32.HI R37, RZ, 0x1f, R73 ;  /* 0x0000001fff257819 */ /* 0x000fe40000011449 */
[----:B------:R-:W-:Y:S02]  /*2cb0*/  SEL R40, R40, RZ, P3 ;  /* 0x000000ff28287207 */ /* 0x000fe40001800000 */
[----:B------:R-:W-:Y:S02]  /*2cc0*/  SHF.R.S32.HI R36, RZ, 0x2, R36 ;  /* 0x00000002ff247819 */ /* 0x000fe40000011424 */
[----:B------:R-:W-:Y:S02]  /*2cd0*/  LOP3.LUT R3, R3, R42, RZ, 0x3c, !PT ;  /* 0x0000002a03037212 */ /* 0x000fe400078e3cff */
[----:B------:R-:W-:Y:S01]  /*2ce0*/  LOP3.LUT P5, RZ, R41, 0x10, RZ, 0xc0, !PT ;  /* 0x0000001029ff7812 */ /* 0x000fe200078ac0ff */
[----:B--2---:R-:W-:-:S02]  /*2cf0*/  IMAD R39, R47, R111, RZ ;  /* 0x0000006f2f277224 */ /* 0x004fc400078e02ff */
[----:B------:R-:W-:-:S04]  /*2d00*/  IMAD.WIDE.U32 R48, R111, R46, R106 ;  /* 0x0000002e6f307225 */ /* 0x000fc800078e006a */
[C---:B------:R-:W-:Y:S02]  /*2d10*/  IMAD R39, R46.reuse, R69, R39 ;  /* 0x000000452e277224 */ /* 0x040fe400078e0227 */
[----:B------:R-:W-:Y:S02]  /*2d20*/  IMAD R38, R47, R73, RZ ;  /* 0x000000492f267224 */ /* 0x000fe400078e02ff */
[----:B------:R-:W-:Y:S02]  /*2d30*/  IMAD.IADD R49, R49, 0x1, R39 ;  /* 0x0000000131317824 */ /* 0x000fe400078e0227 */
[C---:B------:R-:W-:Y:S01]  /*2d40*/  IMAD R37, R46.reuse, R37, R38 ;  /* 0x000000252e257224 */ /* 0x040fe200078e0226 */
[----:B------:R-:W-:Y:S01]  /*2d50*/  LOP3.LUT R38, R43, R36, RZ, 0x3c, !PT ;  /* 0x000000242b267212 */ /* 0x000fe200078e3cff */
[----:B------:R-:W-:-:S04]  /*2d60*/  IMAD.WIDE.U32 R44, R46, R73, R48 ;  /* 0x000000492e2c7225 */ /* 0x000fc800078e0030 */
[----:B------:R-:W-:Y:S01]  /*2d70*/  IMAD.IADD R37, R45, 0x1, R37 ;  /* 0x000000012d257824 */ /* 0x000fe200078e0225 */
[----:B-----5:R-:W-:Y:S01]  /*2d80*/  LEA R42, P0, R44, R50, 0x1 ;  /* 0x000000322c2a7211 */ /* 0x020fe200078008ff */
[C---:B------:R-:W-:Y:S02]  /*2d90*/  IMAD.SHL.U32 R39, R40.reuse, 0x8, RZ ;  /* 0x0000000828277824 */ /* 0x040fe400078e00ff */
[----:B------:R-:W-:Y:S01]  /*2da0*/  IMAD.SHL.U32 R36, R40, 0x10, RZ ;  /* 0x0000001028247824 */ /* 0x000fe200078e00ff */
[----:B------:R-:W-:Y:S01]  /*2db0*/  LEA.HI.X R43, R44, R51, R37, 0x1, P0 ;  /* 0x000000332c2b7211 */ /* 0x000fe200000f0c25 */
[----:B------:R-:W-:Y:S01]  /*2dc0*/  IMAD.SHL.U32 R37, R40, 0x4, RZ ;  /* 0x0000000428257824 */ /* 0x000fe200078e00ff */
[----:B------:R-:W-:Y:S01]  /*2dd0*/  LOP3.LUT P3, RZ, R39, 0x10, RZ, 0xc0, !PT ;  /* 0x0000001027ff7812 */ /* 0x000fe2000786c0ff */
[----:B------:R-:W-:Y:S01]  /*2de0*/  IMAD R39, R38, 0x4, R3 ;  /* 0x0000000426277824 */ /* 0x000fe200078e0203 */
[----:B------:R-:W-:Y:S01]  /*2df0*/  PLOP3.LUT P0, PT, PT, PT, UP0, 0x80, 0x0 ;  /* 0x000000000000781c */ /* 0x000fe20003f0f008 */
[----:B------:R-:W-:Y:S01]  /*2e00*/  IMAD.SHL.U32 R3, R46, 0x4, RZ ;  /* 0x000000042e037824 */ /* 0x000fe200078e00ff */
[----:B------:R-:W-:Y:S01]  /*2e10*/  LOP3.LUT P4, RZ, R36, 0x10, RZ, 0xc0, !PT ;  /* 0x0000001024ff7812 */ /* 0x000fe2000788c0ff */
[----:B------:R-:W-:Y:S01]  /*2e20*/  @!PT LDS RZ, [RZ] ;  /* 0x00000000fffff984 */ /* 0x000fe20000000800 */
[----:B------:R-:W-:Y:S01]  /*2e30*/  @!PT LDS RZ, [RZ] ;  /* 0x00000000fffff984 */ /* 0x000fe20000000800 */
[----:B------:R-:W-:Y:S01]  /*2e40*/  @!PT LDS RZ, [RZ] ;  /* 0x00000000fffff984 */ /* 0x000fe20000000800 */
[----:B------:R-:W-:Y:S01]  /*2e50*/  LDGSTS.E.BYPASS.LTC128B.128 [R92+0x2600], desc[UR22][R42.64], P1 ;  /* 0x026000002a5c7fae */ /* 0x000fe20008901d56 */
[----:B------:R-:W-:Y:S01]  /*2e60*/  SHF.L.U64.HI R36, R46, 0x2, R47 ;  /* 0x000000022e247819 */ /* 0x000fe2000001022f */
[----:B------:R-:W-:Y:S01]  /*2e70*/  UISETP.NE.AND UP0, UPT, UR9, 0x1, UPT ;  /* 0x000000010900788c */ /* 0x000fe2000bf05270 */
[----:B------:R-:W-:Y:S01]  /*2e80*/  LEA R44, P1, R3, R42, 0x1 ;  /* 0x0000002a032c7211 */ /* 0x000fe200078208ff */
[----:B------:R-:W-:Y:S01]  /*2e90*/  IMAD R39, R112, 0x10, R39 ;  /* 0x0000001070277824 */ /* 0x000fe200078e0227 */
[----:B------:R1:W-:Y:S01]  /*2ea0*/  LDGSTS.E.BYPASS.LTC128B.128 [R92+0x2680], desc[UR22][R42.64+0x80], P2 ;  /* 0x026800802a5c7fae */ /* 0x0003e20009101d56 */
[----:B------:R-:W-:-:S02]  /*2eb0*/  SHF.L.U64.HI R47, R46, 0x6, R47 ;  /* 0x000000062e2f7819 */ /* 0x000fc4000001022f */
[----:B------:R-:W-:Y:S01]  /*2ec0*/  LEA.HI.X R45, R3, R43, R36, 0x1, P1 ;  /* 0x0000002b032d7211 */ /* 0x000fe200008f0c24 */
[----:B------:R-:W-:Y:S01]  /*2ed0*/  IMAD.SHL.U32 R36, R40, 0x2, RZ ;  /* 0x0000000228247824 */ /* 0x000fe200078e00ff */
[----:B------:R-:W-:Y:S01]  /*2ee0*/  ISETP.NE.AND P1, PT, RZ, UR17, PT ;  /* 0x00000011ff007c0c */ /* 0x000fe2000bf25270 */
[----:B------:R-:W-:Y:S01]  /*2ef0*/  @!P0 IMAD.MOV.U32 R40, RZ, RZ, R2 ;  /* 0x000000ffff288224 */ /* 0x000fe200078e0002 */
[----:B------:R-:W-:Y:S01]  /*2f00*/  PLOP3.LUT P0, PT, PT, PT, UP0, 0x80, 0x0 ;  /* 0x000000000000781c */ /* 0x000fe20003f0f008 */
[----:B------:R-:W-:Y:S01]  /*2f10*/  IMAD.SHL.U32 R3, R46, 0x40, RZ ;  /* 0x000000402e037824 */ /* 0x000fe200078e00ff */
[----:B------:R-:W-:Y:S01]  /*2f20*/  LOP3.LUT P2, RZ, R37, 0x10, RZ, 0xc0, !PT ;  /* 0x0000001025ff7812 */ /* 0x000fe2000784c0ff */
[----:B------:R-:W-:Y:S01]  /*2f30*/  IMAD.SHL.U32 R110, R39, 0x8, RZ ;  /* 0x00000008276e7824 */ /* 0x000fe200078e00ff */
[----:B------:R-:W-:-:S04]  /*2f40*/  SEL R40, R40, RZ, P1 ;  /* 0x000000ff28287207 */ /* 0x000fc80000800000 */
[----:B------:R-:W-:Y:S01]  /*2f50*/  LEA R110, R110, UR4, 0x1 ;  /* 0x000000046e6e7c11 */ /* 0x000fe2000f8e08ff */
[C---:B------:R-:W-:Y:S02]  /*2f60*/  IMAD.SHL.U32 R37, R40.reuse, 0x10, RZ ;  /* 0x0000001028257824 */ /* 0x040fe400078e00ff */
[----:B------:R-:W-:Y:S02]  /*2f70*/  IMAD.SHL.U32 R38, R40, 0x8, RZ ;  /* 0x0000000828267824 */ /* 0x000fe400078e00ff */
[----:B------:R-:W-:Y:S01]  /*2f80*/  LDGSTS.E.BYPASS.LTC128B.128 [R110+0x2600], desc[UR22][R44.64], P6 ;  /* 0x026000002c6e7fae */ /* 0x000fe2000b101d56 */
[----:B------:R-:W-:Y:S01]  /*2f90*/  LOP3.LUT P6, RZ, R36, 0x10, RZ, 0xc0, !PT ;  /* 0x0000001024ff7812 */ /* 0x000fe200078cc0ff */
[----:B------:R-:W-:Y:S02]  /*2fa0*/  IMAD.SHL.U32 R36, R40, 0x2, RZ ;  /* 0x0000000228247824 */ /* 0x000fe400078e00ff */
[----:B------:R-:W-:Y:S01]  /*2fb0*/  LDGSTS.E.BYPASS.LTC128B.128 [R110+0x2680], desc[UR22][R44.64+0x80], P5 ;  /* 0x026800802c6e7fae */ /* 0x000fe2000a901d56 */
[----:B------:R-:W-:-:S02]  /*2fc0*/  ISETP.NE.AND P5, PT, RZ, UR9, PT ;  /* 0x00000009ff007c0c */ /* 0x000fc4000bfa5270 */
[----:B-1----:R-:W-:Y:S01]  /*2fd0*/  IADD3 R42, P1, R3, R42, RZ ;  /* 0x0000002a032a7210 */ /* 0x002fe20007f3e0ff */
[----:B------:R-:W0:Y:S04]  /*2fe0*/  LDGDEPBAR ;  /* 0x00000000000079af */ /* 0x000e280000000000 */
[----:B------:R-:W-:Y:S01]  /*2ff0*/  IMAD.X R43, R47, 0x1, R43, P1 ;  /* 0x000000012f2b7824 */ /* 0x000fe200008e062b */
[----:B------:R-:W-:Y:S01]  /*3000*/  LOP3.LUT P1, RZ, R37, 0x10, RZ, 0xc0, !PT ;  /* 0x0000001025ff7812 */ /* 0x000fe2000782c0ff */
[----:B------:R-:W-:Y:S02]  /*3010*/  IMAD.SHL.U32 R37, R40, 0x4, RZ ;  /* 0x0000000428257824 */ /* 0x000fe400078e00ff */
[----:B------:R-:W-:Y:S01]  /*3020*/  @!P0 IMAD.MOV.U32 R40, RZ, RZ, R2 ;  /* 0x000000ffff288224 */ /* 0x000fe200078e0002 */
[----:B------:R-:W-:Y:S01]  /*3030*/  IADD3 R48, P0, R3, R44, RZ ;  /* 0x0000002c03307210 */ /* 0x000fe20007f1e0ff */
[----:B------:R-:W-:Y:S01]  /*3040*/  LDGSTS.E.BYPASS.LTC128B.128 [R92+0x4600], desc[UR22][R42.64], P4 ;  /* 0x046000002a5c7fae */ /* 0x000fe2000a101d56 */
[----:B------:R-:W-:-:S02]  /*3050*/  LOP3.LUT P4, RZ, R38, 0x10, RZ, 0xc0, !PT ;  /* 0x0000001026ff7812 */ /* 0x000fc4000788c0ff */
[----:B------:R-:W-:Y:S01]  /*3060*/  SEL R40, R40, RZ, P5 ;  /* 0x000000ff28287207 */ /* 0x000fe20002800000 */
[----:B------:R1:W-:Y:S01]  /*3070*/  LDGSTS.E.BYPASS.LTC128B.128 [R92+0x4680], desc[UR22][R42.64+0x80], P3 ;  /* 0x046800802a5c7fae */ /* 0x0003e20009901d56 */
[----:B------:R-:W-:Y:S01]  /*3080*/  IADD3 R50, P3, R42, R3, RZ ;  /* 0x000000032a327210 */ /* 0x000fe20007f7e0ff */
[----:B------:R-:W-:Y:S01]  /*3090*/  IMAD.X R49, R47, 0x1, R45, P0 ;  /* 0x000000012f317824 */ /* 0x000fe200000e062d */
[----:B------:R-:W-:Y:S01]  /*30a0*/  LOP3.LUT P0, RZ, R37, 0x10, RZ, 0xc0, !PT ;  /* 0x0000001025ff7812 */ /* 0x000fe2000780c0ff */
[----:B------:R-:W-:Y:S02]  /*30b0*/  IMAD.SHL.U32 R2, R40, 0x8, RZ ;  /* 0x0000000828027824 */ /* 0x000fe400078e00ff */
[----:B------:R-:W-:Y:S01]  /*30c0*/  IMAD.X R51, R43, 0x1, R47, P3 ;  /* 0x000000012b337824 */ /* 0x000fe200018e062f */
[----:B------:R-:W-:Y:S01]  /*30d0*/  LOP3.LUT P3, RZ, R36, 0x10, RZ, 0xc0, !PT ;  /* 0x0000001024ff7812 */ /* 0x000fe2000786c0ff */
[----:B------:R-:W-:Y:S01]  /*30e0*/  IMAD.SHL.U32 R36, R40, 0x10, RZ ;  /* 0x0000001028247824 */ /* 0x000fe200078e00ff */
[----:B------:R2:W-:Y:S01]  /*30f0*/  LDGSTS.E.BYPASS.LTC128B.128 [R110+0x4600], desc[UR22][R48.64], P2 ;  /* 0x04600000306e7fae */ /* 0x0005e20009101d56 */
[----:B------:R-:W-:Y:S01]  /*3100*/  LOP3.LUT P5, RZ, R2, 0x10, RZ, 0xc0, !PT ;  /* 0x0000001002ff7812 */ /* 0x000fe200078ac0ff */
[----:B------:R-:W-:-:S02]  /*3110*/  IMAD.SHL.U32 R2, R40, 0x4, RZ ;  /* 0x0000000428027824 */ /* 0x000fc400078e00ff */
[----:B------:R2:W-:Y:S01]  /*3120*/  LDGSTS.E.BYPASS.LTC128B.128 [R110+0x4680], desc[UR22][R48.64+0x80], P6 ;  /* 0x04680080306e7fae */ /* 0x0005e2000b101d56 */
[----:B------:R-:W-:Y:S01]  /*3130*/  LOP3.LUT P2, RZ, R36, 0x10, RZ, 0xc0, !PT ;  /* 0x0000001024ff7812 */ /* 0x000fe2000784c0ff */
[----:B------:R-:W-:Y:S01]  /*3140*/  IMAD.SHL.U32 R40, R40, 0x2, RZ ;  /* 0x0000000228287824 */ /* 0x000fe200078e00ff */
[----:B------:R-:W-:Y:S01]  /*3150*/  LOP3.LUT P6, RZ, R2, 0x10, RZ, 0xc0, !PT ;  /* 0x0000001002ff7812 */ /* 0x000fe200078cc0ff */
[----:B------:R-:W0:Y:S04]  /*3160*/  LDGDEPBAR ;  /* 0x00000000000079af */ /* 0x000e280000000000 */
[----:B------:R2:W-:Y:S01]  /*3170*/  LDGSTS.E.BYPASS.LTC128B.128 [R92+0x6600], desc[UR22][R50.64], P1 ;  /* 0x06600000325c7fae */ /* 0x0005e20008901d56 */
[----:B------:R-:W-:-:S03]  /*3180*/  IADD3 R38, P1, R50, R3, RZ ;  /* 0x0000000332267210 */ /* 0x000fc60007f3e0ff */
[----:B------:R2:W-:Y:S01]  /*3190*/  LDGSTS.E.BYPASS.LTC128B.128 [R92+0x6680], desc[UR22][R50.64+0x80], P4 ;  /* 0x06680080325c7fae */ /* 0x0005e2000a101d56 */
[----:B------:R-:W-:Y:S01]  /*31a0*/  IADD3 R36, P4, R48, R3, RZ ;  /* 0x0000000330247210 */ /* 0x000fe20007f9e0ff */
[----:B------:R-:W-:-:S03]  /*31b0*/  IMAD.X R39, R51, 0x1, R47, P1 ;  /* 0x0000000133277824 */ /* 0x000fc600008e062f */
[----:B-1----:R-:W-:Y:S01]  /*31c0*/  IADD3 R42, P1, R36, R3, RZ ;  /* 0x00000003242a7210 */ /* 0x002fe20007f3e0ff */
[----:B------:R-:W-:Y:S01]  /*31d0*/  IMAD.X R37, R49, 0x1, R47, P4 ;  /* 0x0000000131257824 */ /* 0x000fe200020e062f */
[----:B------:R-:W-:Y:S01]  /*31e0*/  LOP3.LUT P4, RZ, R40, 0x10, RZ, 0xc0, !PT ;  /* 0x0000001028ff7812 */ /* 0x000fe2000788c0ff */
[----:B------:R-:W-:Y:S02]  /*31f0*/  IMAD.IADD R3, R66, 0x1, -R73 ;  /* 0x0000000142037824 */ /* 0x000fe400078e0a49 */
[----:B------:R-:W-:Y:S01]  /*3200*/  IMAD.X R43, R37, 0x1, R47, P1 ;  /* 0x00000001252b7824 */ /* 0x000fe200008e062f */
[----:B------:R2:W-:Y:S01]  /*3210*/  LDGSTS.E.BYPASS.LTC128B.128 [R110+0x6600], desc[UR22][R36.64], P0 ;  /* 0x06600000246e7fae */ /* 0x0005e20008101d56 */
[----:B------:R-:W-:-:S03]  /*3220*/  ISETP.NE.AND P0, PT, RZ, UR5, PT ;  /* 0x00000005ff007c0c */ /* 0x000fc6000bf05270 */
        /* <DEDUP_REMOVED lines=9> */
[----:B------:R-:W-:Y:S02]  /*32c0*/  IADD3 R2, -R74, UR19, RZ ;  /* 0x000000134a027c10 */ /* 0x000fe4000fffe1ff */
[----:B--2---:R-:W-:-:S03]  /*32d0*/  LOP3.LUT R43, R71, 0x1c, RZ, 0xc0, !PT ;  /* 0x0000001c472b7812 */ /* 0x004fc600078ec0ff */
[----:B------:R-:W-:-:S05]  /*32e0*/  IMAD R2, R2, 0x20, -R73 ;  /* 0x0000002002027824 */ /* 0x000fca00078e0a49 */
[----:B------:R-:W-:-:S04]  /*32f0*/  LEA.HI R43, R43, R2, RZ, 0x1e ;  /* 0x000000022b2b7211 */ /* 0x000fc800078ff0ff */
[CC--:B------:R-:W-:Y:S01]  /*3300*/  ISETP.GE.AND P0, PT, R43.reuse, R90.reuse, PT ;  /* 0x0000005a2b00720c */ /* 0x0c0fe20003f06270 */
[C---:B------:R-:W-:Y:S01]  /*3310*/  VIADD R41, R43.reuse, 0x8 ;  /* 0x000000082b297836 */ /* 0x040fe20000000000 */
[CC--:B------:R-:W-:Y:S01]  /*3320*/  ISETP.GT.AND P1, PT, R43.reuse, R90.reuse, PT ;  /* 0x0000005a2b00720c */ /* 0x0c0fe20003f24270 */
[C---:B------:R-:W-:Y:S01]  /*3330*/  VIADD R37, R43.reuse, 0x7 ;  /* 0x000000072b257836 */ /* 0x040fe20000000000 */
        /* <DEDUP_REMOVED lines=49> */
.L_x_502:
[----:B------:R-:W1:Y:S01]  /*3650*/  LDC R2, c[0x0][0x290] ;  /* 0x0000a400ff027b82 */ /* 0x000e620000000800 */
[----:B--2---:R-:W-:Y:S01]  /*3660*/  LOP3.LUT R36, R90, 0x1, RZ, 0xfc, !PT ;  /* 0x000000015a247812 */ /* 0x004fe200078efcff */
        /* <DEDUP_REMOVED lines=19> */
[C---:B------:R-:W-:Y:S01]  /*37a0*/  FMUL R13, R2.reuse, R13 ;  /* 0x0000000d020d7220 */ /* 0x040fe20000400000 */
        /* <DEDUP_REMOVED lines=20> */
[----:B------:R-:W-:Y:S01]  /*38f0*/  P2R R12, PR, RZ, 0x10 ;  /* 0x00000010ff0c7803 */ /* 0x000fe20000000000 */
        /* <DEDUP_REMOVED lines=8> */
[----:B------:R-:W-:Y:S01]  /*3980*/  FMUL R27, R2, R27 ;  /* 0x0000001b021b7220 */ /* 0x000fe20000400000 */
[----:B------:R-:W-:Y:S01]  /*3990*/  FSETP.GE.AND P1, PT, R38, RZ, PT ;  /* 0x000000ff2600720b */ /* 0x000fe20003f26000 */
[C---:B------:R-:W-:Y:S01]  /*39a0*/  FMUL R18, R2.reuse, R18 ;  /* 0x0000001202127220 */ /* 0x040fe20000400000 */
[C---:B------:R-:W-:Y:S01]  /*39b0*/  FMUL R16, R2.reuse, R19 ;  /* 0x0000001302107220 */ /* 0x040fe20000400000 */
[C---:B------:R-:W-:Y:S01]  /*39c0*/  FMUL R20, R2.reuse, R20 ;  /* 0x0000001402147220 */ /* 0x040fe20000400000 */
[C---:B------:R-:W-:Y:S01]  /*39d0*/  FMUL R44, R2.reuse, R21 ;  /* 0x00000015022c7220 */ /* 0x040fe20000400000 */
[C---:B------:R-:W-:Y:S01]  /*39e0*/  FMUL R22, R2.reuse, R22 ;  /* 0x0000001602167220 */ /* 0x040fe20000400000 */
[----:B------:R-:W-:-:S07]  /*39f0*/  FMUL R46, R2, R23 ;  /* 0x00000017022e7220 */ /* 0x000fce0000400000 */
[----:B------:R-:W-:Y:S05]  /*3a00*/  @!P1 BRA `(.L_x_504) ;  /* 0x0000000000109947 */ /* 0x000fea0003800000 */
[----:B------:R-:W-:-:S04]  /*3a10*/  LOP3.LUT R2, R71, 0x1c, RZ, 0xc0, !PT ;  /* 0x0000001c47027812 */ /* 0x000fc800078ec0ff */
[----:B------:R-:W-:-:S05]  /*3a20*/  IADD3 R19, R2, UR4, RZ ;  /* 0x0000000402137c10 */ /* 0x000fca000fffe0ff */
[----:B------:R2:W-:Y:S01]  /*3a30*/  ATOMS.MAX.S32 RZ, [R19+0x100], R38 ;  /* 0x0001002613ff738c */ /* 0x0005e20001000200 */
[----:B------:R-:W-:Y:S05]  /*3a40*/  BRA `(.L_x_505) ;  /* 0x00000000000c7947 */ /* 0x000fea0003800000 */
.L_x_504:
[----:B------:R-:W-:-:S04]  /*3a50*/  LOP3.LUT R2, R71, 0x1c, RZ, 0xc0, !PT ;  /* 0x0000001c47027812 */ /* 0x000fc800078ec0ff */
[----:B------:R-:W-:-:S05]  /*3a60*/  IADD3 R19, R2, UR4, RZ ;  /* 0x0000000402137c10 */ /* 0x000fca000fffe0ff */
[----:B------:R1:W-:Y:S02]  /*3a70*/  ATOMS.MIN RZ, [R19+0x100], R38 ;  /* 0x0001002613ff738c */ /* 0x0003e40000800000 */
.L_x_505:
[----:B------:R-:W-:Y:S05]  /*3a80*/  BSYNC B0 ;  /* 0x0000000000007941 */ /* 0x000fea0003800000 */
.L_x_503:
        /* <DEDUP_REMOVED lines=18> */
.L_x_507:
[----:B------:R1:W-:Y:S02]  /*3bb0*/  ATOMS.MIN RZ, [R19+0x120], R38 ;  /* 0x0001202613ff738c */ /* 0x0003e40000800000 */
.L_x_508:
[----:B------:R-:W-:Y:S05]  /*3bc0*/  BSYNC B0 ;  /* 0x0000000000007941 */ /* 0x000fea0003800000 */
.L_x_506:
        /* <DEDUP_REMOVED lines=18> */
.L_x_510:
[----:B------:R1:W-:Y:S02]  /*3cf0*/  ATOMS.MIN RZ, [R19+0x140], R38 ;  /* 0x0001402613ff738c */ /* 0x0003e40000800000 */
.L_x_511:
[----:B------:R-:W-:Y:S05]  /*3d00*/  BSYNC B0 ;  /* 0x0000000000007941 */ /* 0x000fea0003800000 */
.L_x_509:
        /* <DEDUP_REMOVED lines=18> */
.L_x_513:
[----:B------:R1:W-:Y:S02]  /*3e30*/  ATOMS.MIN RZ, [R19+0x160], R38 ;  /* 0x0001602613ff738c */ /* 0x0003e40000800000 */
.L_x_514:
[----:B------:R-:W-:Y:S05]  /*3e40*/  BSYNC B0 ;  /* 0x0000000000007941 */ /* 0x000fea0003800000 */
.L_x_512:
[----:B----4-:R-:W-:Y:S01]  /*3e50*/  LOP3.LUT R114, R71, 0x1f, RZ, 0xc0, !PT ;  /* 0x0000001f47727812 */ /* 0x010fe200078ec0ff */
[----:B------:R-:W-:Y:S03]  /*3e60*/  BAR.SYNC.DEFER_BLOCKING 0x0 ;  /* 0x0000000000007b1d */ /* 0x000fe60000010000 */
[----:B------:R-:W-:-:S03]  /*3e70*/  ISETP.GT.U32.AND P1, PT, R114, 0x7, PT ;  /* 0x000000077200780c */ /* 0x000fc60003f24070 */
[----:B------:R-:W-:Y:S01]  /*3e80*/  BSSY B0, `(.L_x_515) ;  /* 0x0000014000007945 */ /* 0x000fe20003800000 */
[----:B------:R-:W-:-:S09]  /*3e90*/  P2R R3, PR, RZ, 0x2 ;  /* 0x00000002ff037803 */ /* 0x000fd20000000000 */
[----:B------:R-:W-:Y:S05]  /*3ea0*/  @P1 BRA `(.L_x_516) ;  /* 0x0000000000441947 */ /* 0x000fea0003800000 */
[----:B------:R-:W-:-:S05]  /*3eb0*/  IMAD R42, R103, 0x8, R114 ;  /* 0x00000008672a7824 */ /* 0x000fca00078e0272 */
[----:B------:R-:W-:-:S05]  /*3ec0*/  LEA R42, R42, UR4, 0x2 ;  /* 0x000000042a2a7c11 */ /* 0x000fca000f8e10ff */
[----:B-12---:R-:W-:Y:S04]  /*3ed0*/  LDS R38, [R42+0x100] ;  /* 0x000100002a267984 */ /* 0x006fe80000000800 */
[----:B------:R-:W1:Y:S02]  /*3ee0*/  LDS R23, [R42] ;  /* 0x000000002a177984 */ /* 0x000e640000000800 */
        /* <DEDUP_REMOVED lines=13> */
.L_x_516:
[----:B------:R-:W-:Y:S05]  /*3fc0*/  BSYNC B0 ;  /* 0x0000000000007941 */ /* 0x000fea0003800000 */
.L_x_515:
[----:B------:R-:W-:Y:S01]  /*3fd0*/  BAR.SYNC.DEFER_BLOCKING 0x0 ;  /* 0x0000000000007b1d */ /* 0x000fe20000010000 */
[----:B---34-:R-:W-:Y:S02]  /*3fe0*/  P2R R42, PR, RZ, 0x1 ;  /* 0x00000001ff2a7803 */ /* 0x018fe40000000000 */
[----:B------:R-:W-:Y:S02]  /*3ff0*/  ISETP.NE.AND P0, PT, R36, RZ, PT ;  /* 0x000000ff2400720c */ /* 0x000fe40003f05270 */
[----:B------:R-:W-:Y:S01]  /*4000*/  PLOP3.LUT P4, PT, PT, PT, PT, 0x80, 0x0 ;  /* 0x000000000000781c */ /* 0x000fe20003f8f070 */
[----:B------:R-:W-:Y:S01]  /*4010*/  BSSY B0, `(.L_x_517) ;  /* 0x00001ae000007945 */ /* 0x000fe20003800000 */
[----:B------:R-:W-:Y:S02]  /*4020*/  PLOP3.LUT P3, PT, PT, PT, PT, 0x80, 0x0 ;  /* 0x000000000000781c */ /* 0x000fe40003f6f070 */
[----:B------:R-:W-:Y:S02]  /*4030*/  P2R R23, PR, RZ, 0x40 ;  /* 0x00000040ff177803 */ /* 0x000fe40000000000 */
[----:B------:R-:W-:Y:S01]  /*4040*/  PLOP3.LUT P2, PT, PT, PT, PT, 0x80, 0x0 ;  /* 0x000000000000781c */ /* 0x000fe20003f4f070 */
[----:B-12---:R-:W1:Y:S04]  /*4050*/  LDS R38, [R19+0x100] ;  /* 0x0001000013267984 */ /* 0x006e680000000800 */
[----:B------:R-:W2:Y:S04]  /*4060*/  LDS R45, [R19+0x120] ;  /* 0x00012000132d7984 */ /* 0x000ea80000000800 */
[----:B------:R-:W3:Y:S01]  /*4070*/  LDS R21, [R19+0x140] ;  /* 0x0001400013157984 */ /* 0x000ee20000000800 */
[--C-:B-1----:R-:W-:Y:S01]  /*4080*/  @P5 FADD R36, R17, -R38.reuse ;  /* 0x8000002611245221 */ /* 0x102fe20000000000 */
[----:B------:R-:W-:-:S02]  /*4090*/  @P0 FADD R51, R4, -R38 ;  /* 0x8000002604330221 */ /* 0x000fc40000000000 */
[----:B------:R1:W4:Y:S01]  /*40a0*/  LDS R17, [R19+0x160] ;  /* 0x0001600013117984 */ /* 0x0003220000000800 */
[--C-:B--2---:R-:W-:Y:S01]  /*40b0*/  @P5 FADD R16, R16, -R45.reuse ;  /* 0x8000002d10105221 */ /* 0x104fe20000000000 */
[----:B------:R-:W-:Y:S01]  /*40c0*/  @P5 FSETP.GEU.AND P1, PT, R36, -126, PT ;  /* 0xc2fc00002400580b */ /* 0x000fe20003f2e000 */
[----:B------:R-:W-:Y:S01]  /*40d0*/  @P0 FADD R4, R6, -R45 ;  /* 0x8000002d06040221 */ /* 0x000fe20000000000 */
[----:B------:R-:W-:Y:S02]  /*40e0*/  IMAD.MOV.U32 R6, RZ, RZ, RZ ;  /* 0x000000ffff067224 */ /* 0x000fe400078e00ff */
[----:B---3--:R-:W-:Y:S01]  /*40f0*/  @P5 FADD R49, R44, -R21 ;  /* 0x800000152c315221 */ /* 0x008fe20000000000 */
[----:B------:R-:W-:Y:S02]  /*4100*/  @P5 PLOP3.LUT P4, PT, P1, PT, PT, 0x80, 0x0 ;  /* 0x000000000000581c */ /* 0x000fe40000f8f070 */
[----:B------:R-:W-:-:S04]  /*4110*/  @P5 FSETP.GEU.AND P1, PT, R16, -126, PT ;  /* 0xc2fc00001000580b */ /* 0x000fc80003f2e000 */
[----:B------:R-:W-:Y:S02]  /*4120*/  @P5 PLOP3.LUT P3, PT, P1, PT, PT, 0x80, 0x0 ;  /* 0x000000000000581c */ /* 0x000fe40000f6f070 */
[----:B------:R-:W-:-:S04]  /*4130*/  @P5 FSETP.GEU.AND P1, PT, R49, -126, PT ;  /* 0xc2fc00003100580b */ /* 0x000fc80003f2e000 */
[----:B------:R-:W-:Y:S01]  /*4140*/  @P5 PLOP3.LUT P2, PT, P1, PT, PT, 0x80, 0x0 ;  /* 0x000000000000581c */ /* 0x000fe20000f4f070 */
[----:B------:R-:W-:Y:S01]  /*4150*/  @!P4 FMUL R36, R36, 0.5 ;  /* 0x3f0000002424c820 */ /* 0x000fe20000400000 */
[----:B------:R-:W-:Y:S01]  /*4160*/  PLOP3.LUT P1, PT, PT, PT, PT, 0x80, 0x0 ;  /* 0x000000000000781c */ /* 0x000fe20003f2f070 */
[----:B-1----:R-:W-:Y:S02]  /*4170*/  IMAD.MOV.U32 R19, RZ, RZ, RZ ;  /* 0x000000ffff137224 */ /* 0x002fe400078e00ff */
[----:B------:R-:W1:Y:S02]  /*4180*/  @P5 MUFU.EX2 R48, R36 ;  /* 0x0000002400305308 */ /* 0x000e640000000800 */
[----:B------:R-:W-:-:S06]  /*4190*/  @!P3 FMUL R16, R16, 0.5 ;  /* 0x3f0000001010b820 */ /* 0x000fcc0000400000 */
[----:B------:R-:W-:Y:S01]  /*41a0*/  @!P2 FMUL R49, R49, 0.5 ;  /* 0x3f0000003131a820 */ /* 0x000fe20000400000 */
[----:B------:R-:W2:Y:S01]  /*41b0*/  @P5 MUFU.EX2 R47, R16 ;  /* 0x00000010002f5308 */ /* 0x000ea20000000800 */
[----:B----4-:R-:W-:Y:S01]  /*41c0*/  @P5 FADD R50, R46, -R17 ;  /* 0x800000112e325221 */ /* 0x010fe20000000000 */
[----:B-1----:R-:W-:-:S06]  /*41d0*/  @!P4 FMUL R48, R48, R48 ;  /* 0x000000303030c220 */ /* 0x002fcc0000400000 */
[----:B------:R-:W1:Y:S01]  /*41e0*/  @P5 MUFU.EX2 R46, R49 ;  /* 0x00000031002e5308 */ /* 0x000e620000000800 */
[----:B------:R-:W-:Y:S01]  /*41f0*/  PLOP3.LUT P4, PT, PT, PT, PT, 0x80, 0x0 ;  /* 0x000000000000781c */ /* 0x000fe20003f8f070 */
[----:B------:R-:W-:Y:S01]  /*4200*/  IMAD.MOV.U32 R36, RZ, RZ, RZ ;  /* 0x000000ffff247224 */ /* 0x000fe200078e00ff */
[----:B------:R-:W-:Y:S02]  /*4210*/  @P5 FSETP.GEU.AND P6, PT, R50, -126, PT ;  /* 0xc2fc00003200580b */ /* 0x000fe40003fce000 */
[----:B------:R-:W-:Y:S02]  /*4220*/  @P5 MOV R36, R48 ;  /* 0x0000003000245202 */ /* 0x000fe40000000f00 */
[----:B------:R-:W-:Y:S01]  /*4230*/  @P5 PLOP3.LUT P1, PT, P6, PT, PT, 0x80, 0x0 ;  /* 0x000000000000581c */ /* 0x000fe2000372f070 */
[----:B--2---:R-:W-:Y:S01]  /*4240*/  @!P3 FMUL R47, R47, R47 ;  /* 0x0000002f2f2fb220 */ /* 0x004fe20000400000 */
[----:B------:R-:W-:Y:S01]  /*4250*/  PLOP3.LUT P3, PT, PT, PT, PT, 0x80, 0x0 ;  /* 0x000000000000781c */ /* 0x000fe20003f6f070 */
[----:B------:R-:W-:Y:S01]  /*4260*/  IMAD.MOV.U32 R16, RZ, RZ, RZ ;  /* 0x000000ffff107224 */ /* 0x000fe200078e00ff */
[----:B------:R-:W-:Y:S01]  /*4270*/  ISETP.NE.AND P6, PT, R23, RZ, PT ;  /* 0x000000ff1700720c */ /* 0x000fe20003fc5270 */
[----:B------:R-:W-:-:S02]  /*4280*/  IMAD.MOV.U32 R23, RZ, RZ, RZ ;  /* 0x000000ffff177224 */ /* 0x000fc400078e00ff */
[----:B------:R-:W-:Y:S02]  /*4290*/  @P5 IMAD.MOV.U32 R23, RZ, RZ, R47 ;  /* 0x000000ffff175224 */ /* 0x000fe400078e002f */
[----:B-1----:R-:W-:Y:S01]  /*42a0*/  @!P2 FMUL R46, R46, R46 ;  /* 0x0000002e2e2ea220 */ /* 0x002fe20000400000 */
[----:B------:R-:W-:Y:S01]  /*42b0*/  @P0 FADD R49, R34, -R17 ;  /* 0x8000001122310221 */ /* 0x000fe20000000000 */
[----:B------:R-:W-:Y:S02]  /*42c0*/  PLOP3.LUT P2, PT, PT, PT, PT, 0x80, 0x0 ;  /* 0x000000000000781c */ /* 0x000fe40003f4f070 */
[----:B------:R-:W-:Y:S01]  /*42d0*/  @!P1 FMUL R50, R50, 0.5 ;  /* 0x3f00000032329820 */ /* 0x000fe20000400000 */
[----:B------:R-:W-:Y:S02]  /*42e0*/  @P5 IMAD.MOV.U32 R19, RZ, RZ, R46 ;  /* 0x000000ffff135224 */ /* 0x000fe400078e002e */
[----:B------:R-:W-:Y:S01]  /*42f0*/  IMAD.MOV.U32 R34, RZ, RZ, RZ ;  /* 0x000000ffff227224 */ /* 0x000fe200078e00ff */
[----:B------:R-:W1:Y:S02]  /*4300*/  @P5 MUFU.EX2 R44, R50 ;  /* 0x00000032002c5308 */ /* 0x000e640000000800 */
[----:B-1----:R-:W-:Y:S01]  /*4310*/  @!P1 FMUL R44, R44, R44 ;  /* 0x0000002c2c2c9220 */ /* 0x002fe20000400000 */
[----:B------:R-:W-:Y:S01]  /*4320*/  @P0 FSETP.GEU.AND P1, PT, R51, -126, PT ;  /* 0xc2fc00003300080b */ /* 0x000fe20003f2e000 */
[----:B------:R-:W-:Y:S01]  /*4330*/  @P0 FADD R50, R32, -R21 ;  /* 0x8000001520320221 */ /* 0x000fe20000000000 */
[----:B------:R-:W-:Y:S01]  /*4340*/  MOV R32, RZ ;  /* 0x000000ff00207202 */ /* 0x000fe20000000f00 */
[----:B------:R-:W-:Y:S01]  /*4350*/  @P5 IMAD.MOV.U32 R16, RZ, RZ, R44 ;  /* 0x000000ffff105224 */ /* 0x000fe200078e002c */
[----:B------:R-:W-:-:S02]  /*4360*/  @P0 PLOP3.LUT P4, PT, P1, PT, PT, 0x80, 0x0 ;  /* 0x000000000000081c */ /* 0x000fc40000f8f070 */
        /* <DEDUP_REMOVED lines=53> */
[----:B------:R-:W4:Y:S01]  /*46c0*/  @P6 MUFU.EX2 R44, R49 ;  /* 0x00000031002c6308 */ /* 0x000f220000000800 */
        /* <DEDUP_REMOVED lines=9> */
[----:B----4-:R-:W-:Y:S01]  /*4760*/  @!P1 FMUL R44, R44, R44 ;  /* 0x0000002c2c2c9220 */ /* 0x010fe20000400000 */
        /* <DEDUP_REMOVED lines=194> */
[----:B------:R-:W-:Y:S01]  /*5390*/  FADD R40, RZ, R34 ;  /* 0x00000022ff287221 */ /* 0x000fe20000000000 */
[----:B------:R-:W-:Y:S02]  /*53a0*/  @P6 IMAD.MOV.U32 R29, RZ, RZ, R44 ;  /* 0x000000ffff1d6224 */ /* 0x000fe400078e002c */
[----:B------:R-:W1:Y:S08]  /*53b0*/  @P6 MUFU.EX2 R18, R20 ;  /* 0x0000001400126308 */ /* 0x000e700000000800 */
        /* <DEDUP_REMOVED lines=8> */
[----:B------:R-:W-:Y:S01]  /*5440*/  @P6 IMAD.MOV.U32 R20, RZ, RZ, R38 ;  /* 0x000000ffff146224 */ /* 0x000fe200078e0026 */
[----:B------:R-:W-:Y:S01]  /*5450*/  @P6 MOV R24, R18 ;  /* 0x0000001200186202 */ /* 0x000fe20000000f00 */
[----:B------:R-:W-:Y:S01]  /*5460*/  FADD R38, RZ, R32 ;  /* 0x00000020ff267221 */ /* 0x000fe20000000000 */
[----:B------:R-:W-:Y:S01]  /*5470*/  FADD R18, RZ, R6 ;  /* 0x00000006ff127221 */ /* 0x000fe20000000000 */
[----:B---3--:R-:W-:-:S08]  /*5480*/  @!P1 FMUL R27, R27, R27 ;  /* 0x0000001b1b1b9220 */ /* 0x008fd00000400000 */
[----:B------:R-:W-:Y:S01]  /*5490*/  @!P2 FMUL R26, R26, 0.5 ;  /* 0x3f0000001a1aa820 */ /* 0x000fe20000400000 */
[----:B-1----:R-:W-:-:S03]  /*54a0*/  @!P3 FMUL R12, R12, R12 ;  /* 0x0000000c0c0cb220 */ /* 0x002fc60000400000 */
[----:B------:R-:W1:Y:S01]  /*54b0*/  @P4 MUFU.EX2 R21, R26 ;  /* 0x0000001a00154308 */ /* 0x000e620000000800 */
[----:B------:R-:W-:Y:S01]  /*54c0*/  ISETP.NE.AND P3, PT, R37, RZ, PT ;  /* 0x000000ff2500720c */ /* 0x000fe20003f65270 */
[----:B------:R-:W-:Y:S01]  /*54d0*/  IMAD.MOV.U32 R31, RZ, RZ, RZ ;  /* 0x000000ffff1f7224 */ /* 0x000fe200078e00ff */
[----:B------:R-:W-:Y:S01]  /*54e0*/  MOV R37, RZ ;  /* 0x000000ff00257202 */ /* 0x000fe20000000f00 */
[----:B------:R-:W-:Y:S02]  /*54f0*/  @P5 IMAD.MOV.U32 R31, RZ, RZ, R13 ;  /* 0x000000ffff1f5224 */ /* 0x000fe400078e000d */
[----:B------:R-:W-:Y:S02]  /*5500*/  IMAD.MOV.U32 R13, RZ, RZ, RZ ;  /* 0x000000ffff0d7224 */ /* 0x000fe400078e00ff */
[----:B------:R-:W-:-:S06]  /*5510*/  @P5 IMAD.MOV.U32 R37, RZ, RZ, R43 ;  /* 0x000000ffff255224 */ /* 0x000fcc00078e002b */
[----:B------:R-:W-:Y:S02]  /*5520*/  @P3 IMAD.MOV.U32 R25, RZ, RZ, R8 ;  /* 0x000000ffff193224 */ /* 0x000fe400078e0008 */
[----:B------:R-:W-:Y:S01]  /*5530*/  IMAD.MOV.U32 R8, RZ, RZ, RZ ;  /* 0x000000ffff087224 */ /* 0x000fe200078e00ff */
[----:B------:R-:W-:Y:S01]  /*5540*/  @P4 MOV R8, R22 ;  /* 0x0000001600084202 */ /* 0x000fe20000000f00 */
[----:B-1----:R-:W-:Y:S01]  /*5550*/  @!P2 FMUL R21, R21, R21 ;  /* 0x000000151515a220 */ /* 0x002fe20000400000 */
[----:B------:R-:W-:Y:S01]  /*5560*/  MOV R22, RZ ;  /* 0x000000ff00167202 */ /* 0x000fe20000000f00 */
[----:B------:R-:W-:Y:S01]  /*5570*/  @P3 IMAD.MOV.U32 R41, RZ, RZ, R9 ;  /* 0x000000ffff293224 */ /* 0x000fe200078e0009 */
[----:B------:R-:W-:Y:S01]  /*5580*/  @P4 MOV R22, R39 ;  /* 0x0000002700164202 */ /* 0x000fe20000000f00 */
[----:B------:R-:W-:Y:S01]  /*5590*/  IMAD.MOV.U32 R26, RZ, RZ, RZ ;  /* 0x000000ffff1a7224 */ /* 0x000fe200078e00ff */
[----:B------:R-:W-:Y:S01]  /*55a0*/  MOV R9, RZ ;  /* 0x000000ff00097202 */ /* 0x000fe20000000f00 */
[----:B------:R-:W-:-:S02]  /*55b0*/  @P5 IMAD.MOV.U32 R26, RZ, RZ, R15 ;  /* 0x000000ffff1a5224 */ /* 0x000fc400078e000f */
[----:B------:R-:W-:Y:S01]  /*55c0*/  @P4 IMAD.MOV.U32 R9, RZ, RZ, R14 ;  /* 0x000000ffff094224 */ /* 0x000fe200078e000e */
[----:B------:R-:W-:Y:S01]  /*55d0*/  CS2R R14, SRZ ;  /* 0x00000000000e7805 */ /* 0x000fe2000001ff00 */
[----:B------:R-:W-:Y:S01]  /*55e0*/  IMAD.MOV.U32 R39, RZ, RZ, RZ ;  /* 0x000000ffff277224 */ /* 0x000fe200078e00ff */
[----:B------:R-:W-:Y:S01]  /*55f0*/  @P4 MOV R14, R21 ;  /* 0x00000015000e4202 */ /* 0x000fe20000000f00 */
[----:B------:R-:W-:Y:S02]  /*5600*/  @P3 IMAD.MOV.U32 R39, RZ, RZ, R12 ;  /* 0x000000ffff273224 */ /* 0x000fe400078e000c */
[----:B------:R-:W-:Y:S01]  /*5610*/  FADD R12, RZ, R4 ;  /* 0x00000004ff0c7221 */ /* 0x000fe20000000000 */
[----:B------:R-:W-:Y:S02]  /*5620*/  @P3 IMAD.MOV.U32 R13, RZ, RZ, R11 ;  /* 0x000000ffff0d3224 */ /* 0x000fe400078e000b */
[----:B------:R-:W-:Y:S01]  /*5630*/  FADD R21, R38, R33 ;  /* 0x0000002126157221 */ /* 0x000fe20000000000 */
[----:B------:R-:W-:-:S02]  /*5640*/  IMAD.MOV.U32 R11, RZ, RZ, RZ ;  /* 0x000000ffff0b7224 */ /* 0x000fc400078e00ff */
[----:B------:R-:W-:Y:S01]  /*5650*/  @P6 IMAD.MOV.U32 R11, RZ, RZ, R17 ;  /* 0x000000ffff0b6224 */ /* 0x000fe200078e0011 */
[----:B------:R-:W-:Y:S01]  /*5660*/  ISETP.NE.AND P6, PT, R3, RZ, PT ;  /* 0x000000ff0300720c */ /* 0x000fe20003fc5270 */
[----:B------:R-:W-:Y:S01]  /*5670*/  FADD R17, R18, R7 ;  /* 0x0000000712117221 */ /* 0x000fe20000000000 */
        /* <DEDUP_REMOVED lines=21> */
[----:B------:R-:W-:Y:S01]  /*57d0*/  FADD R3, R12, R29 ;  /* 0x0000001d0c037221 */ /* 0x000fe20000000000 */
[----:B------:R-:W-:Y:S01]  /*57e0*/  FADD R12, R17, R24 ;  /* 0x00000018110c7221 */ /* 0x000fe20000000000 */
[----:B------:R-:W-:Y:S01]  /*57f0*/  FADD R47, R18, R23 ;  /* 0x00000017122f7221 */ /* 0x000fe20000000000 */
[----:B------:R-:W-:Y:S01]  /*5800*/  FADD R43, R43, R16 ;  /* 0x000000102b2b7221 */ /* 0x000fe20000000000 */
[----:B------:R-:W-:Y:S01]  /*5810*/  FADD R3, R3, R36 ;  /* 0x0000002403037221 */ /* 0x000fe20000000000 */
[----:B------:R-:W-:Y:S02]  /*5820*/  FADD R45, R12, R19 ;  /* 0x000000130c2d7221 */ /* 0x000fe40000000000 */
[----:B------:R-:W1:Y:S04]  /*5830*/  SHFL.BFLY PT, R38, R47, 0x1, 0x1f ;  /* 0x0c201f002f267f89 */ /* 0x000e6800000e0000 */
[----:B------:R-:W2:Y:S04]  /*5840*/  SHFL.BFLY PT, R12, R43, 0x1, 0x1f ;  /* 0x0c201f002b0c7f89 */ /* 0x000ea800000e0000 */
[----:B------:R-:W3:Y:S04]  /*5850*/  SHFL.BFLY PT, R18, R45, 0x1, 0x1f ;  /* 0x0c201f002d127f89 */ /* 0x000ee800000e0000 */
[----:B------:R-:W4:Y:S01]  /*5860*/  SHFL.BFLY PT, R40, R3, 0x1, 0x1f ;  /* 0x0c201f0003287f89 */ /* 0x000f2200000e0000 */
[----:B-1----:R-:W-:Y:S01]  /*5870*/  FADD R38, R47, R38 ;  /* 0x000000262f267221 */ /* 0x002fe20000000000 */
[----:B--2---:R-:W-:-:S04]  /*5880*/  FADD R12, R43, R12 ;  /* 0x0000000c2b0c7221 */ /* 0x004fc80000000000 */
[----:B------:R-:W1:Y:S01]  /*5890*/  SHFL.BFLY PT, R21, R38, 0x2, 0x1f ;  /* 0x0c401f0026157f89 */ /* 0x000e6200000e0000 */
[CC--:B------:R-:W-:Y:S01]  /*58a0*/  @!P0 LEA.HI R43, R2.reuse, R91.reuse, RZ, 0x1e ;  /* 0x0000005b022b8211 */ /* 0x0c0fe200078ff0ff */
[----:B---3--:R-:W-:Y:S01]  /*58b0*/  FADD R18, R45, R18 ;  /* 0x000000122d127221 */ /* 0x008fe20000000000 */
[----:B------:R-:W-:Y:S01]  /*58c0*/  @!P0 LEA.HI R45, R2, R91, RZ, 0x1e ;  /* 0x0000005b022d8211 */ /* 0x000fe200078ff0ff */
[----:B----4-:R-:W-:-:S03]  /*58d0*/  FADD R40, R3, R40 ;  /* 0x0000002803287221 */ /* 0x010fc60000000000 */
[----:B------:R-:W2:Y:S04]  /*58e0*/  SHFL.BFLY PT, R17, R18, 0x2, 0x1f ;  /* 0x0c401f0012117f89 */ /* 0x000ea800000e0000 */
[----:B------:R-:W3:Y:S04]  /*58f0*/  SHFL.BFLY PT, R3, R12, 0x2, 0x1f ;  /* 0x0c401f000c037f89 */ /* 0x000ee800000e0000 */
[----:B------:R-:W4:Y:S01]  /*5900*/  SHFL.BFLY PT, R27, R40, 0x2, 0x1f ;  /* 0x0c401f00281b7f89 */ /* 0x000f2200000e0000 */
[----:B-1----:R-:W-:Y:S01]  /*5910*/  FADD R21, R38, R21 ;  /* 0x0000001526157221 */ /* 0x002fe20000000000 */
[----:B--2---:R-:W-:Y:S01]  /*5920*/  FADD R17, R18, R17 ;  /* 0x0000001112117221 */ /* 0x004fe20000000000 */
[----:B------:R-:W-:Y:S01]  /*5930*/  @!P0 LEA R18, R45, UR4, 0x2 ;  /* 0x000000042d128c11 */ /* 0x000fe2000f8e10ff */
[----:B---3--:R-:W-:Y:S01]  /*5940*/  FADD R44, R12, R3 ;  /* 0x000000030c2c7221 */ /* 0x008fe20000000000 */
[----:B------:R-:W-:-:S02]  /*5950*/  @!P0 LEA.HI R3, R2, R91, RZ, 0x1e ;  /* 0x0000005b02038211 */ /* 0x000fc400078ff0ff */
[----:B------:R-:W-:Y:S01]  /*5960*/  @!P0 LEA.HI R2, R2, R91, RZ, 0x1e ;  /* 0x0000005b02028211 */ /* 0x000fe200078ff0ff */
[----:B----4-:R-:W-:Y:S01]  /*5970*/  FADD R27, R40, R27 ;  /* 0x0000001b281b7221 */ /* 0x010fe20000000000 */
[----:B------:R-:W-:Y:S02]  /*5980*/  @!P0 LEA R12, R43, UR4, 0x2 ;  /* 0x000000042b0c8c11 */ /* 0x000fe4000f8e10ff */
[----:B------:R-:W-:Y:S02]  /*5990*/  @!P0 LEA R38, R3, UR4, 0x2 ;  /* 0x0000000403268c11 */ /* 0x000fe4000f8e10ff */
[----:B------:R-:W-:Y:S01]  /*59a0*/  @!P0 LEA R3, R2, UR4, 0x2 ;  /* 0x0000000402038c11 */ /* 0x000fe2000f8e10ff */
[----:B------:R1:W-:Y:S04]  /*59b0*/  @!P0 STS [R18+0x200], R27 ;  /* 0x0002001b12008388 */ /* 0x0003e80000000800 */
[----:B------:R1:W-:Y:S04]  /*59c0*/  @!P0 STS [R12+0x220], R21 ;  /* 0x000220150c008388 */ /* 0x0003e80000000800 */
[----:B------:R1:W-:Y:S04]  /*59d0*/  @!P0 STS [R38+0x240], R17 ;  /* 0x0002401126008388 */ /* 0x0003e80000000800 */
[----:B------:R1:W-:Y:S01]  /*59e0*/  @!P0 STS [R3+0x260], R44 ;  /* 0x0002602c03008388 */ /* 0x0003e20000000800 */
[----:B------:R-:W-:Y:S06]  /*59f0*/  BAR.SYNC.DEFER_BLOCKING 0x0 ;  /* 0x0000000000007b1d */ /* 0x000fec0000010000 */
[----:B------:R-:W-:Y:S05]  /*5a00*/  @P6 BRA `(.L_x_518) ;  /* 0x0000000000386947 */ /* 0x000fea0003800000 */
[----:B------:R-:W-:-:S04]  /*5a10*/  LEA R2, R103, R114, 0x3 ;  /* 0x0000007267027211 */ /* 0x000fc800078e18ff */
[----:B------:R-:W-:-:S05]  /*5a20*/  LEA R2, R2, UR4, 0x2 ;  /* 0x0000000402027c11 */ /* 0x000fca000f8e10ff */
[----:B-1----:R-:W-:Y:S04]  /*5a30*/  LDS R27, [R2+0x80] ;  /* 0x00008000021b7984 */ /* 0x002fe80000000800 */
[----:B------:R-:W1:Y:S04]  /*5a40*/  LDS R18, [R2+0x200] ;  /* 0x0002000002127984 */ /* 0x000e680000000800 */
[----:B------:R-:W2:Y:S04]  /*5a50*/  LDS R17, [R2+0x280] ;  /* 0x0002800002117984 */ /* 0x000ea80000000800 */
[----:B------:R-:W3:Y:S04]  /*5a60*/  LDS R12, [R2+0x300] ;  /* 0x00030000020c7984 */ /* 0x000ee80000000800 */
[----:B------:R-:W4:Y:S04]  /*5a70*/  LDS R3, [R2+0x380] ;  /* 0x0003800002037984 */ /* 0x000f280000000800 */
[----:B------:R-:W5:Y:S01]  /*5a80*/  LDS R21, [R2+0x100] ;  /* 0x0001000002157984 */ /* 0x000f620000000800 */
[----:B-1----:R-:W-:-:S04]  /*5a90*/  FADD R18, R27, R18 ;  /* 0x000000121b127221 */ /* 0x002fc80000000000 */
[----:B--2---:R-:W-:-:S04]  /*5aa0*/  FADD R17, R18, R17 ;  /* 0x0000001112117221 */ /* 0x004fc80000000000 */
[----:B---3--:R-:W-:-:S04]  /*5ab0*/  FADD R12, R17, R12 ;  /* 0x0000000c110c7221 */ /* 0x008fc80000000000 */
[----:B----4-:R-:W-:Y:S01]  /*5ac0*/  FADD R3, R12, R3 ;  /* 0x000000030c037221 */ /* 0x010fe20000000000 */
[----:B-----5:R2:W-:Y:S04]  /*5ad0*/  STS [R2], R21 ;  /* 0x0000001502007388 */ /* 0x0205e80000000800 */
[----:B------:R2:W-:Y:S02]  /*5ae0*/  STS [R2+0x80], R3 ;  /* 0x0000800302007388 */ /* 0x0005e40000000800 */
.L_x_518:
[----:B------:R-:W-:Y:S05]  /*5af0*/  BSYNC B0 ;  /* 0x0000000000007941 */ /* 0x000fea0003800000 */
.L_x_517:
        /* <DEDUP_REMOVED lines=37> */
.L_x_552:
[----:B-1-3--:R-:W-:Y:S01]  /*5d50*/  LOP3.LUT R2, R101, 0x1, RZ, 0xc0, !PT ;  /* 0x0000000165027812 */ /* 0x00afe200078ec0ff */
[----:B------:R-:W-:-:S04]  /*5d60*/  DEPBAR.LE SB0, 0x3 ;  /* 0x000080c00000791a */ /* 0x000fc80000000000 */
[----:B------:R-:W-:Y:S01]  /*5d70*/  ISETP.NE.U32.AND P0, PT, R2, 0x1, PT ;  /* 0x000000010200780c */ /* 0x000fe20003f05070 */
[----:B------:R-:W-:Y:S01]  /*5d80*/  IMAD.MOV.U32 R2, RZ, RZ, R82 ;  /* 0x000000ffff027224 */ /* 0x000fe200078e0052 */
[----:B------:R-:W-:Y:S01]  /*5d90*/  BAR.SYNC.DEFER_BLOCKING 0x0 ;  /* 0x0000000000007b1d */ /* 0x000fe20000010000 */
[----:B------:R-:W-:Y:S01]  /*5da0*/  IMAD.U32 R116, RZ, RZ, UR16 ;  /* 0x00000010ff747e24 */ /* 0x000fe2000f8e00ff */
[----:B-1----:R-:W-:Y:S02]  /*5db0*/  CS2R R22, SRZ ;  /* 0x0000000000167805 */ /* 0x002fe4000001ff00 */
[----:B------:R-:W-:Y:S02]  /*5dc0*/  CS2R R20, SRZ ;  /* 0x0000000000147805 */ /* 0x000fe4000001ff00 */
[----:B------:R-:W-:Y:S02]  /*5dd0*/  CS2R R18, SRZ ;  /* 0x0000000000127805 */ /* 0x000fe4000001ff00 */
[----:B------:R-:W-:-:S02]  /*5de0*/  CS2R R16, SRZ ;  /* 0x0000000000107805 */ /* 0x000fc4000001ff00 */
[----:B------:R-:W-:Y:S02]  /*5df0*/  CS2R R26, SRZ ;  /* 0x00000000001a7805 */ /* 0x000fe4000001ff00 */
[----:B------:R-:W-:Y:S02]  /*5e00*/  CS2R R24, SRZ ;  /* 0x0000000000187805 */ /* 0x000fe4000001ff00 */
[----:B--2---:R-:W-:Y:S02]  /*5e10*/  CS2R R14, SRZ ;  /* 0x00000000000e7805 */ /* 0x004fe4000001ff00 */
[----:B------:R-:W-:Y:S02]  /*5e20*/  CS2R R12, SRZ ;  /* 0x00000000000c7805 */ /* 0x000fe4000001ff00 */
[----:B------:R-:W-:Y:S01]  /*5e30*/  CS2R R30, SRZ ;  /* 0x00000000001e7805 */ /* 0x000fe2000001ff00 */
[----:B------:R-:W-:Y:S01]  /*5e40*/  @!P0 IMAD.MOV.U32 R2, RZ, RZ, R81 ;  /* 0x000000ffff028224 */ /* 0x000fe200078e0051 */
[----:B------:R-:W-:-:S02]  /*5e50*/  CS2R R28, SRZ ;  /* 0x00000000001c7805 */ /* 0x000fc4000001ff00 */
[----:B------:R-:W-:Y:S02]  /*5e60*/  CS2R R10, SRZ ;  /* 0x00000000000a7805 */ /* 0x000fe4000001ff00 */
[----:B----4-:R-:W-:Y:S02]  /*5e70*/  CS2R R8, SRZ ;  /* 0x0000000000087805 */ /* 0x010fe4000001ff00 */
[----:B------:R-:W-:Y:S02]  /*5e80*/  CS2R R34, SRZ ;  /* 0x0000000000227805 */ /* 0x000fe4000001ff00 */
[----:B------:R-:W-:Y:S01]  /*5e90*/  LEA R60, R2, UR4, 0x4 ;  /* 0x00000004023c7c11 */ /* 0x000fe2000f8e20ff */
[----:B------:R-:W-:Y:S01]  /*5ea0*/  IMAD.IADD R2, R66, 0x1, -R73 ;  /* 0x0000000142027824 */ /* 0x000fe200078e0a49 */
[----:B------:R-:W-:Y:S02]  /*5eb0*/  CS2R R32, SRZ ;  /* 0x0000000000207805 */ /* 0x000fe4000001ff00 */
[----:B------:R-:W-:-:S02]  /*5ec0*/  CS2R R6, SRZ ;  /* 0x0000000000067805 */ /* 0x000fc4000001ff00 */
[----:B------:R-:W-:Y:S01]  /*5ed0*/  CS2R R4, SRZ ;  /* 0x0000000000047805 */ /* 0x000fe2000001ff00 */
[----:B------:R-:W-:Y:S01]  /*5ee0*/  IMAD R40, R79, 0x2, R60 ;  /* 0x000000024f287824 */ /* 0x000fe200078e023c */
[----:B------:R-:W-:Y:S01]  /*5ef0*/  ISETP.GE.AND P0, PT, R2, 0x1, PT ;  /* 0x000000010200780c */ /* 0x000fe20003f06270 */
[----:B------:R1:W2:Y:S04]  /*5f00*/  LDSM.16.M88.4 R36, [R78] ;  /* 0x000000004e24783b */ /* 0x0002a80000000200 */
[----:B------:R-:W3:Y:S08]  /*5f10*/  LDSM.16.MT88.4 R40, [R40+0x2600] ;  /* 0x002600002828783b */ /* 0x000ef00000004200 */
[----:B------:R-:W-:Y:S05]  /*5f20*/  @!P0 BRA `(.L_x_520) ;  /* 0x0000000000f88947 */ /* 0x000fea0003800000 */
[----:B------:R-:W-:Y:S01]  /*5f30*/  LEA R3, R79, 0x800, 0x1 ;  /* 0x000008004f037811 */ /* 0x000fe200078e08ff */
[----:B------:R-:W-:Y:S01]  /*5f40*/  IMAD.MOV.U32 R2, RZ, RZ, R78 ;  /* 0x000000ffff027224 */ /* 0x000fe200078e004e */
[----:B------:R-:W-:Y:S01]  /*5f50*/  MOV R113, UR9 ;  /* 0x0000000900717c02 */ /* 0x000fe20008000f00 */
[----:B------:R-:W-:-:S07]  /*5f60*/  IMAD.MOV.U32 R23, RZ, RZ, RZ ;  /* 0x000000ffff177224 */ /* 0x000fce00078e00ff */
.L_x_521:
        /* <DEDUP_REMOVED lines=58> */
.L_x_520:
        /* <DEDUP_REMOVED lines=9> */
[----:B----4-:R-:W4:Y:S02]  /*63a0*/  LDC.64 R2, c[0x0][0x280] ;  /* 0x0000a000ff027b82 */ /* 0x010f240000000a00 */
[----:B----4-:R-:W-:-:S06]  /*63b0*/  IMAD.WIDE R44, R75, 0x8, R2 ;  /* 0x000000084b2c7825 */ /* 0x010fcc00078e0202 */
[----:B------:R-:W4:Y:S01]  /*63c0*/  LDC.64 R2, c[0x0][0x258] ;  /* 0x00009600ff027b82 */ /* 0x000f220000000a00 */
[----:B------:R-:W5:Y:S01]  /*63d0*/  LDG.E.64 R44, desc[UR22][R44.64] ;  /* 0x000000162c2c7981 */ /* 0x000f62000c1e1b00 */
[----:B----4-:R-:W-:-:S06]  /*63e0*/  IMAD.WIDE R46, R75, 0x8, R2 ;  /* 0x000000084b2e7825 */ /* 0x010fcc00078e0202 */
[----:B------:R-:W4:Y:S01]  /*63f0*/  LDG.E.64 R46, desc[UR22][R46.64] ;  /* 0x000000162e2e7981 */ /* 0x000f22000c1e1b00 */
[----:B------:R-:W-:Y:S01]  /*6400*/  USHF.R.S32.HI UR8, URZ, 0x1f, UR6 ;  /* 0x0000001f3f087899 */ /* 0x000fe20008011406 */
[----:B-12---:R-:W-:Y:S01]  /*6410*/  IMAD R38, R116, 0x80, R106 ;  /* 0x0000008074267824 */ /* 0x006fe200078e026a */
[----:B------:R-:W-:Y:S02]  /*6420*/  UIADD3 UR7, UR6, -0x1, URZ ;  /* 0xffffffff06077890 */ /* 0x000fe4000fffe03f */
[----:B------:R-:W-:Y:S01]  /*6430*/  ULEA.HI UR8, UR8, UR6, URZ, 0x5 ;  /* 0x0000000608087291 */ /* 0x000fe2000f8f283f */
[C---:B------:R-:W-:Y:S01]  /*6440*/  VIADD R2, R38.reuse, 0xc0 ;  /* 0x000000c026027836 */ /* 0x040fe20000000000 */
[----:B------:R-:W-:Y:S01]  /*6450*/  ULEA.HI.SX32 UR5, UR10, 0xffffffff, 0x1b ;  /* 0xffffffff0a057891 */ /* 0x000fe2000f8fda3f */
[----:B------:R-:W-:Y:S01]  /*6460*/  VIADD R38, R38, 0x80 ;  /* 0x0000008026267836 */ /* 0x000fe20000000000 */
[----:B------:R-:W-:Y:S02]  /*6470*/  ULOP3.LUT UR8, UR8, 0xffffffe0, URZ, 0xc0, !UPT ;  /* 0xffffffe008087892 */ /* 0x000fe4000f8ec03f */
[----:B------:R-:W-:Y:S01]  /*6480*/  ISETP.GE.AND P0, PT, R2, UR11, PT ;  /* 0x0000000b02007c0c */ /* 0x000fe2000bf06270 */
[----:B------:R-:W-:Y:S01]  /*6490*/  UISETP.NE.AND UP1, UPT, UR5, 0x1, UPT ;  /* 0x000000010500788c */ /* 0x000fe2000bf25270 */
[----:B------:R-:W-:Y:S01]  /*64a0*/  ISETP.GE.AND P1, PT, R38, UR11, PT ;  /* 0x0000000b26007c0c */ /* 0x000fe2000bf26270 */
[----:B------:R-:W-:Y:S01]  /*64b0*/  UIADD3 UR8, UR6, -UR8, URZ ;  /* 0x8000000806087290 */ /* 0x000fe2000fffe03f */
[----:B------:R-:W-:Y:S01]  /*64c0*/  SEL R37, RZ, 0xffffffff, P0 ;  /* 0xffffffffff257807 */ /* 0x000fe20000000000 */
[----:B------:R-:W-:Y:S01]  /*64d0*/  ULEA.HI.SX32 UR5, UR10, 0xfffffffe, 0x1b ;  /* 0xfffffffe0a057891 */ /* 0x000fe2000f8fda3f */
[----:B------:R-:W-:Y:S01]  /*64e0*/  SEL R36, RZ, 0x1, P1 ;  /* 0x00000001ff247807 */ /* 0x000fe20000800000 */
[----:B------:R-:W-:Y:S01]  /*64f0*/  UISETP.NE.AND UP0, UPT, UR8, URZ, UPT ;  /* 0x0000003f0800728c */ /* 0x000fe2000bf05270 */
[----:B------:R-:W-:Y:S01]  /*6500*/  SEL R3, RZ, 0x8, P0 ;  /* 0x00000008ff037807 */ /* 0x000fe20000000000 */
[----:B------:R-:W-:Y:S01]  /*6510*/  IMAD.SHL.U32 R37, R37, 0x2, RZ ;  /* 0x0000000225257824 */ /* 0x000fe200078e00ff */
[----:B------:R-:W-:Y:S01]  /*6520*/  SHF.R.S32.HI R39, RZ, 0x1f, R38 ;  /* 0x0000001fff277819 */ /* 0x000fe20000011426 */
[----:B------:R-:W-:-:S03]  /*6530*/  USEL UR8, UR8, 0x20, UP0 ;  /* 0x0000002008087887 */ /* 0x000fc60008000000 */
[----:B------:R-:W-:Y:S01]  /*6540*/  LOP3.LUT R37, R37, 0x2, R36, 0xe2, !PT ;  /* 0x0000000225257812 */ /* 0x000fe200078ee224 */
[----:B------:R-:W-:Y:S01]  /*6550*/  UISETP.LT.AND UP0, UPT, UR6, UR8, UPT ;  /* 0x000000080600728c */ /* 0x000fe2000bf01270 */
[----:B------:R-:W-:-:S03]  /*6560*/  SEL R36, RZ, 0x4, P1 ;  /* 0x00000004ff247807 */ /* 0x000fc60000800000 */
[----:B------:R-:W-:Y:S01]  /*6570*/  USEL UR8, UR6, UR8, UP0 ;  /* 0x0000000806087287 */ /* 0x000fe20008000000 */
[----:B------:R-:W-:Y:S01]  /*6580*/  LOP3.LUT R3, R3, R36, R37, 0xfe, !PT ;  /* 0x0000002403037212 */ /* 0x000fe200078efe25 */
[----:B------:R-:W-:Y:S01]  /*6590*/  UISETP.GT.U32.AND UP0, UPT, UR7, 0x1f, UPT ;  /* 0x0000001f0700788c */ /* 0x000fe2000bf04070 */
[----:B------:R-:W-:Y:S01]  /*65a0*/  SHF.R.S32.HI R37, RZ, 0x1f, R73 ;  /* 0x0000001fff257819 */ /* 0x000fe20000011449 */
[----:B------:R-:W-:Y:S02]  /*65b0*/  UIADD3 UR7, UR6, 0x3e, URZ ;  /* 0x0000003e06077890 */ /* 0x000fe4000fffe03f */
[----:B------:R-:W-:Y:S02]  /*65c0*/  ISETP.GE.AND P0, PT, R111, UR8, PT ;  /* 0x000000086f007c0c */ /* 0x000fe4000bf06270 */
[----:B------:R-:W-:Y:S02]  /*65d0*/  ISETP.GE.AND P2, PT, R112, UR8, PT ;  /* 0x0000000870007c0c */ /* 0x000fe4000bf46270 */
[----:B------:R-:W-:-:S02]  /*65e0*/  ISETP.LT.AND P1, PT, R2, UR11, !P0 ;  /* 0x0000000b02007c0c */ /* 0x000fc4000c721270 */
[----:B------:R-:W-:Y:S01]  /*65f0*/  PLOP3.LUT P4, PT, PT, PT, UP0, 0x80, 0x0 ;  /* 0x000000000000781c */ /* 0x000fe20003f8f008 */
[----:B------:R-:W-:Y:S01]  /*6600*/  UISETP.GE.U32.AND UP0, UPT, UR7, 0x3f, UPT ;  /* 0x0000003f0700788c */ /* 0x000fe2000bf06070 */
[----:B------:R-:W-:Y:S02]  /*6610*/  ISETP.LT.AND P0, PT, R38, UR11, !P0 ;  /* 0x0000000b26007c0c */ /* 0x000fe4000c701270 */
[----:B------:R-:W-:Y:S02]  /*6620*/  ISETP.LT.AND P3, PT, R2, UR11, !P2 ;  /* 0x0000000b02007c0c */ /* 0x000fe4000d761270 */
[----:B------:R-:W-:Y:S02]  /*6630*/  ISETP.LT.AND P2, PT, R38, UR11, !P2 ;  /* 0x0000000b26007c0c */ /* 0x000fe4000d741270 */
[----:B---3--:R-:W-:-:S04]  /*6640*/  SEL R40, RZ, 0x1, !P0 ;  /* 0x00000001ff287807 */ /* 0x008fc80004000000 */
[----:B------:R-:W-:Y:S02]  /*6650*/  P2R R40, PR, R40, 0xf ;  /* 0x0000000f28287803 */ /* 0x000fe40000000000 */
[----:B------:R-:W-:Y:S02]  /*6660*/  PLOP3.LUT P0, PT, PT, PT, UP1, 0x80, 0x0 ;  /* 0x000000000000781c */ /* 0x000fe40003f0f018 */
[----:B------:R-:W-:Y:S01]  /*6670*/  PLOP3.LUT P1, PT, PT, PT, UP0, 0x80, 0x0 ;  /* 0x000000000000781c */ /* 0x000fe20003f2f008 */
[----:B------:R-:W-:Y:S01]  /*6680*/  @!P4 IMAD.MOV.U32 R3, RZ, RZ, R40 ;  /* 0x000000ffff03c224 */ /* 0x000fe200078e0028 */
[----:B------:R-:W-:-:S04]  /*6690*/  UISETP.NE.AND UP0, UPT, UR5, 0x1, UPT ;  /* 0x000000010500788c */ /* 0x000fc8000bf05270 */
[----:B------:R-:W-:Y:S02]  /*66a0*/  SEL R3, R3, RZ, P1 ;  /* 0x000000ff03037207 */ /* 0x000fe40000800000 */
[----:B------:R-:W-:-:S03]  /*66b0*/  ISETP.NE.AND P1, PT, RZ, UR18, PT ;  /* 0x00000012ff007c0c */ /* 0x000fc6000bf25270 */
[----:B------:R-:W-:-:S05]  /*66c0*/  IMAD.SHL.U32 R36, R3, 0x2, RZ ;  /* 0x0000000203247824 */ /* 0x000fca00078e00ff */
[----:B------:R-:W-:Y:S01]  /*66d0*/  LOP3.LUT P5, RZ, R36, 0x10, RZ, 0xc0, !PT ;  /* 0x0000001024ff7812 */ /* 0x000fe200078ac0ff */
[----:B-----5:R-:W-:Y:S02]  /*66e0*/  IMAD R42, R45, R111, RZ ;  /* 0x0000006f2d2a7224 */ /* 0x020fe400078e02ff */
[----:B------:R-:W-:-:S04]  /*66f0*/  IMAD.WIDE.U32 R38, R111, R44, R38 ;  /* 0x0000002c6f267225 */ /* 0x000fc800078e0026 */
[C---:B------:R-:W-:Y:S02]  /*6700*/  IMAD R42, R44.reuse, R69, R42 ;  /* 0x000000452c2a7224 */ /* 0x040fe400078e022a */
[----:B------:R-:W-:Y:S02]  /*6710*/  IMAD R2, R45, R73, RZ ;  /* 0x000000492d027224 */ /* 0x000fe400078e02ff */
[----:B------:R-:W-:Y:S02]  /*6720*/  IMAD.IADD R43, R39, 0x1, R42 ;  /* 0x00000001272b7824 */ /* 0x000fe400078e022a */
[----:B------:R-:W-:Y:S02]  /*6730*/  IMAD R2, R44, R37, R2 ;  /* 0x000000252c027224 */ /* 0x000fe400078e0202 */
[----:B------:R-:W-:Y:S02]  /*6740*/  IMAD.MOV.U32 R42, RZ, RZ, R38 ;  /* 0x000000ffff2a7224 */ /* 0x000fe400078e0026 */
[----:B------:R-:W-:-:S02]  /*6750*/  IMAD.SHL.U32 R39, R3, 0x10, RZ ;  /* 0x0000001003277824 */ /* 0x000fc400078e00ff */
[C---:B------:R-:W-:Y:S02]  /*6760*/  IMAD.SHL.U32 R38, R3.reuse, 0x8, RZ ;  /* 0x0000000803267824 */ /* 0x040fe400078e00ff */
[----:B------:R-:W-:Y:S01]  /*6770*/  IMAD.SHL.U32 R37, R3, 0x4, RZ ;  /* 0x0000000403257824 */ /* 0x000fe200078e00ff */
[----:B------:R-:W-:Y:S01]  /*6780*/  LOP3.LUT P3, RZ, R39, 0x10, RZ, 0xc0, !PT ;  /* 0x0000001027ff7812 */ /* 0x000fe2000786c0ff */
[----:B------:R-:W-:Y:S01]  /*6790*/  @!P0 IMAD.MOV.U32 R3, RZ, RZ, R40 ;  /* 0x000000ffff038224 */ /* 0x000fe200078e0028 */
[----:B------:R-:W-:Y:S01]  /*67a0*/  LOP3.LUT P2, RZ, R38, 0x10, RZ, 0xc0, !PT ;  /* 0x0000001026ff7812 */ /* 0x000fe2000784c0ff */
[----:B------:R-:W-:Y:S01]  /*67b0*/  IMAD.WIDE.U32 R42, R44, R73, R42 ;  /* 0x000000492c2a7225 */ /* 0x000fe200078e002a */
[----:B------:R-:W-:Y:S02]  /*67c0*/  LOP3.LUT P6, RZ, R37, 0x10, RZ, 0xc0, !PT ;  /* 0x0000001025ff7812 */ /* 0x000fe400078cc0ff */
[----:B------:R-:W-:Y:S01]  /*67d0*/  SEL R3, R3, RZ, P1 ;  /* 0x000000ff03037207 */ /* 0x000fe20000800000 */
[----:B------:R-:W-:Y:S01]  /*67e0*/  IMAD.IADD R39, R43, 0x1, R2 ;  /* 0x000000012b277824 */ /* 0x000fe200078e0202 */
[----:B----4-:R-:W-:-:S02]  /*67f0*/  LEA R38, P0, R42, R46, 0x1 ;  /* 0x0000002e2a267211 */ /* 0x010fc400078008ff */
[----:B------:R-:W-:Y:S01]  /*6800*/  SHF.L.U64.HI R37, R44, 0x2, R45 ;  /* 0x000000022c257819 */ /* 0x000fe2000001022d */
[C---:B------:R-:W-:Y:S01]  /*6810*/  IMAD.SHL.U32 R2, R3.reuse, 0x10, RZ ;  /* 0x0000001003027824 */ /* 0x040fe200078e00ff */
[----:B------:R-:W-:Y:S01]  /*6820*/  LEA.HI.X R39, R42, R47, R39, 0x1, P0 ;  /* 0x0000002f2a277211 */ /* 0x000fe200000f0c27 */
[C---:B------:R-:W-:Y:S01]  /*6830*/  IMAD.SHL.U32 R36, R3.reuse, 0x8, RZ ;  /* 0x0000000803247824 */ /* 0x040fe200078e00ff */
        /* <DEDUP_REMOVED lines=9> */
[----:B------:R-:W-:Y:S01]  /*68d0*/  IMAD.SHL.U32 R36, R3, 0x4, RZ ;  /* 0x0000000403247824 */ /* 0x000fe200078e00ff */
[----:B------:R-:W-:Y:S01]  /*68e0*/  SHF.L.U64.HI R45, R44, 0x6, R45 ;  /* 0x000000062c2d7819 */ /* 0x000fe2000001022d */
[----:B------:R1:W-:Y:S01]  /*68f0*/  LDGSTS.E.BYPASS.LTC128B.128 [R92+0x2680], desc[UR22][R38.64+0x80], P2 ;  /* 0x02680080265c7fae */ /* 0x0003e20009101d56 */
[----:B------:R-:W-:-:S02]  /*6900*/  LEA R42, P1, R2, R38, 0x1 ;  /* 0x00000026022a7211 */ /* 0x000fc400078208ff */
        /* <DEDUP_REMOVED lines=8> */
[----:B------:R-:W-:Y:S02]  /*6990*/  LOP3.LUT P6, RZ, R2, 0x10, RZ, 0xc0, !PT ;  /* 0x0000001002ff7812 */ /* 0x000fe400078cc0ff */
        /* <DEDUP_REMOVED lines=10> */
[----:B-1----:R-:W-:Y:S01]  /*6a40*/  IMAD.SHL.U32 R38, R3, 0x8, RZ ;  /* 0x0000000803267824 */ /* 0x002fe200078e00ff */
[-C--:B------:R-:W-:Y:S01]  /*6a50*/  IADD3 R48, P4, R46, R37.reuse, RZ ;  /* 0x000000252e307210 */ /* 0x080fe20007f9e0ff */
        /* <DEDUP_REMOVED lines=37> */
.L_x_522:
[----:B------:R-:W0:Y:S01]  /*6cb0*/  LDGDEPBAR ;  /* 0x00000000000079af */ /* 0x000e220000000000 */
[----:B------:R-:W-:Y:S01]  /*6cc0*/  ISETP.NE.AND P0, PT, R73, RZ, PT ;  /* 0x000000ff4900720c */ /* 0x000fe20003f05270 */
[----:B------:R-:W-:Y:S02]  /*6cd0*/  BSSY B2, `(.L_x_523) ;  /* 0x00002a3000027945 */ /* 0x000fe40003800000 */
[----:B------:R-:W0:Y:S01]  /*6ce0*/  LDGDEPBAR ;  /* 0x00000000000079af */ /* 0x000e220000000000 */
[----:B------:R-:W-:-:S04]  /*6cf0*/  DEPBAR.LE SB0, 0x0 ;  /* 0x000080000000791a */ /* 0x000fc80000000000 */
[----:B------:R-:W-:Y:S06]  /*6d00*/  BAR.SYNC.DEFER_BLOCKING 0x0 ;  /* 0x0000000000007b1d */ /* 0x000fec0000010000 */
[----:B------:R-:W-:Y:S05]  /*6d10*/  @!P0 BRA `(.L_x_524) ;  /* 0x0000001800588947 */ /* 0x000fea0003800000 */
[----:B---34-:R-:W3:Y:S01]  /*6d20*/  LDG.E R2, desc[UR22][R104.64] ;  /* 0x0000001668027981 */ /* 0x018ee2000c1e1900 */
[----:B------:R-:W-:Y:S02]  /*6d30*/  VIADD R3, R73, 0x80 ;  /* 0x0000008049037836 */ /* 0x000fe40000000000 */
[----:B------:R-:W-:-:S03]  /*6d40*/  IMAD R116, R116, 0x80, R99 ;  /* 0x0000008074747824 */ /* 0x000fc600078e0263 */
[----:B------:R-:W-:Y:S02]  /*6d50*/  ISETP.GE.AND P0, PT, R3, R66, PT ;  /* 0x000000420300720c */ /* 0x000fe40003f06270 */
[----:B---3--:R-:W-:-:S13]  /*6d60*/  R2UR UR5, R2 ;  /* 0x00000000020572ca */ /* 0x008fda00000e0000 */
[----:B------:R-:W-:Y:S02]  /*6d70*/  USHF.R.S64 UR8, URZ, 0x1e, UR5 ;  /* 0x0000001e3f087899 */ /* 0x000fe40008001005 */
[----:B------:R-:W-:Y:S01]  /*6d80*/  USHF.R.S32.HI UR7, URZ, 0x1e, UR5 ;  /* 0x0000001e3f077899 */ /* 0x000fe20008011405 */
[----:B------:R-:W-:Y:S11]  /*6d90*/  @!P0 BRA `(.L_x_525) ;  /* 0x00000010003c8947 */ /* 0x000ff60003800000 */
[----:B------:R-:W-:Y:S01]  /*6da0*/  IMAD.WIDE R2, R116, 0x4, RZ ;  /* 0x0000000474027825 */ /* 0x000fe200078e02ff */
[----:B------:R-:W-:Y:S02]  /*6db0*/  ISETP.NE.U32.AND P3, PT, R63, RZ, PT ;  /* 0x000000ff3f00720c */ /* 0x000fe40003f65070 */
[----:B------:R-:W-:Y:S02]  /*6dc0*/  CS2R R48, SRZ ;  /* 0x0000000000307805 */ /* 0x000fe4000001ff00 */
[----:B------:R-:W-:Y:S02]  /*6dd0*/  CS2R R50, SRZ ;  /* 0x0000000000327805 */ /* 0x000fe4000001ff00 */
[----:B-12---:R-:W-:Y:S02]  /*6de0*/  LOP3.LUT R36, R2, 0xfffffff0, RZ, 0xc0, !PT ;  /* 0xfffffff002247812 */ /* 0x006fe400078ec0ff */
[----:B------:R-:W-:Y:S01]  /*6df0*/  LOP3.LUT R37, R3, 0x3fffffff, RZ, 0xc0, !PT ;  /* 0x3fffffff03257812 */ /* 0x000fe200078ec0ff */
[----:B------:R-:W-:Y:S01]  /*6e00*/  IMAD R3, R100, UR7, RZ ;  /* 0x0000000764037c24 */ /* 0x000fe2000f8e02ff */
[----:B------:R-:W-:-:S02]  /*6e10*/  ISETP.NE.AND.EX P3, PT, R62, RZ, PT, P3 ;  /* 0x000000ff3e00720c */ /* 0x000fc40003f65330 */
[----:B------:R-:W-:Y:S01]  /*6e20*/  SHF.R.S32.HI R2, RZ, 0x1f, R100 ;  /* 0x0000001fff027819 */ /* 0x000fe20000011464 */
[----:B------:R-:W-:Y:S01]  /*6e30*/  IMAD.WIDE.U32 R36, R100, UR8, R36 ;  /* 0x0000000864247c25 */ /* 0x000fe2000f8e0024 */
[----:B------:R-:W-:-:S03]  /*6e40*/  ISETP.LT.AND P2, PT, R116, UR11, P3 ;  /* 0x0000000b74007c0c */ /* 0x000fc60009f41270 */
[----:B------:R-:W-:Y:S01]  /*6e50*/  IMAD R3, R2, UR8, R3 ;  /* 0x0000000802037c24 */ /* 0x000fe2000f8e0203 */
[C---:B------:R-:W-:Y:S01]  /*6e60*/  ISETP.LT.AND P1, PT, R100.reuse, R67, P2 ;  /* 0x000000436400720c */ /* 0x040fe20001721270 */
[----:B------:R-:W-:Y:S01]  /*6e70*/  VIADD R120, R100, 0x8 ;  /* 0x0000000864787836 */ /* 0x000fe20000000000 */
[----:B------:R-:W-:Y:S01]  /*6e80*/  IADD3 R52, P0, R63, R36, RZ ;  /* 0x000000243f347210 */ /* 0x000fe20007f1e0ff */
[----:B------:R-:W-:-:S03]  /*6e90*/  USHF.R.S64 UR8, URZ, 0x1b, UR5 ;  /* 0x0000001b3f087899 */ /* 0x000fc60008001005 */
[----:B------:R-:W-:Y:S01]  /*6ea0*/  IADD3.X R53, R62, R37, R3, P0, !PT ;  /* 0x000000253e357210 */ /* 0x000fe200007fe403 */
[----:B------:R-:W-:Y:S01]  /*6eb0*/  VIADD R3, R116, 0x40 ;  /* 0x0000004074037836 */ /* 0x000fe20000000000 */
[----:B------:R-:W-:-:S04]  /*6ec0*/  ISETP.LT.AND P4, PT, R120, R67, P2 ;  /* 0x000000437800720c */ /* 0x000fc80001781270 */
[----:B------:R-:W-:Y:S01]  /*6ed0*/  ISETP.LT.AND P3, PT, R3, UR11, P3 ;  /* 0x0000000b03007c0c */ /* 0x000fe20009f61270 */
[----:B------:R-:W5:Y:S01]  /*6ee0*/  @P1 LDG.E.LTC128B.128 R48, desc[UR22][R52.64] ;  /* 0x0000001634301981 */ /* 0x000f62000c1e1d20 */
[----:B------:R-:W-:Y:S01]  /*6ef0*/  USHF.R.S32.HI UR7, URZ, 0x1b, UR5 ;  /* 0x0000001b3f077899 */ /* 0x000fe20008011405 */
[----:B------:R-:W-:Y:S02]  /*6f00*/  IADD3 R122, P0, R52, UR8, RZ ;  /* 0x00000008347a7c10 */ /* 0x000fe4000ff1e0ff */
[----:B------:R-:W-:Y:S02]  /*6f10*/  CS2R R44, SRZ ;  /* 0x00000000002c7805 */ /* 0x000fe4000001ff00 */
[-C--:B------:R-:W-:Y:S02]  /*6f20*/  ISETP.LT.AND P5, PT, R100, R67.reuse, P3 ;  /* 0x000000436400720c */ /* 0x080fe40001fa1270 */
[----:B------:R-:W-:Y:S02]  /*6f30*/  CS2R R46, SRZ ;  /* 0x00000000002e7805 */ /* 0x000fe4000001ff00 */
[----:B------:R-:W-:-:S02]  /*6f40*/  ISETP.LT.AND P1, PT, R120, R67, P3 ;  /* 0x000000437800720c */ /* 0x000fc40001f21270 */
[----:B------:R-:W-:Y:S02]  /*6f50*/  CS2R R40, SRZ ;  /* 0x0000000000287805 */ /* 0x000fe4000001ff00 */
[----:B------:R-:W-:Y:S02]  /*6f60*/  CS2R R42, SRZ ;  /* 0x00000000002a7805 */ /* 0x000fe4000001ff00 */
[----:B------:R-:W-:Y:S02]  /*6f70*/  CS2R R36, SRZ ;  /* 0x0000000000247805 */ /* 0x000fe4000001ff00 */
[----:B------:R-:W-:Y:S02]  /*6f80*/  CS2R R38, SRZ ;  /* 0x0000000000267805 */ /* 0x000fe4000001ff00 */
[----:B------:R-:W-:Y:S01]  /*6f90*/  IADD3.X R123, R53, UR7, RZ, P0, !PT ;  /* 0x00000007357b7c10 */ /* 0x000fe200087fe4ff */
[----:B------:R1:W-:Y:S04]  /*6fa0*/  STS.64 [R77], R4 ;  /* 0x000000044d007388 */ /* 0x0003e80000000a00 */
[----:B------:R-:W5:Y:S04]  /*6fb0*/  @P4 LDG.E.LTC128B.128 R40, desc[UR22][R122.64] ;  /* 0x000000167a284981 */ /* 0x000f68000c1e1d20 */
[----:B------:R2:W5:Y:S04]  /*6fc0*/  @P5 LDG.E.LTC128B.128 R44, desc[UR22][R52.64+0x100] ;  /* 0x00010016342c5981 */ /* 0x000568000c1e1d20 */
[----:B------:R3:W5:Y:S04]  /*6fd0*/  @P1 LDG.E.LTC128B.128 R36, desc[UR22][R122.64+0x100] ;  /* 0x000100167a241981 */ /* 0x000768000c1e1d20 */
[----:B------:R4:W-:Y:S04]  /*6fe0*/  STS.64 [R77+0x20], R8 ;  /* 0x000020084d007388 */ /* 0x0009e80000000a00 */
[----:B------:R-:W-:Y:S04]  /*6ff0*/  STS.64 [R77+0x40], R12 ;  /* 0x0000400c4d007388 */ /* 0x000fe80000000a00 */
[----:B------:R-:W-:Y:S01]  /*7000*/  STS.64 [R77+0x60], R16 ;  /* 0x000060104d007388 */ /* 0x000fe20000000a00 */
[----:B------:R-:W-:Y:S01]  /*7010*/  BAR.SYNC.DEFER_BLOCKING 0x0 ;  /* 0x0000000000007b1d */ /* 0x000fe20000010000 */
[----:B------:R-:W-:-:S05]  /*7020*/  LEA R119, R100, UR4, 0x2 ;  /* 0x0000000464777c11 */ /* 0x000fca000f8e10ff */
[----:B------:R-:W3:Y:S04]  /*7030*/  LDS R113, [R119+0x80] ;  /* 0x0000800077717984 */ /* 0x000ee80000000800 */
[----:B------:R3:W3:Y:S04]  /*7040*/  LDS.128 R56, [R68+UR20] ;  /* 0x0000001444387984 */ /* 0x0006e80008000c00 */
[----:B--2---:R2:W2:Y:S01]  /*7050*/  LDS.128 R52, [R68+UR20+0x100] ;  /* 0x0001001444347984 */ /* 0x0044a20008000c00 */
[----:B------:R-:W-:Y:S01]  /*7060*/  IMAD.WIDE R60, R116, 0x2, RZ ;  /* 0x00000002743c7825 */ /* 0x000fe200078e02ff */
[----:B------:R-:W-:-:S02]  /*7070*/  USHF.R.S32.HI UR14, URZ, 0x1f, UR5 ;  /* 0x0000001f3f0e7899 */ /* 0x000fc40008011405 */
[----:B------:R-:W-:Y:S01]  /*7080*/  USHF.R.S64 UR15, URZ, 0x1f, UR5 ;  /* 0x0000001f3f0f7899 */ /* 0x000fe20008001005 */
[----:B------:R-:W-:Y:S02]  /*7090*/  LOP3.LUT R60, R60, 0xfffffff8, RZ, 0xc0, !PT ;  /* 0xfffffff83c3c7812 */ /* 0x000fe400078ec0ff */
[----:B------:R-:W-:Y:S01]  /*70a0*/  LOP3.LUT R61, R61, 0x3fffffff, RZ, 0xc0, !PT ;  /* 0x3fffffff3d3d7812 */ /* 0x000fe200078ec0ff */
[C---:B-1----:R-:W-:Y:S01]  /*70b0*/  IMAD R5, R100.reuse, UR14, RZ ;  /* 0x0000000e64057c24 */ /* 0x042fe2000f8e02ff */
[----:B------:R-:W-:Y:S01]  /*70c0*/  ISETP.NE.U32.AND P0, PT, R65, RZ, PT ;  /* 0x000000ff4100720c */ /* 0x000fe20003f05070 */
[----:B----4-:R-:W-:-:S04]  /*70d0*/  IMAD.WIDE.U32 R8, R100, UR15, R60 ;  /* 0x0000000f64087c25 */ /* 0x010fc8000f8e003c */
[----:B---3--:R-:W-:-:S05]  /*70e0*/  VIADD R4, R113, 0x1800000 ;  /* 0x0180000071047836 */ /* 0x008fca0000000000 */
[----:B------:R-:W-:-:S04]  /*70f0*/  LOP3.LUT R4, R4, 0x7f800000, RZ, 0xc0, !PT ;  /* 0x7f80000004047812 */ /* 0x000fc800078ec0ff */
[----:B------:R-:W-:Y:S01]  /*7100*/  ISETP.GT.U32.AND P5, PT, R4, 0x1ffffff, PT ;  /* 0x01ffffff0400780c */ /* 0x000fe20003fa4070 */
[----:B------:R-:W-:Y:S01]  /*7110*/  IMAD R5, R2, UR15, R5 ;  /* 0x0000000f02057c24 */ /* 0x000fe2000f8e0205 */
[----:B------:R-:W-:Y:S01]  /*7120*/  ISETP.NE.AND.EX P0, PT, R64, RZ, PT, P0 ;  /* 0x000000ff4000720c */ /* 0x000fe20003f05300 */
[----:B------:R-:W-:Y:S01]  /*7130*/  BSSY B1, `(.L_x_526) ;  /* 0x000000f000017945 */ /* 0x000fe20003800000 */
[----:B------:R-:W-:Y:S01]  /*7140*/  IADD3 R8, P4, R65, R8, RZ ;  /* 0x0000000841087210 */ /* 0x000fe20007f9e0ff */
[C---:B------:R-:W-:Y:S01]  /*7150*/  VIADD R12, R100.reuse, 0x18 ;  /* 0x00000018640c7836 */ /* 0x040fe20000000000 */
[----:B------:R-:W-:Y:S01]  /*7160*/  ISETP.LT.AND P1, PT, R3, UR11, P0 ;  /* 0x0000000b03007c0c */ /* 0x000fe20008721270 */
[----:B------:R-:W-:Y:S01]  /*7170*/  VIADD R16, R100, 0x10 ;  /* 0x0000001064107836 */ /* 0x000fe20000000000 */
[----:B------:R-:W-:Y:S02]  /*7180*/  ISETP.LT.AND P0, PT, R116, UR11, P0 ;  /* 0x0000000b74007c0c */ /* 0x000fe40008701270 */
[----:B------:R-:W-:-:S03]  /*7190*/  IADD3.X R9, R64, R9, R5, P4, !PT ;  /* 0x0000000940097210 */ /* 0x000fc600027fe405 */
[----:B--2---:R-:W-:Y:S08]  /*71a0*/  @P5 BRA `(.L_x_527) ;  /* 0x00000000000c5947 */ /* 0x004ff00003800000 */
[----:B------:R-:W-:-:S03]  /*71b0*/  MOV R60, 0x71d0 ;  /* 0x000071d0003c7802 */ /* 0x000fc60000000f00 */
[----:B-----5:R-:W-:Y:S05]  /*71c0*/  CALL.REL.NOINC `($__internal_5_$__cuda_sm20_rcp_rn_f32_slowpath) ;  /* 0x0000002400987944 */ /* 0x020fea0003c00000 */
[----:B------:R-:W-:Y:S05]  /*71d0*/  BRA `(.L_x_528) ;  /* 0x0000000000107947 */ /* 0x000fea0003800000 */
.L_x_527:
[----:B------:R-:W1:Y:S02]  /*71e0*/  MUFU.RCP R2, R113 ;  /* 0x0000007100027308 */ /* 0x000e640000001000 */
[----:B-1----:R-:W-:-:S04]  /*71f0*/  FFMA R61, R113, R2, -1 ;  /* 0xbf800000713d7423 */ /* 0x002fc80000000002 */
[----:B------:R-:W-:-:S04]  /*7200*/  FADD.FTZ R61, -R61, -RZ ;  /* 0x800000ff3d3d7221 */ /* 0x000fc80000010100 */
[----:B------:R-:W-:-:S07]  /*7210*/  FFMA R61, R2, R61, R2 ;  /* 0x0000003d023d7223 */ /* 0x000fce0000000002 */
.L_x_528:
[----:B------:R-:W-:Y:S05]  /*7220*/  BSYNC B1 ;  /* 0x0000000000017941 */ /* 0x000fea0003800000 */
.L_x_526:
[----:B------:R-:W1:Y:S01]  /*7230*/  LDS R4, [R119+0x180] ;  /* 0x0001800077047984 */ /* 0x000e620000000800 */
[CC--:B------:R-:W-:Y:S02]  /*7240*/  ISETP.LT.AND P4, PT, R100.reuse, R67.reuse, P0 ;  /* 0x000000436400720c */ /* 0x0c0fe40000781270 */
[-C--:B------:R-:W-:Y:S02]  /*7250*/  ISETP.LT.AND P5, PT, R100, R67.reuse, P1 ;  /* 0x000000436400720c */ /* 0x080fe40000fa1270 */
[----:B------:R-:W-:Y:S01]  /*7260*/  ISETP.LT.AND P6, PT, R16, R67, P2 ;  /* 0x000000431000720c */ /* 0x000fe200017c1270 */
        /* <DEDUP_REMOVED lines=28> */
[----:B------:R-:W-:-:S05]  /*7430*/  ISETP.LT.AND P5, PT, R16, R67, P3 ;  /* 0x000000431000720c */ /* 0x000fca0001fa1270 */
        /* <DEDUP_REMOVED lines=18> */
[----:B-----5:R-:W-:Y:S05]  /*7560*/  CALL.REL.NOINC `($__internal_5_$__cuda_sm20_rcp_rn_f32_slowpath) ;  /* 0x0000002000b07944 */ /* 0x020fea0003c00000 */
[----:B------:R-:W-:Y:S05]  /*7570*/  BRA `(.L_x_531) ;  /* 0x0000000000107947 */ /* 0x000fea0003800000 */
.L_x_530:
[----:B------:R-:W1:Y:S02]  /*7580*/  MUFU.RCP R2, R113 ;  /* 0x0000007100027308 */ /* 0x000e640000001000 */
[----:B-1----:R-:W-:-:S04]  /*7590*/  FFMA R61, R113, R2, -1 ;  /* 0xbf800000713d7423 */ /* 0x002fc80000000002 */
[----:B------:R-:W-:-:S04]  /*75a0*/  FADD.FTZ R61, -R61, -RZ ;  /* 0x800000ff3d3d7221 */ /* 0x000fc80000010100 */
[----:B------:R-:W-:-:S07]  /*75b0*/  FFMA R61, R2, R61, R2 ;  /* 0x0000003d023d7223 */ /* 0x000fce0000000002 */
.L_x_531:
[----:B------:R-:W-:Y:S05]  /*75c0*/  BSYNC B1 ;  /* 0x0000000000017941 */ /* 0x000fea0003800000 */
.L_x_529:
[----:B------:R-:W1:Y:S01]  /*75d0*/  LDS R2, [R119+0x1a0] ;  /* 0x0001a00077027984 */ /* 0x000e620000000800 */
[----:B------:R-:W-:Y:S01]  /*75e0*/  USHF.R.S64 UR14, URZ, 0x1c, UR5 ;  /* 0x0000001c3f0e7899 */ /* 0x000fe20008001005 */
[-C--:B------:R-:W-:Y:S01]  /*75f0*/  ISETP.LT.AND P5, PT, R120, R67.reuse, P0 ;  /* 0x000000437800720c */ /* 0x080fe200007a1270 */
[----:B------:R-:W-:Y:S01]  /*7600*/  USHF.R.S32.HI UR5, URZ, 0x1c, UR5 ;  /* 0x0000001c3f057899 */ /* 0x000fe20008011405 */
[----:B------:R-:W-:-:S03]  /*7610*/  ISETP.LT.AND P3, PT, R12, R67, P3 ;  /* 0x000000430c00720c */ /* 0x000fc60001f61270 */
[----:B------:R-:W-:-:S04]  /*7620*/  IADD3 R14, P4, R8, UR14, RZ ;  /* 0x0000000e080e7c10 */ /* 0x000fc8000ff9e0ff */
[----:B------:R-:W-:Y:S02]  /*7630*/  IADD3.X R15, R9, UR5, RZ, P4, !PT ;  /* 0x00000005090f7c10 */ /* 0x000fe4000a7fe4ff */
[----:B------:R-:W-:Y:S01]  /*7640*/  ISETP.LT.AND P4, PT, R120, R67, P1 ;  /* 0x000000437800720c */ /* 0x000fe20000f81270 */
        /* <DEDUP_REMOVED lines=21> */
[----:B------:R-:W-:Y:S02]  /*77a0*/  ISETP.LT.AND P5, PT, R12, R67, P2 ;  /* 0x000000430c00720c */ /* 0x000fe400017a1270 */
        /* <DEDUP_REMOVED lines=23> */
[----:B-----5:R-:W-:Y:S05]  /*7920*/  CALL.REL.NOINC `($__internal_5_$__cuda_sm20_rcp_rn_f32_slowpath) ;  /* 0x0000001c00c07944 */ /* 0x020fea0003c00000 */
[----:B------:R-:W-:Y:S05]  /*7930*/  BRA `(.L_x_534) ;  /* 0x0000000000107947 */ /* 0x000fea0003800000 */
.L_x_533:
[----:B------:R-:W1:Y:S02]  /*7940*/  MUFU.RCP R2, R113 ;  /* 0x0000007100027308 */ /* 0x000e640000001000 */
[----:B-1----:R-:W-:-:S04]  /*7950*/  FFMA R61, R113, R2, -1 ;  /* 0xbf800000713d7423 */ /* 0x002fc80000000002 */
[----:B------:R-:W-:-:S04]  /*7960*/  FADD.FTZ R61, -R61, -RZ ;  /* 0x800000ff3d3d7221 */ /* 0x000fc80000010100 */
[----:B------:R-:W-:-:S07]  /*7970*/  FFMA R61, R2, R61, R2 ;  /* 0x0000003d023d7223 */ /* 0x000fce0000000002 */
.L_x_534:
[----:B------:R-:W-:Y:S05]  /*7980*/  BSYNC B1 ;  /* 0x0000000000017941 */ /* 0x000fea0003800000 */
.L_x_532:
[----:B------:R-:W1:Y:S01]  /*7990*/  LDS R2, [R119+0x1c0] ;  /* 0x0001c00077027984 */ /* 0x000e620000000800 */
[CC--:B------:R-:W-:Y:S01]  /*79a0*/  ISETP.LT.AND P4, PT, R16.reuse, R67.reuse, P0 ;  /* 0x000000431000720c */ /* 0x0c0fe20000781270 */
[----:B------:R-:W-:Y:S01]  /*79b0*/  BSSY B1, `(.L_x_535) ;  /* 0x000002f000017945 */ /* 0x000fe20003800000 */
[----:B------:R-:W-:Y:S02]  /*79c0*/  ISETP.LT.AND P3, PT, R16, R67, P1 ;  /* 0x000000431000720c */ /* 0x000fe40000f61270 */
[----:B------:R-:W-:-:S04]  /*79d0*/  IADD3 R14, P2, R14, UR14, RZ ;  /* 0x0000000e0e0e7c10 */ /* 0x000fc8000ff5e0ff */
[----:B------:R-:W-:Y:S01]  /*79e0*/  IADD3.X R15, R15, UR5, RZ, P2, !PT ;  /* 0x000000050f0f7c10 */ /* 0x000fe200097fe4ff */
        /* <DEDUP_REMOVED lines=15> */
[-C--:B------:R-:W-:Y:S01]  /*7ae0*/  FFMA R6, R6, R61.reuse, R17 ;  /* 0x0000003d06067223 */ /* 0x080fe20000000011 */
[----:B------:R-:W-:Y:S01]  /*7af0*/  FFMA R7, R7, R61, R2 ;  /* 0x0000003d07077223 */ /* 0x000fe20000000002 */
[----:B------:R-:W-:-:S02]  /*7b00*/  F2FP.F16.F32.PACK_AB R4, R16, R3 ;  /* 0x000000031004723e */ /* 0x000fc400000000ff */
        /* <DEDUP_REMOVED lines=19> */
[----:B------:R-:W-:Y:S05]  /*7c40*/  CALL.REL.NOINC `($__internal_5_$__cuda_sm20_rcp_rn_f32_slowpath) ;  /* 0x0000001800f87944 */ /* 0x000fea0003c00000 */
[----:B------:R-:W-:Y:S05]  /*7c50*/  BRA `(.L_x_537) ;  /* 0x0000000000107947 */ /* 0x000fea0003800000 */
.L_x_536:
[----:B------:R-:W1:Y:S02]  /*7c60*/  MUFU.RCP R2, R113 ;  /* 0x0000007100027308 */ /* 0x000e640000001000 */
[----:B-1----:R-:W-:-:S04]  /*7c70*/  FFMA R61, R113, R2, -1 ;  /* 0xbf800000713d7423 */ /* 0x002fc80000000002 */
[----:B------:R-:W-:-:S04]  /*7c80*/  FADD.FTZ R61, -R61, -RZ ;  /* 0x800000ff3d3d7221 */ /* 0x000fc80000010100 */
[----:B------:R-:W-:-:S07]  /*7c90*/  FFMA R61, R2, R61, R2 ;  /* 0x0000003d023d7223 */ /* 0x000fce0000000002 */
.L_x_537:
[----:B------:R-:W-:Y:S05]  /*7ca0*/  BSYNC B1 ;  /* 0x0000000000017941 */ /* 0x000fea0003800000 */
.L_x_535:
[----:B------:R-:W1:Y:S01]  /*7cb0*/  LDS R2, [R119+0x1e0] ;  /* 0x0001e00077027984 */ /* 0x000e620000000800 */
[CC--:B------:R-:W-:Y:S02]  /*7cc0*/  ISETP.LT.AND P2, PT, R12.reuse, R67.reuse, P0 ;  /* 0x000000430c00720c */ /* 0x0c0fe40000741270 */
[----:B------:R-:W-:Y:S01]  /*7cd0*/  ISETP.LT.AND P1, PT, R12, R67, P1 ;  /* 0x000000430c00720c */ /* 0x000fe20000f21270 */
        /* <DEDUP_REMOVED lines=9> */
[-C--:B------:R-:W-:Y:S01]  /*7d70*/  FFMA R7, R7, R61.reuse, R12 ;  /* 0x0000003d07077223 */ /* 0x080fe2000000000c */
[----:B------:R-:W-:Y:S01]  /*7d80*/  FFMA R11, R11, R61, R8 ;  /* 0x0000003d0b0b7223 */ /* 0x000fe20000000008 */
[----:B------:R-:W-:-:S02]  /*7d90*/  IADD3 R8, P0, R14, UR14, RZ ;  /* 0x0000000e0e087c10 */ /* 0x000fc4000ff1e0ff */
[----:B------:R-:W-:Y:S02]  /*7da0*/  F2FP.F16.F32.PACK_AB R2, R2, R3 ;  /* 0x000000030202723e */ /* 0x000fe400000000ff */
[----:B------:R-:W-:Y:S01]  /*7db0*/  IADD3.X R9, R15, UR5, RZ, P0, !PT ;  /* 0x000000050f097c10 */ /* 0x000fe200087fe4ff */
[----:B------:R-:W-:Y:S01]  /*7dc0*/  FMUL R15, R13, R38 ;  /* 0x000000260d0f7220 */ /* 0x000fe20000400000 */
[----:B------:R-:W-:Y:S01]  /*7dd0*/  F2FP.F16.F32.PACK_AB R3, R11, R10 ;  /* 0x0000000a0b03723e */ /* 0x000fe200000000ff */
[C---:B------:R-:W-:Y:S01]  /*7de0*/  FMUL R11, R13.reuse, R36 ;  /* 0x000000240d0b7220 */ /* 0x040fe20000400000 */
[----:B------:R-:W-:Y:S01]  /*7df0*/  FMUL R10, R13, R37 ;  /* 0x000000250d0a7220 */ /* 0x000fe20000400000 */
[-C--:B------:R-:W-:Y:S02]  /*7e00*/  FFMA R6, R6, R61.reuse, R15 ;  /* 0x0000003d06067223 */ /* 0x080fe4000000000f */
        /* <DEDUP_REMOVED lines=8> */
.L_x_525:
[----:B------:R-:W-:Y:S01]  /*7e90*/  IMAD.WIDE R2, R116, 0x4, RZ ;  /* 0x0000000474027825 */ /* 0x000fe200078e02ff */
[----:B------:R-:W-:Y:S02]  /*7ea0*/  ISETP.NE.U32.AND P0, PT, R63, RZ, PT ;  /* 0x000000ff3f00720c */ /* 0x000fe40003f05070 */
[----:B------:R-:W-:Y:S02]  /*7eb0*/  CS2R R48, SRZ ;  /* 0x0000000000307805 */ /* 0x000fe4000001ff00 */
[----:B-12---:R-:W-:Y:S02]  /*7ec0*/  SHF.R.S32.HI R36, RZ, 0x1f, R100 ;  /* 0x0000001fff247819 */ /* 0x006fe40000011464 */
[----:B------:R-:W-:Y:S02]  /*7ed0*/  CS2R R50, SRZ ;  /* 0x0000000000327805 */ /* 0x000fe4000001ff00 */
[----:B------:R-:W-:Y:S02]  /*7ee0*/  LOP3.LUT R38, R2, 0xfffffff0, RZ, 0xc0, !PT ;  /* 0xfffffff002267812 */ /* 0x000fe400078ec0ff */
[----:B------:R-:W-:-:S02]  /*7ef0*/  CS2R R44, SRZ ;  /* 0x00000000002c7805 */ /* 0x000fc4000001ff00 */
[----:B------:R-:W-:Y:S02]  /*7f00*/  ISETP.NE.AND.EX P0, PT, R62, RZ, PT, P0 ;  /* 0x000000ff3e00720c */ /* 0x000fe40003f05300 */
[----:B------:R-:W-:Y:S02]  /*7f10*/  CS2R R46, SRZ ;  /* 0x00000000002e7805 */ /* 0x000fe4000001ff00 */
[----:B------:R-:W-:Y:S02]  /*7f20*/  IADD3 R2, R116, 0x40, RZ ;  /* 0x0000004074027810 */ /* 0x000fe40007ffe0ff */
[----:B------:R-:W-:Y:S01]  /*7f30*/  LOP3.LUT R39, R3, 0x3fffffff, RZ, 0xc0, !PT ;  /* 0x3fffffff03277812 */ /* 0x000fe200078ec0ff */
[----:B------:R-:W-:Y:S01]  /*7f40*/  IMAD R3, R100, UR7, RZ ;  /* 0x0000000764037c24 */ /* 0x000fe2000f8e02ff */
[----:B------:R-:W-:Y:S02]  /*7f50*/  ISETP.LT.AND P1, PT, R116, UR11, P0 ;  /* 0x0000000b74007c0c */ /* 0x000fe40008721270 */
[----:B------:R-:W-:Y:S01]  /*7f60*/  ISETP.LT.AND P0, PT, R2, UR11, P0 ;  /* 0x0000000b02007c0c */ /* 0x000fe20008701270 */
[C---:B------:R-:W-:Y:S01]  /*7f70*/  IMAD.WIDE.U32 R38, R100.reuse, UR8, R38 ;  /* 0x0000000864267c25 */ /* 0x040fe2000f8e0026 */
[----:B------:R-:W-:-:S02]  /*7f80*/  ISETP.LT.AND P2, PT, R100, R67, P1 ;  /* 0x000000436400720c */ /* 0x000fc40000f41270 */
[----:B------:R-:W-:Y:S01]  /*7f90*/  ISETP.LT.AND P6, PT, R100, R67, P0 ;  /* 0x000000436400720c */ /* 0x000fe200007c1270 */
        /* <DEDUP_REMOVED lines=9> */
[----:B------:R-:W-:Y:S02]  /*8030*/  ISETP.LT.AND P5, PT, R2, R67, P1 ;  /* 0x000000430200720c */ /* 0x000fe40000fa1270 */
[----:B------:R-:W-:-:S02]  /*8040*/  CS2R R42, SRZ ;  /* 0x00000000002a7805 */ /* 0x000fc4000001ff00 */
[----:B------:R-:W-:Y:S02]  /*8050*/  ISETP.LT.AND P4, PT, R2, R67, P0 ;  /* 0x000000430200720c */ /* 0x000fe40000781270 */
        /* <DEDUP_REMOVED lines=9> */
[----:B------:R-:W-:Y:S01]  /*80f0*/  ISETP.LT.AND P3, PT, R118, R67, P1 ;  /* 0x000000437600720c */ /* 0x000fe20000f61270 */
[----:B------:R-:W-:Y:S04]  /*8100*/  STS.64 [R77+0x20], R8 ;  /* 0x000020084d007388 */ /* 0x000fe80000000a00 */
[----:B------:R1:W-:Y:S04]  /*8110*/  STS.64 [R77+0x40], R12 ;  /* 0x0000400c4d007388 */ /* 0x0003e80000000a00 */
[----:B------:R-:W-:Y:S01]  /*8120*/  STS.64 [R77+0x60], R16 ;  /* 0x000060104d007388 */ /* 0x000fe20000000a00 */
[----:B------:R-:W-:Y:S06]  /*8130*/  BAR.SYNC.DEFER_BLOCKING 0x0 ;  /* 0x0000000000007b1d */ /* 0x000fec0000010000 */
[----:B------:R-:W-:Y:S04]  /*8140*/  LDS R3, [R2+0x180] ;  /* 0x0001800002037984 */ /* 0x000fe80000000800 */
[----:B------:R-:W2:Y:S04]  /*8150*/  LDS.128 R56, [R68+UR20] ;  /* 0x0000001444387984 */ /* 0x000ea80008000c00 */
[----:B------:R-:W3:Y:S01]  /*8160*/  LDS.128 R52, [R68+UR20+0x100] ;  /* 0x0001001444347984 */ /* 0x000ee20008000c00 */
[----:B-1----:R-:W-:-:S04]  /*8170*/  IADD3 R12, R100, 0x18, RZ ;  /* 0x00000018640c7810 */ /* 0x002fc80007ffe0ff */
[----:B------:R-:W-:Y:S01]  /*8180*/  ISETP.LT.AND P1, PT, R12, R67, P1 ;  /* 0x000000430c00720c */ /* 0x000fe20000f21270 */
        /* <DEDUP_REMOVED lines=9> */
[----:B------:R-:W-:-:S03]  /*8220*/  ISETP.LT.AND P2, PT, R118, R67, P0 ;  /* 0x000000437600720c */ /* 0x000fc60000741270 */
        /* <DEDUP_REMOVED lines=10> */
[----:B------:R-:W-:Y:S01]  /*82d0*/  BAR.SYNC.DEFER_BLOCKING 0x0 ;  /* 0x0000000000007b1d */ /* 0x000fe20000010000 */
        /* <DEDUP_REMOVED lines=16> */
[----:B------:R-:W-:-:S05]  /*83e0*/  ISETP.LT.AND P0, PT, R12, R67, P0 ;  /* 0x000000430c00720c */ /* 0x000fca0000701270 */
        /* <DEDUP_REMOVED lines=41> */
.L_x_524:
[----:B---3--:R-:W-:-:S04]  /*8680*/  IADD3 R3, R73, 0x80, RZ ;  /* 0x0000008049037810 */ /* 0x008fc80007ffe0ff */
[----:B------:R-:W-:-:S13]  /*8690*/  ISETP.GE.AND P0, PT, R3, R66, PT ;  /* 0x000000420300720c */ /* 0x000fda0003f06270 */
[----:B------:R-:W-:Y:S05]  /*86a0*/  @!P0 BRA `(.L_x_539) ;  /* 0x0000000800e88947 */ /* 0x000fea0003800000 */
[----:B------:R-:W3:Y:S01]  /*86b0*/  LDG.E R46, desc[UR22][R104.64] ;  /* 0x00000016682e7981 */ /* 0x000ee2000c1e1900 */
[----:B------:R-:W-:Y:S01]  /*86c0*/  LEA R45, R100, UR4, 0x2 ;  /* 0x00000004642d7c11 */ /* 0x000fe2000f8e10ff */
        /* <DEDUP_REMOVED lines=9> */
[----:B------:R-:W-:Y:S04]  /*8760*/  STS.64 [R77], R4 ;  /* 0x000000044d007388 */ /* 0x000fe80000000a00 */
[----:B------:R4:W-:Y:S04]  /*8770*/  STS.64 [R77+0x20], R8 ;  /* 0x000020084d007388 */ /* 0x0009e80000000a00 */
[----:B------:R-:W-:Y:S04]  /*8780*/  STS.64 [R77+0x40], R12 ;  /* 0x0000400c4d007388 */ /* 0x000fe80000000a00 */
[----:B------:R-:W-:Y:S04]  /*8790*/  STS.64 [R77+0x60], R16 ;  /* 0x000060104d007388 */ /* 0x000fe80000000a00 */
[----:B------:R5:W-:Y:S04]  /*87a0*/  STS.64 [R77+0x1100], R6 ;  /* 0x001100064d007388 */ /* 0x000be80000000a00 */
[----:B------:R-:W-:Y:S04]  /*87b0*/  STS.64 [R77+0x1120], R10 ;  /* 0x0011200a4d007388 */ /* 0x000fe80000000a00 */
[----:B------:R1:W-:Y:S04]  /*87c0*/  STS.64 [R77+0x1140], R14 ;  /* 0x0011400e4d007388 */ /* 0x0003e80000000a00 */
[----:B------:R-:W-:Y:S01]  /*87d0*/  STS.64 [R77+0x1160], R18 ;  /* 0x001160124d007388 */ /* 0x000fe20000000a00 */
[----:B----4-:R-:W-:Y:S01]  /*87e0*/  LOP3.LUT R8, R2, 0xfffffff8, RZ, 0xc0, !PT ;  /* 0xfffffff802087812 */ /* 0x010fe200078ec0ff */
[----:B------:R-:W-:Y:S01]  /*87f0*/  BAR.SYNC.DEFER_BLOCKING 0x0 ;  /* 0x0000000000007b1d */ /* 0x000fe20000010000 */
[----:B------:R-:W-:-:S02]  /*8800*/  LOP3.LUT R9, R3, 0x3fffffff, RZ, 0xc0, !PT ;  /* 0x3fffffff03097812 */ /* 0x000fc400078ec0ff */
[----:B------:R-:W-:Y:S01]  /*8810*/  SHF.R.S32.HI R3, RZ, 0x1f, R100 ;  /* 0x0000001fff037819 */ /* 0x000fe20000011464 */
[----:B-----5:R-:W-:-:S05]  /*8820*/  VIADD R6, R116, 0x40 ;  /* 0x0000004074067836 */ /* 0x020fca0000000000 */
[----:B------:R-:W-:Y:S01]  /*8830*/  ISETP.LT.AND P0, PT, R6, UR11, P0 ;  /* 0x0000000b06007c0c */ /* 0x000fe20008701270 */
[----:B-1----:R-:W-:Y:S01]  /*8840*/  VIADD R14, R100, 0x8 ;  /* 0x00000008640e7836 */ /* 0x002fe20000000000 */
[----:B------:R-:W1:Y:S04]  /*8850*/  LDS R113, [R45+0x80] ;  /* 0x000080002d717984 */ /* 0x000e680000000800 */
[----:B------:R4:W3:Y:S04]  /*8860*/  LDS.128 R40, [R68+UR20] ;  /* 0x0000001444287984 */ /* 0x0008e80008000c00 */
[----:B--2---:R4:W2:Y:S01]  /*8870*/  LDS.128 R36, [R68+UR20+0x100] ;  /* 0x0001001444247984 */ /* 0x0048a20008000c00 */
[----:B-1----:R-:W-:-:S05]  /*8880*/  VIADD R2, R113, 0x1800000 ;  /* 0x0180000071027836 */ /* 0x002fca0000000000 */
[----:B------:R-:W-:-:S04]  /*8890*/  LOP3.LUT R2, R2, 0x7f800000, RZ, 0xc0, !PT ;  /* 0x7f80000002027812 */ /* 0x000fc800078ec0ff */
[----:B------:R-:W-:Y:S02]  /*88a0*/  ISETP.GT.U32.AND P3, PT, R2, 0x1ffffff, PT ;  /* 0x01ffffff0200780c */ /* 0x000fe40003f64070 */
[--C-:B---3--:R-:W-:Y:S02]  /*88b0*/  SHF.R.S32.HI R7, RZ, 0x1f, R46.reuse ;  /* 0x0000001fff077819 */ /* 0x108fe4000001142e */
[----:B------:R-:W-:-:S03]  /*88c0*/  SHF.R.S64 R5, RZ, 0x1f, R46 ;  /* 0x0000001fff057819 */ /* 0x000fc6000000102e */
[----:B------:R-:W-:Y:S02]  /*88d0*/  IMAD R4, R7, R100, RZ ;  /* 0x0000006407047224 */ /* 0x000fe400078e02ff */
[----:B------:R-:W-:-:S04]  /*88e0*/  IMAD.WIDE.U32 R8, R100, R5, R8 ;  /* 0x0000000564087225 */ /* 0x000fc800078e0008 */
[----:B------:R-:W-:Y:S01]  /*88f0*/  IMAD R3, R3, R5, R4 ;  /* 0x0000000503037224 */ /* 0x000fe200078e0204 */
[----:B------:R-:W-:-:S04]  /*8900*/  IADD3 R16, P2, R65, R8, RZ ;  /* 0x0000000841107210 */ /* 0x000fc80007f5e0ff */
[----:B------:R-:W-:Y:S01]  /*8910*/  IADD3.X R17, R64, R9, R3, P2, !PT ;  /* 0x0000000940117210 */ /* 0x000fe200017fe403 */
[----:B--2-4-:R-:W-:Y:S08]  /*8920*/  @P3 BRA `(.L_x_541) ;  /* 0x00000000000c3947 */ /* 0x014ff00003800000 */
[----:B------:R-:W-:-:S03]  /*8930*/  MOV R60, 0x8950 ;  /* 0x00008950003c7802 */ /* 0x000fc60000000f00 */
[----:B------:R-:W-:Y:S05]  /*8940*/  CALL.REL.NOINC `($__internal_5_$__cuda_sm20_rcp_rn_f32_slowpath) ;  /* 0x0000000c00b87944 */ /* 0x000fea0003c00000 */
[----:B------:R-:W-:Y:S05]  /*8950*/  BRA `(.L_x_542) ;  /* 0x0000000000107947 */ /* 0x000fea0003800000 */
.L_x_541:
[----:B------:R-:W1:Y:S02]  /*8960*/  MUFU.RCP R2, R113 ;  /* 0x0000007100027308 */ /* 0x000e640000001000 */
[----:B-1----:R-:W-:-:S04]  /*8970*/  FFMA R61, R113, R2, -1 ;  /* 0xbf800000713d7423 */ /* 0x002fc80000000002 */
[----:B------:R-:W-:-:S04]  /*8980*/  FADD.FTZ R61, -R61, -RZ ;  /* 0x800000ff3d3d7221 */ /* 0x000fc80000010100 */
[----:B------:R-:W-:-:S07]  /*8990*/  FFMA R61, R2, R61, R2 ;  /* 0x0000003d023d7223 */ /* 0x000fce0000000002 */
.L_x_542:
[----:B------:R-:W-:Y:S05]  /*89a0*/  BSYNC B1 ;  /* 0x0000000000017941 */ /* 0x000fea0003800000 */
.L_x_540:
[----:B------:R-:W1:Y:S01]  /*89b0*/  LDS R113, [R45+0xa0] ;  /* 0x0000a0002d717984 */ /* 0x000e620000000800 */
[----:B------:R-:W-:Y:S01]  /*89c0*/  ISETP.LT.AND P3, PT, R100, R67, P1 ;  /* 0x000000436400720c */ /* 0x000fe20000f61270 */
[----:B------:R-:W-:Y:S01]  /*89d0*/  FMUL R12, R40, R61 ;  /* 0x0000003d280c7220 */ /* 0x000fe20000400000 */
[----:B------:R-:W-:Y:S01]  /*89e0*/  ISETP.LT.AND P2, PT, R100, R67, P0 ;  /* 0x000000436400720c */ /* 0x000fe20000741270 */
        /* <DEDUP_REMOVED lines=23> */
[----:B-1----:R-:W-:Y:S05]  /*8b60*/  CALL.REL.NOINC `($__internal_5_$__cuda_sm20_rcp_rn_f32_slowpath) ;  /* 0x0000000c00307944 */ /* 0x002fea0003c00000 */
[----:B------:R-:W-:Y:S05]  /*8b70*/  BRA `(.L_x_545) ;  /* 0x0000000000107947 */ /* 0x000fea0003800000 */
.L_x_544:
[----:B-1----:R-:W1:Y:S02]  /*8b80*/  MUFU.RCP R2, R113 ;  /* 0x0000007100027308 */ /* 0x002e640000001000 */
[----:B-1----:R-:W-:-:S04]  /*8b90*/  FFMA R61, R113, R2, -1 ;  /* 0xbf800000713d7423 */ /* 0x002fc80000000002 */
[----:B------:R-:W-:-:S04]  /*8ba0*/  FADD.FTZ R61, -R61, -RZ ;  /* 0x800000ff3d3d7221 */ /* 0x000fc80000010100 */
[----:B------:R-:W-:-:S07]  /*8bb0*/  FFMA R61, R2, R61, R2 ;  /* 0x0000003d023d7223 */ /* 0x000fce0000000002 */
.L_x_545:
[----:B------:R-:W-:Y:S05]  /*8bc0*/  BSYNC B1 ;  /* 0x0000000000017941 */ /* 0x000fea0003800000 */
.L_x_543:
[--C-:B------:R-:W-:Y:S01]  /*8bd0*/  SHF.R.S64 R36, RZ, 0x1c, R46.reuse ;  /* 0x0000001cff247819 */ /* 0x100fe2000000102e */
[----:B------:R-:W-:Y:S01]  /*8be0*/  FMUL R8, R8, R61 ;  /* 0x0000003d08087220 */ /* 0x000fe20000400000 */
[C---:B------:R-:W-:Y:S01]  /*8bf0*/  ISETP.LT.AND P4, PT, R14.reuse, R67, P1 ;  /* 0x000000430e00720c */ /* 0x040fe20000f81270 */
[----:B------:R-:W-:Y:S01]  /*8c00*/  FMUL R9, R9, R61 ;  /* 0x0000003d09097220 */ /* 0x000fe20000400000 */
[----:B------:R-:W-:Y:S01]  /*8c10*/  ISETP.LT.AND P3, PT, R14, R67, P0 ;  /* 0x000000430e00720c */ /* 0x000fe20000761270 */
        /* <DEDUP_REMOVED lines=36> */
[----:B------:R-:W-:Y:S05]  /*8e60*/  CALL.REL.NOINC `($__internal_5_$__cuda_sm20_rcp_rn_f32_slowpath) ;  /* 0x0000000800707944 */ /* 0x000fea0003c00000 */
[----:B------:R-:W-:Y:S05]  /*8e70*/  BRA `(.L_x_548) ;  /* 0x0000000000107947 */ /* 0x000fea0003800000 */
.L_x_547:
[----:B------:R-:W1:Y:S02]  /*8e80*/  MUFU.RCP R2, R113 ;  /* 0x0000007100027308 */ /* 0x000e640000001000 */
[----:B-1----:R-:W-:-:S04]  /*8e90*/  FFMA R61, R113, R2, -1 ;  /* 0xbf800000713d7423 */ /* 0x002fc80000000002 */
[----:B------:R-:W-:-:S04]  /*8ea0*/  FADD.FTZ R61, -R61, -RZ ;  /* 0x800000ff3d3d7221 */ /* 0x000fc80000010100 */
[----:B------:R-:W-:-:S07]  /*8eb0*/  FFMA R61, R2, R61, R2 ;  /* 0x0000003d023d7223 */ /* 0x000fce0000000002 */
.L_x_548:
[----:B------:R-:W-:Y:S05]  /*8ec0*/  BSYNC B1 ;  /* 0x0000000000017941 */ /* 0x000fea0003800000 */
.L_x_546:
[----:B------:R-:W1:Y:S01]  /*8ed0*/  LDS R113, [R45+0xe0] ;  /* 0x0000e0002d717984 */ /* 0x000e620000000800 */
[----:B------:R-:W-:Y:S01]  /*8ee0*/  ISETP.LT.AND P4, PT, R48, R67, P1 ;  /* 0x000000433000720c */ /* 0x000fe20000f81270 */
[----:B------:R-:W-:Y:S01]  /*8ef0*/  FMUL R2, R16, R61 ;  /* 0x0000003d10027220 */ /* 0x000fe20000400000 */
[----:B------:R-:W-:Y:S01]  /*8f00*/  ISETP.LT.AND P3, PT, R48, R67, P0 ;  /* 0x000000433000720c */ /* 0x000fe20000761270 */
[-C--:B------:R-:W-:Y:S01]  /*8f10*/  FMUL R17, R17, R61.reuse ;  /* 0x0000003d11117220 */ /* 0x080fe20000400000 */
[-C--:B------:R-:W-:Y:S01]  /*8f20*/  FMUL R18, R18, R61.reuse ;  /* 0x0000003d12127220 */ /* 0x080fe20000400000 */
[----:B------:R-:W2:Y:S01]  /*8f30*/  LDS.128 R8, [R68+UR20+0x1100] ;  /* 0x0011001444087984 */ /* 0x000ea20008000c00 */
[-C--:B------:R-:W-:Y:S01]  /*8f40*/  FMUL R19, R19, R61.reuse ;  /* 0x0000003d13137220 */ /* 0x080fe20000400000 */
[----:B------:R-:W-:Y:S01]  /*8f50*/  IADD3 R16, P2, R38, R36, RZ ;  /* 0x0000002426107210 */ /* 0x000fe20007f5e0ff */
[-C--:B------:R-:W-:Y:S01]  /*8f60*/  FMUL R3, R12, R61.reuse ;  /* 0x0000003d0c037220 */ /* 0x080fe20000400000 */
[----:B------:R-:W3:Y:S01]  /*8f70*/  LDS.128 R4, [R68+UR20+0x1200] ;  /* 0x0012001444047984 */ /* 0x000ee20008000c00 */
[-C--:B------:R-:W-:Y:S01]  /*8f80*/  FMUL R20, R13, R61.reuse ;  /* 0x0000003d0d147220 */ /* 0x080fe20000400000 */
[----:B------:R-:W-:Y:S01]  /*8f90*/  F2FP.F16.F32.PACK_AB R12, R17, R2 ;  /* 0x00000002110c723e */ /* 0x000fe200000000ff */
[----:B------:R-:W-:Y:S01]  /*8fa0*/  IMAD.X R17, R39, 0x1, R46, P2 ;  /* 0x0000000127117824 */ /* 0x000fe200010e062e */
[----:B------:R-:W-:Y:S01]  /*8fb0*/  F2FP.F16.F32.PACK_AB R13, R19, R18 ;  /* 0x00000012130d723e */ /* 0x000fe200000000ff */
[-C--:B------:R-:W-:Y:S01]  /*8fc0*/  FMUL R14, R14, R61.reuse ;  /* 0x0000003d0e0e7220 */ /* 0x080fe20000400000 */
[----:B------:R-:W-:Y:S01]  /*8fd0*/  FMUL R15, R15, R61 ;  /* 0x0000003d0f0f7220 */ /* 0x000fe20000400000 */
[----:B------:R-:W-:Y:S01]  /*8fe0*/  F2FP.F16.F32.PACK_AB R2, R20, R3 ;  /* 0x000000031402723e */ /* 0x000fe200000000ff */
[----:B------:R-:W-:Y:S01]  /*8ff0*/  BSSY B1, `(.L_x_549) ;  /* 0x0000011000017945 */ /* 0x000fe20003800000 */
[----:B------:R4:W-:Y:S02]  /*9000*/  @P4 STG.E.64 desc[UR22][R16.64], R12 ;  /* 0x0000000c10004986 */ /* 0x0009e4000c101b16 */
[----:B------:R-:W-:-:S02]  /*9010*/  F2FP.F16.F32.PACK_AB R3, R15, R14 ;  /* 0x0000000e0f03723e */ /* 0x000fc400000000ff */
        /* <DEDUP_REMOVED lines=8> */
[----:B-1----:R-:W-:Y:S05]  /*90a0*/  CALL.REL.NOINC `($__internal_5_$__cuda_sm20_rcp_rn_f32_slowpath) ;  /* 0x0000000400e07944 */ /* 0x002fea0003c00000 */
[----:B------:R-:W-:Y:S05]  /*90b0*/  BRA `(.L_x_551) ;  /* 0x0000000000107947 */ /* 0x000fea0003800000 */
.L_x_550:
[----:B-1----:R-:W1:Y:S02]  /*90c0*/  MUFU.RCP R2, R113 ;  /* 0x0000007100027308 */ /* 0x002e640000001000 */
[----:B-1----:R-:W-:-:S04]  /*90d0*/  FFMA R61, R113, R2, -1 ;  /* 0xbf800000713d7423 */ /* 0x002fc80000000002 */
[----:B------:R-:W-:-:S04]  /*90e0*/  FADD.FTZ R61, -R61, -RZ ;  /* 0x800000ff3d3d7221 */ /* 0x000fc80000010100 */
[----:B------:R-:W-:-:S07]  /*90f0*/  FFMA R61, R2, R61, R2 ;  /* 0x0000003d023d7223 */ /* 0x000fce0000000002 */
.L_x_551:
[----:B------:R-:W-:Y:S05]  /*9100*/  BSYNC B1 ;  /* 0x0000000000017941 */ /* 0x000fea0003800000 */
.L_x_549:
[----:B------:R-:W-:Y:S01]  /*9110*/  ISETP.LT.AND P1, PT, R44, R67, P1 ;  /* 0x000000432c00720c */ /* 0x000fe20000f21270 */
        /* <DEDUP_REMOVED lines=12> */
[----:B------:R-:W-:-:S02]  /*91e0*/  ISETP.LT.AND P0, PT, R44, R67, P0 ;  /* 0x000000432c00720c */ /* 0x000fc40000701270 */
[----:B------:R-:W-:Y:S01]  /*91f0*/  F2FP.F16.F32.PACK_AB R4, R9, R4 ;  /* 0x000000040904723e */ /* 0x000fe200000000ff */
[----:B------:R1:W-:Y:S01]  /*9200*/  @P1 STG.E.64 desc[UR22][R36.64], R2 ;  /* 0x0000000224001986 */ /* 0x0003e2000c101b16 */
[----:B------:R-:W-:-:S09]  /*9210*/  F2FP.F16.F32.PACK_AB R5, R6, R5 ;  /* 0x000000050605723e */ /* 0x000fd200000000ff */
[----:B------:R-:W-:Y:S05]  /*9220*/  @!P0 BRA `(.L_x_538) ;  /* 0x0000000400348947 */ /* 0x000fea0003800000 */
[----:B------:R2:W-:Y:S01]  /*9230*/  STG.E.64 desc[UR22][R36.64+0x80], R4 ;  /* 0x0000800424007986 */ /* 0x0005e2000c101b16 */
[----:B------:R-:W-:Y:S05]  /*9240*/  BRA `(.L_x_538) ;  /* 0x00000004002c7947 */ /* 0x000fea0003800000 */
.L_x_539:
[----:B----4-:R-:W3:Y:S01]  /*9250*/  LDG.E R2, desc[UR22][R104.64] ;  /* 0x0000001668027981 */ /* 0x010ee2000c1e1900 */
[----:B------:R-:W-:Y:S01]  /*9260*/  BAR.SYNC.DEFER_BLOCKING 0x0 ;  /* 0x0000000000007b1d */ /* 0x000fe20000010000 */
[----:B------:R-:W-:Y:S02]  /*9270*/  ISETP.NE.U32.AND P0, PT, R63, RZ, PT ;  /* 0x000000ff3f00720c */ /* 0x000fe40003f05070 */
[----:B------:R-:W-:Y:S02]  /*9280*/  SHF.R.S32.HI R3, RZ, 0x1f, R100 ;  /* 0x0000001fff037819 */ /* 0x000fe40000011464 */
[----:B------:R-:W-:Y:S01]  /*9290*/  ISETP.NE.AND.EX P0, PT, R62, RZ, PT, P0 ;  /* 0x000000ff3e00720c */ /* 0x000fe20003f05300 */
[----:B------:R4:W-:Y:S04]  /*92a0*/  STS.64 [R77], R4 ;  /* 0x000000044d007388 */ /* 0x0009e80000000a00 */
[----:B------:R-:W-:Y:S04]  /*92b0*/  STS.64 [R77+0x20], R8 ;  /* 0x000020084d007388 */ /* 0x000fe80000000a00 */
[----:B------:R-:W-:Y:S04]  /*92c0*/  STS.64 [R77+0x40], R12 ;  /* 0x0000400c4d007388 */ /* 0x000fe80000000a00 */
[----:B------:R-:W-:Y:S04]  /*92d0*/  STS.64 [R77+0x60], R16 ;  /* 0x000060104d007388 */ /* 0x000fe80000000a00 */
[----:B------:R5:W-:Y:S04]  /*92e0*/  STS.64 [R77+0x1100], R6 ;  /* 0x001100064d007388 */ /* 0x000be80000000a00 */
[----:B------:R-:W-:Y:S04]  /*92f0*/  STS.64 [R77+0x1120], R10 ;  /* 0x0011200a4d007388 */ /* 0x000fe80000000a00 */
[----:B------:R-:W-:Y:S01]  /*9300*/  STS.64 [R77+0x1140], R14 ;  /* 0x0011400e4d007388 */ /* 0x000fe20000000a00 */
[----:B----4-:R-:W-:-:S03]  /*9310*/  IMAD R4, R116, 0x80, R99 ;  /* 0x0000008074047824 */ /* 0x010fc600078e0263 */
[----:B------:R-:W-:Y:S01]  /*9320*/  STS.64 [R77+0x1160], R18 ;  /* 0x001160124d007388 */ /* 0x000fe20000000a00 */
[----:B------:R-:W-:Y:S01]  /*9330*/  BAR.SYNC.DEFER_BLOCKING 0x0 ;  /* 0x0000000000007b1d */ /* 0x000fe20000010000 */
[----:B------:R-:W-:-:S04]  /*9340*/  ISETP.LT.AND P1, PT, R4, UR11, P0 ;  /* 0x0000000b04007c0c */ /* 0x000fc80008721270 */
[----:B------:R-:W-:Y:S01]  /*9350*/  ISETP.LT.AND P6, PT, R100, R67, P1 ;  /* 0x000000436400720c */ /* 0x000fe20000fc1270 */
[----:B-----5:R-:W-:-:S04]  /*9360*/  IMAD.WIDE R6, R4, 0x4, RZ ;  /* 0x0000000404067825 */ /* 0x020fc800078e02ff */
[----:B------:R-:W-:Y:S01]  /*9370*/  VIADD R4, R4, 0x40 ;  /* 0x0000004004047836 */ /* 0x000fe20000000000 */
[----:B------:R-:W-:Y:S02]  /*9380*/  LOP3.LUT R9, R7, 0x3fffffff, RZ, 0xc0, !PT ;  /* 0x3fffffff07097812 */ /* 0x000fe400078ec0ff */
[----:B------:R-:W-:Y:S02]  /*9390*/  LOP3.LUT R8, R6, 0xfffffff0, RZ, 0xc0, !PT ;  /* 0xfffffff006087812 */ /* 0x000fe400078ec0ff */
[----:B------:R-:W-:Y:S01]  /*93a0*/  ISETP.LT.AND P0, PT, R4, UR11, P0 ;  /* 0x0000000b04007c0c */ /* 0x000fe20008701270 */
[C---:B------:R-:W-:Y:S01]  /*93b0*/  VIADD R4, R100.reuse, 0x8 ;  /* 0x0000000864047836 */ /* 0x040fe20000000000 */
[----:B------:R-:W4:Y:S02]  /*93c0*/  LDS.128 R48, [R68+UR20] ;  /* 0x0000001444307984 */ /* 0x000f240008000c00 */
[-C--:B------:R-:W-:Y:S02]  /*93d0*/  ISETP.LT.AND P5, PT, R100, R67.reuse, P0 ;  /* 0x000000436400720c */ /* 0x080fe400007a1270 */
[CC--:B------:R-:W-:Y:S01]  /*93e0*/  ISETP.LT.AND P3, PT, R4.reuse, R67.reuse, P0 ;  /* 0x000000430400720c */ /* 0x0c0fe20000761270 */
[----:B------:R-:W5:Y:S01]  /*93f0*/  LDS.128 R44, [R68+UR20+0x100] ;  /* 0x00010014442c7984 */ /* 0x000f620008000c00 */
[----:B------:R-:W-:-:S03]  /*9400*/  ISETP.LT.AND P4, PT, R4, R67, P1 ;  /* 0x000000430400720c */ /* 0x000fc60000f81270 */
[----:B-1----:R-:W1:Y:S04]  /*9410*/  LDS.128 R40, [R68+UR20+0x1100] ;  /* 0x0011001444287984 */ /* 0x002e680008000c00 */
[----:B--2---:R-:W2:Y:S01]  /*9420*/  LDS.128 R36, [R68+UR20+0x1200] ;  /* 0x0012001444247984 */ /* 0x004ea20008000c00 */
[--C-:B---3--:R-:W-:Y:S02]  /*9430*/  SHF.R.S32.HI R7, RZ, 0x1e, R2.reuse ;  /* 0x0000001eff077819 */ /* 0x108fe40000011402 */
[----:B------:R-:W-:-:S03]  /*9440*/  SHF.R.S64 R5, RZ, 0x1e, R2 ;  /* 0x0000001eff057819 */ /* 0x000fc60000001002 */
[----:B------:R-:W-:Y:S02]  /*9450*/  IMAD R6, R7, R100, RZ ;  /* 0x0000006407067224 */ /* 0x000fe400078e02ff */
[----:B------:R-:W-:-:S04]  /*9460*/  IMAD.WIDE.U32 R8, R100, R5, R8 ;  /* 0x0000000564087225 */ /* 0x000fc800078e0008 */
[----:B------:R-:W-:Y:S01]  /*9470*/  IMAD R5, R3, R5, R6 ;  /* 0x0000000503057224 */ /* 0x000fe200078e0206 */
[----:B------:R-:W-:Y:S02]  /*9480*/  IADD3 R6, P2, R63, R8, RZ ;  /* 0x000000083f067210 */ /* 0x000fe40007f5e0ff */
[--C-:B------:R-:W-:Y:S02]  /*9490*/  SHF.R.S64 R3, RZ, 0x1b, R2.reuse ;  /* 0x0000001bff037819 */ /* 0x100fe40000001002 */
[----:B------:R-:W-:Y:S02]  /*94a0*/  IADD3.X R7, R62, R9, R5, P2, !PT ;  /* 0x000000093e077210 */ /* 0x000fe400017fe405 */
[----:B------:R-:W-:Y:S02]  /*94b0*/  SHF.R.S32.HI R2, RZ, 0x1b, R2 ;  /* 0x0000001bff027819 */ /* 0x000fe40000011402 */
[----:B------:R-:W-:Y:S01]  /*94c0*/  IADD3 R52, P2, R3, R6, RZ ;  /* 0x0000000603347210 */ /* 0x000fe20007f5e0ff */
[----:B----4-:R-:W-:Y:S04]  /*94d0*/  @P6 STG.E.128 desc[UR22][R6.64], R48 ;  /* 0x0000003006006986 */ /* 0x010fe8000c101d16 */
[----:B------:R-:W-:Y:S01]  /*94e0*/  IMAD.X R53, R2, 0x1, R7, P2 ;  /* 0x0000000102357824 */ /* 0x000fe200010e0607 */
[----:B-----5:R-:W-:Y:S01]  /*94f0*/  @P5 STG.E.128 desc[UR22][R6.64+0x100], R44 ;  /* 0x0001002c06005986 */ /* 0x020fe2000c101d16 */
[----:B------:R-:W-:-:S02]  /*9500*/  @P3 IMAD.MOV.U32 R4, RZ, RZ, R52 ;  /* 0x000000ffff043224 */ /* 0x000fc400078e0034 */
        /* <DEDUP_REMOVED lines=15> */
[CC--:B------:R-:W-:Y:S02]  /*9600*/  ISETP.LT.AND P4, PT, R24.reuse, R67.reuse, P1 ;  /* 0x000000431800720c */ /* 0x0c0fe40000f81270 */
[----:B------:R-:W-:Y:S02]  /*9610*/  ISETP.LT.AND P3, PT, R24, R67, P0 ;  /* 0x000000431800720c */ /* 0x000fe40000761270 */
[----:B------:R-:W-:Y:S02]  /*9620*/  IADD3 R24, P2, R52, R3, RZ ;  /* 0x0000000334187210 */ /* 0x000fe40007f5e0ff */
[CC--:B------:R-:W-:Y:S02]  /*9630*/  ISETP.LT.AND P1, PT, R20.reuse, R67.reuse, P1 ;  /* 0x000000431400720c */ /* 0x0c0fe40000f21270 */
[----:B------:R-:W-:Y:S01]  /*9640*/  ISETP.LT.AND P0, PT, R20, R67, P0 ;  /* 0x000000431400720c */ /* 0x000fe20000701270 */
        /* <DEDUP_REMOVED lines=11> */
.L_x_538:
[----:B------:R-:W-:Y:S05]  /*9700*/  BSYNC B2 ;  /* 0x0000000000027941 */ /* 0x000fea0003800000 */
.L_x_523:
        /* <DEDUP_REMOVED lines=9> */
.L_x_519:
[----:B------:R-:W-:Y:S01]  /*97a0*/  IADD3 R73, R73, 0x80, RZ ;  /* 0x0000008049497810 */ /* 0x000fe20007ffe0ff */
[----:B------:R-:W-:Y:S03]  /*97b0*/  BAR.SYNC.DEFER_BLOCKING 0x0 ;  /* 0x0000000000007b1d */ /* 0x000fe60000010000 */
[----:B------:R-:W-:-:S13]  /*97c0*/  ISETP.GT.AND P0, PT, R66, R73, PT ;  /* 0x000000494200720c */ /* 0x000fda0003f04270 */
[----:B------:R-:W-:Y:S05]  /*97d0*/  @!P0 BRA `(.L_x_499) ;  /* 0x0000000000048947 */ /* 0x000fea0003800000 */
[----:B------:R-:W-:Y:S05]  /*97e0*/  BRA `(.L_x_553) ;  /* 0xffffff7800907947 */ /* 0x000fea000383ffff */
.L_x_499:
[----:B------:R-:W-:Y:S06]  /*97f0*/  BAR.SYNC.DEFER_BLOCKING 0x0 ;  /* 0x0000000000007b1d */ /* 0x000fec0000010000 */
.L_x_498:
[----:B------:R-:W-:Y:S02]  /*9800*/  ULDC UR5, c[0x0][0xc] ;  /* 0x0000030000057ab9 */ /* 0x000fe40000000800 */
[----:B------:R-:W-:Y:S01]  /*9810*/  UIADD3 UR19, UR5, UR19, URZ ;  /* 0x0000001305137290 */ /* 0x000fe2000fffe03f */
[----:B------:R-:W-:Y:S11]  /*9820*/  BRA `(.L_x_554) ;  /* 0xffffff7000a47947 */ /* 0x000ff6000383ffff */
        .weak           $__internal_5_$__cuda_sm20_rcp_rn_f32_slowpath
        .type           $__internal_5_$__cuda_sm20_rcp_rn_f32_slowpath,@function
        .size           $__internal_5_$__cuda_sm20_rcp_rn_f32_slowpath,(.L_x_664 - $__internal_5_$__cuda_sm20_rcp_rn_f32_slowpath)
$__internal_5_$__cuda_sm20_rcp_rn_f32_slowpath:
        /* <DEDUP_REMOVED lines=15> */
.L_x_556:
        /* <DEDUP_REMOVED lines=17> */
[----:B------:R-:W-:-:S03]  /*9a30*/  LOP3.LUT R61, R61, R116, RZ, 0xc0, !PT ;  /* 0x000000743d3d7212 */ /* 0x000fc600078ec0ff */
[----:B------:R-:W-:Y:S01]  /*9a40*/  IMAD.MOV R115, RZ, RZ, -R115 ;  /* 0x000000ffff737224 */ /* 0x000fe200078e0a73 */
[----:B------:R-:W-:-:S04]  /*9a50*/  SHF.R.U32.HI R61, RZ, R2, R61 ;  /* 0x00000002ff3d7219 */ /* 0x000fc8000001163d */
[--C-:B------:R-:W-:Y:S02]  /*9a60*/  LOP3.LUT P5, RZ, R115, R2, R116.reuse, 0xf8, !PT ;  /* 0x0000000273ff7212 */ /* 0x100fe400078af874 */
[C---:B------:R-:W-:Y:S02]  /*9a70*/  LOP3.LUT P6, RZ, R61.reuse, 0x1, RZ, 0xc0, !PT ;  /* 0x000000013dff7812 */ /* 0x040fe400078cc0ff */
[----:B------:R-:W-:Y:S02]  /*9a80*/  LOP3.LUT P4, RZ, R61, 0x2, RZ, 0xc0, !PT ;  /* 0x000000023dff7812 */ /* 0x000fe4000788c0ff */
[----:B------:R-:W-:Y:S02]  /*9a90*/  SHF.R.U32.HI R116, RZ, R3, R116 ;  /* 0x00000003ff747219 */ /* 0x000fe40000011674 */
        /* <DEDUP_REMOVED lines=9> */
.L_x_558:
[----:B------:R1:W2:Y:S02]  /*9b30*/  MUFU.RCP R61, R113 ;  /* 0x00000071003d7308 */ /* 0x0002a40000001000 */
.L_x_557:
[----:B------:R-:W-:Y:S05]  /*9b40*/  BSYNC B0 ;  /* 0x0000000000007941 */ /* 0x000fea0003800000 */
.L_x_555:
[----:B------:R-:W-:Y:S02]  /*9b50*/  MOV R2, R60 ;  /* 0x0000003c00027202 */ /* 0x000fe40000000f00 */
[----:B------:R-:W-:-:S04]  /*9b60*/  MOV R3, 0x0 ;  /* 0x0000000000037802 */ /* 0x000fc80000000f00 */
[----:B-12---:R-:W-:Y:S05]  /*9b70*/  RET.REL.NODEC R2 `(_ZN7cutlass6KernelINS_4gemm6kernel11FMHAGroupedINS2_18DefaultFMHAGroupedINS_6half_tENS_4arch4Sm80ELb1ELi32ELi128ELi65536ELNS2_17GroupScheduleModeE0EE3MM0ENS9_3MM1ES5_fS5_fLb0ELS8_0EEEEEvNT_6ParamsE) ;  /* 0xffffff6402207950 */ /* 0x006fea0003c3ffff */
.L_x_559:
        /* <DEDUP_REMOVED lines=16> */
.L_x_664:


//--------------------- .text._ZN7cutlass6KernelINS_4gemm6kernel11FMHAGroupedINS2_18DefaultFMHAGroupedINS_6half_tENS_4arch4Sm80ELb1ELi32ELi128ELi128ELNS2_17GroupScheduleModeE1EE3MM0ENS9_3MM1ES5_fS5_fLb1ELS8_1EEEEEvNT_6ParamsE --------------------------
	.section	.text._ZN7cutlass6KernelINS_4gemm6kernel11FMHAGroupedINS2_18DefaultFMHAGroupedINS_6half_tENS_4arch4Sm80ELb1ELi32ELi128ELi128ELNS2_17GroupScheduleModeE1EE3MM0ENS9_3MM1ES5_fS5_fLb1ELS8_1EEEEEvNT_6ParamsE,"ax",@progbits
	.align	128
.text._ZN7cutlass6KernelINS_4gemm6kernel11FMHAGroupedINS2_18DefaultFMHAGroupedINS_6half_tENS_4arch4Sm80ELb1ELi32ELi128ELi128ELNS2_17GroupScheduleModeE1EE3MM0ENS9_3MM1ES5_fS5_fLb1ELS8_1EEEEEvNT_6ParamsE:
        .type           _ZN7cutlass6KernelINS_4gemm6kernel11FMHAGroupedINS2_18DefaultFMHAGroupedINS_6half_tENS_4arch4Sm80ELb1ELi32ELi128ELi128ELNS2_17GroupScheduleModeE1EE3MM0ENS9_3MM1ES5_fS5_fLb1ELS8_1EEEEEvNT_6ParamsE,@function
        .size           _ZN7cutlass6KernelINS_4gemm6kernel11FMHAGroupedINS2_18DefaultFMHAGroupedINS_6half_tENS_4arch4Sm80ELb1ELi32ELi128ELi128ELNS2_17GroupScheduleModeE1EE3MM0ENS9_3MM1ES5_fS5_fLb1ELS8_1EEEEEvNT_6ParamsE,(.L_x_666 - _ZN7cutlass6KernelINS_4gemm6kernel11FMHAGroupedINS2_18DefaultFMHAGroupedINS_6half_tENS_4arch4Sm80ELb1ELi32ELi128ELi128ELNS2_17GroupScheduleModeE1EE3MM0ENS9_3MM1ES5_fS5_fLb1ELS8_1EEEEEvNT_6ParamsE)
        .other          _ZN7cutlass6KernelINS_4gemm6kernel11FMHAGroupedINS2_18DefaultFMHAGroupedINS_6half_tENS_4arch4Sm80ELb1ELi32ELi128ELi128ELNS2_17GroupScheduleModeE1EE3MM0ENS9_3MM1ES5_fS5_fLb1ELS8_1EEEEEvNT_6ParamsE,@"STO_CUDA_ENTRY STV_DEFAULT"
_ZN7cutlass6KernelINS_4gemm6kernel11FMHAGroupedINS2_18DefaultFMHAGroupedINS_6half_tENS_4arch4Sm80ELb1ELi32ELi128ELi128ELNS2_17GroupScheduleModeE1EE3MM0ENS9_3MM1ES5_fS5_fLb1ELS8_1EEEEEvNT_6ParamsE:
[----:B------:R-:W-:Y:S01]  /*0000*/  LDC R1, c[0x0][0x28] ;  /* 0x00000a00ff017b82 */ /* 0x000fe20000000800 */
[----:B------:R-:W-:Y:S01]  /*0010*/  ULDC UR5, c[0x0][0xc] ;  /* 0x0000030000057ab9 */ /* 0x000fe20000000800 */
[----:B------:R-:W-:Y:S01]  /*0020*/  UMOV UR8, URZ ;  /* 0x0000003f00087c82 */ /* 0x000fe20008000000 */
[----:B------:R-:W1:Y:S01]  /*0030*/  I2F.U32.RP R2, UR5 ;  /* 0x0000000500027d06 */ /* 0x000e620008209000 */
[----:B------:R-:W2:Y:S01]  /*0040*/  S2R R99, SR_TID.X ;  /* 0x0000000000637919 */ /* 0x000ea20000002100 */
[----:B------:R-:W-:Y:S01]  /*0050*/  UISETP.NE.U32.AND UP0, UPT, UR5, URZ, UPT ;  /* 0x0000003f0500728c */ /* 0x000fe2000bf05070 */
[----:B------:R-:W-:Y:S01]  /*0060*/  LOP3.LUT R124, R124, 0xffff7fff, RZ, 0xc0, !PT ;  /* 0xffff7fff7c7c7812 */ /* 0x000fe200078ec0ff */
[----:B------:R-:W-:Y:S01]  /*0070*/  ULDC.64 UR22, c[0x0][0x208] ;  /* 0x0000820000167ab9 */ /* 0x000fe20000000a00 */
[----:B------:R-:W-:Y:S03]  /*0080*/  BSSY B0, `(.L_x_560) ;  /* 0x0000023000007945 */ /* 0x000fe60003800000 */
        /* <DEDUP_REMOVED lines=34> */
.L_x_561:
[----:B------:R-:W-:Y:S05]  /*02b0*/  BSYNC B0 ;  /* 0x0000000000007941 */ /* 0x000fea0003800000 */
.L_x_560:
[----:B------:R-:W-:-:S06]  /*02c0*/  UISETP.GE.AND UP0, UPT, UR20, UR4, UPT ;  /* 0x000000041400728c */ /* 0x000fcc000bf06270 */
[----:B------:R-:W-:-:S13]  /*02d0*/  PLOP3.LUT P0, PT, PT, PT, UP0, 0x80, 0x0 ;  /* 0x000000000000781c */ /* 0x000fda0003f0f008 */
[----:B------:R-:W-:Y:S05]  /*02e0*/  @P0 EXIT ;  /* 0x000000000000094d */ /* 0x000fea0003800000 */
[C---:B------:R-:W-:Y:S01]  /*02f0*/  PRMT R5, R99.reuse, 0x9910, RZ ;  /* 0x0000991063057816 */ /* 0x040fe200000000ff */
[----:B------:R-:W2:Y:S01]  /*0300*/  S2UR UR4, SR_CgaCtaId ;  /* 0x00000000000479c3 */ /* 0x000ea20000008800 */
[C---:B------:R-:W-:Y:S01]  /*0310*/  PRMT R116, R99.reuse, 0x8880, RZ ;  /* 0x0000888063747816 */ /* 0x040fe200000000ff */
[----:B------:R-:W-:Y:S01]  /*0320*/  UMOV UR5, 0x400 ;  /* 0x0000040000057882 */ /* 0x000fe20000000000 */
[----:B------:R-:W-:Y:S01]  /*0330*/  SHF.R.S32.HI R4, RZ, 0x1f, R5 ;  /* 0x0000001fff047819 */ /* 0x000fe20000011405 */
[C---:B------:R-:W-:Y:S01]  /*0340*/  IMAD.SHL.U32 R106, R99.reuse, 0x2, RZ ;  /* 0x00000002636a7824 */ /* 0x040fe200078e00ff */
[----:B-1----:R-:W-:Y:S01]  /*0350*/  LOP3.LUT R0, R99, 0x6, RZ, 0xc0, !PT ;  /* 0x0000000663007812 */ /* 0x002fe200078ec0ff */
[----:B------:R-:W-:Y:S01]  /*0360*/  IMAD.SHL.U32 R9, R116, 0x4, RZ ;  /* 0x0000000474097824 */ /* 0x000fe200078e00ff */
[-C--:B------:R-:W-:Y:S01]  /*0370*/  LEA.HI R2, R4, R5.reuse, RZ, 0x5 ;  /* 0x0000000504027211 */ /* 0x080fe200078f28ff */
[----:B------:R-:W-:Y:S01]  /*0380*/  IMAD.SHL.U32 R116, R116, 0x10, RZ ;  /* 0x0000001074747824 */ /* 0x000fe200078e00ff */
[----:B------:R-:W-:Y:S01]  /*0390*/  LEA.HI R3, R4, R5, RZ, 0x7 ;  /* 0x0000000504037211 */ /* 0x000fe200078f38ff */
[----:B------:R-:W-:Y:S01]  /*03a0*/  UMOV UR18, URZ ;  /* 0x0000003f00127c82 */ /* 0x000fe20008000000 */
[----:B------:R-:W-:-:S02]  /*03b0*/  LOP3.LUT R10, R2, 0xffffffe0, RZ, 0xc0, !PT ;  /* 0xffffffe0020a7812 */ /* 0x000fc400078ec0ff */
[----:B------:R-:W-:Y:S02]  /*03c0*/  SHF.R.S32.HI R117, RZ, 0x5, R2 ;  /* 0x00000005ff757819 */ /* 0x000fe40000011402 */
[----:B------:R-:W-:Y:S01]  /*03d0*/  LOP3.LUT R9, R9, 0x4, RZ, 0xc0, !PT ;  /* 0x0000000409097812 */ /* 0x000fe200078ec0ff */
[----:B------:R-:W-:Y:S01]  /*03e0*/  IMAD.IADD R10, R5, 0x1, -R10 ;  /* 0x00000001050a7824 */ /* 0x000fe200078e0a0a */
[----:B------:R-:W-:Y:S01]  /*03f0*/  SHF.R.S32.HI R2, RZ, 0x1f, R2 ;  /* 0x0000001fff027819 */ /* 0x000fe20000011402 */
[----:B------:R-:W-:Y:S01]  /*0400*/  IMAD.SHL.U32 R118, R117, 0x8, RZ ;  /* 0x0000000875767824 */ /* 0x000fe200078e00ff */
[----:B------:R-:W-:Y:S02]  /*0410*/  LEA.HI R9, R0, R9, RZ, 0x1f ;  /* 0x0000000900097211 */ /* 0x000fe400078ff8ff */
[----:B------:R-:W-:Y:S02]  /*0420*/  SHF.R.S32.HI R11, RZ, 0x1f, R10 ;  /* 0x0000001fff0b7819 */ /* 0x000fe4000001140a */
[----:B------:R-:W-:Y:S01]  /*0430*/  SHF.R.S32.HI R3, RZ, 0x7, R3 ;  /* 0x00000007ff037819 */ /* 0x000fe20000011403 */
[----:B--2---:R-:W-:Y:S01]  /*0440*/  ULEA UR4, UR4, UR5, 0x18 ;  /* 0x0000000504047291 */ /* 0x004fe2000f8ec03f */
[----:B------:R-:W-:-:S02]  /*0450*/  LEA.HI R7, R11, R10, RZ, 0x3 ;  /* 0x0000000a0b077211 */ /* 0x000fc400078f18ff */
[----:B------:R-:W-:Y:S01]  /*0460*/  LEA.HI R119, R11, R10, RZ, 0x4 ;  /* 0x0000000a0b777211 */ /* 0x000fe200078f20ff */
[----:B------:R-:W-:Y:S01]  /*0470*/  IMAD.SHL.U32 R120, R3, 0x20, RZ ;  /* 0x0000002003787824 */ /* 0x000fe200078e00ff */
[----:B------:R-:W-:Y:S01]  /*0480*/  LEA.HI.SX32 R111, R7, R118, 0x1d ;  /* 0x00000076076f7211 */ /* 0x000fe200078feaff */
[----:B------:R-:W-:Y:S01]  /*0490*/  UIADD3 UR19, UR4, 0x400, URZ ;  /* 0x0000040004137890 */ /* 0x000fe2000fffe03f */
[----:B------:R-:W-:Y:S02]  /*04a0*/  LEA.HI R11, R11, R10, RZ, 0x2 ;  /* 0x0000000a0b0b7211 */ /* 0x000fe400078f10ff */
[----:B------:R-:W-:Y:S01]  /*04b0*/  SHF.R.S32.HI R6, RZ, 0x1f, R111 ;  /* 0x0000001fff067819 */ /* 0x000fe2000001146f */
[----:B------:R-:W-:Y:S01]  /*04c0*/  VIADD R110, R111, 0x4 ;  /* 0x000000046f6e7836 */ /* 0x000fe20000000000 */
[----:B------:R-:W-:Y:S02]  /*04d0*/  LOP3.LUT R0, R116, 0x1e0, RZ, 0xc0, !PT ;  /* 0x000001e074007812 */ /* 0x000fe400078ec0ff */
[----:B------:R-:W-:-:S02]  /*04e0*/  LEA.HI R2, R2, R117, RZ, 0x2 ;  /* 0x0000007502027211 */ /* 0x000fc400078f10ff */
[----:B------:R-:W-:Y:S01]  /*04f0*/  LEA.HI R6, R6, R111, RZ, 0x3 ;  /* 0x0000006f06067211 */ /* 0x000fe200078f18ff */
[----:B------:R-:W-:Y:S01]  /*0500*/  IMAD.IADD R0, R9, 0x1, R0 ;  /* 0x0000000109007824 */ /* 0x000fe200078e0200 */
[----:B------:R-:W-:Y:S02]  /*0510*/  SHF.R.S32.HI R13, RZ, 0x1f, R110 ;  /* 0x0000001fff0d7819 */ /* 0x000fe4000001146e */
[----:B------:R-:W-:Y:S01]  /*0520*/  LEA.HI.SX32 R118, R11, R118, 0x1e ;  /* 0x000000760b767211 */ /* 0x000fe200078ff2ff */
[----:B------:R-:W-:Y:S01]  /*0530*/  IMAD.SHL.U32 R0, R0, 0x10, RZ ;  /* 0x0000001000007824 */ /* 0x000fe200078e00ff */
[----:B------:R-:W-:Y:S02]  /*0540*/  LOP3.LUT R2, R2, 0x7ffffffc, RZ, 0xc0, !PT ;  /* 0x7ffffffc02027812 */ /* 0x000fe400078ec0ff */
[----:B------:R-:W-:Y:S02]  /*0550*/  LOP3.LUT R6, R6, 0xfffffff8, RZ, 0xc0, !PT ;  /* 0xfffffff806067812 */ /* 0x000fe400078ec0ff */
[----:B------:R-:W-:Y:S01]  /*0560*/  LEA.HI R13, R13, R110, RZ, 0x3 ;  /* 0x0000006e0d0d7211 */ /* 0x000fe200078f18ff */
[----:B------:R-:W-:Y:S01]  /*0570*/  IMAD.IADD R5, R117, 0x1, -R2 ;  /* 0x0000000175057824 */ /* 0x000fe200078e0a02 */
[----:B------:R-:W-:Y:S01]  /*0580*/  LEA.HI R9, R118, R118, RZ, 0x1 ;  /* 0x0000007676097211 */ /* 0x000fe200078f08ff */
[----:B------:R-:W-:Y:S01]  /*0590*/  IMAD.IADD R6, R111, 0x1, -R6 ;  /* 0x000000016f067824 */ /* 0x000fe200078e0a06 */
[----:B------:R-:W-:Y:S01]  /*05a0*/  LEA.HI.SX32 R120, R119, R120, 0x1c ;  /* 0x0000007877787211 */ /* 0x000fe200078fe2ff */
[----:B------:R-:W-:Y:S01]  /*05b0*/  IMAD R117, R117, 0x18, R118 ;  /* 0x0000001875757824 */ /* 0x000fe200078e0276 */
[----:B------:R-:W-:-:S02]  /*05c0*/  LOP3.LUT R11, R11, 0xfffffffc, RZ, 0xc0, !PT ;  /* 0xfffffffc0b0b7812 */ /* 0x000fc400078ec0ff */
[----:B------:R-:W-:Y:S01]  /*05d0*/  LOP3.LUT R13, R13, 0xfffffff8, RZ, 0xc0, !PT ;  /* 0xfffffff80d0d7812 */ /* 0x000fe200078ec0ff */
[----:B------:R-:W-:Y:S01]  /*05e0*/  IMAD R120, R5, 0x2, R120 ;  /* 0x0000000205787824 */ /* 0x000fe200078e0278 */
[----:B------:R-:W-:Y:S01]  /*05f0*/  LOP3.LUT R113, R9, 0x3ffffffe, RZ, 0xc0, !PT ;  /* 0x3ffffffe09717812 */ /* 0x000fe200078ec0ff */
[----:B------:R-:W-:Y:S01]  /*0600*/  IMAD.IADD R130, R10, 0x1, -R11 ;  /* 0x000000010a827824 */ /* 0x000fe200078e0a0b */
[----:B------:R-:W-:Y:S01]  /*0610*/  SHF.R.S32.HI R5, RZ, 0x1f, R6 ;  /* 0x0000001fff057819 */ /* 0x000fe20000011406 */
[----:B------:R-:W-:Y:S01]  /*0620*/  IMAD.IADD R2, R110, 0x1, -R13 ;  /* 0x000000016e027824 */ /* 0x000fe200078e0a0d */
[----:B------:R-:W-:Y:S01]  /*0630*/  LOP3.LUT R119, R119, 0xfffffff0, RZ, 0xc0, !PT ;  /* 0xfffffff077777812 */ /* 0x000fe200078ec0ff */
[----:B------:R-:W-:Y:S01]  /*0640*/  IMAD.IADD R113, R118, 0x1, -R113 ;  /* 0x0000000176717824 */ /* 0x000fe200078e0a71 */
[----:B------:R-:W-:Y:S01]  /*0650*/  LOP3.LUT R7, R7, 0xfffffff8, RZ, 0xc0, !PT ;  /* 0xfffffff807077812 */ /* 0x000fe200078ec0ff */
[----:B------:R-:W-:Y:S01]  /*0660*/  VIADD R115, R117, 0x8 ;  /* 0x0000000875737836 */ /* 0x000fe20000000000 */
[----:B------:R-:W-:Y:S01]  /*0670*/  LEA.HI R8, R5, R6, RZ, 0x2 ;  /* 0x0000000605087211 */ /* 0x000fe200078f10ff */
[----:B------:R-:W-:Y:S01]  /*0680*/  IMAD R113, R113, 0x4, R130 ;  /* 0x0000000471717824 */ /* 0x000fe200078e0282 */
[----:B------:R-:W-:Y:S01]  /*0690*/  SHF.R.S32.HI R5, RZ, 0x1f, R2 ;  /* 0x0000001fff057819 */ /* 0x000fe20000011402 */
[C---:B------:R-:W-:Y:S01]  /*06a0*/  IMAD.IADD R128, R10.reuse, 0x1, -R7 ;  /* 0x000000010a807824 */ /* 0x040fe200078e0a07 */
[----:B------:R-:W-:Y:S01]  /*06b0*/  SHF.R.S32.HI R7, RZ, 0x2, R8 ;  /* 0x00000002ff077819 */ /* 0x000fe20000011408 */
[----:B------:R-:W-:Y:S01]  /*06c0*/  IMAD.IADD R119, R10, 0x1, -R119 ;  /* 0x000000010a777824 */ /* 0x000fe200078e0a77 */
[----:B------:R-:W-:Y:S01]  /*06d0*/  SHF.R.S32.HI R10, RZ, 0x1, R9 ;  /* 0x00000001ff0a7819 */ /* 0x000fe20000011409 */
[----:B------:R-:W-:Y:S01]  /*06e0*/  IMAD R96, R3, -0x18, R120 ;  /* 0xffffffe803607824 */ /* 0x000fe200078e0278 */
[----:B------:R-:W-:-:S02]  /*06f0*/  LEA.HI R4, R5, R2, RZ, 0x2 ;  /* 0x0000000205047211 */ /* 0x000fc400078f10ff */
[----:B------:R-:W-:Y:S01]  /*0700*/  SHF.R.S32.HI R9, RZ, 0x1f, R9 ;  /* 0x0000001fff097819 */ /* 0x000fe20000011409 */
[----:B------:R-:W-:Y:S01]  /*0710*/  IMAD R96, R96, 0x220, RZ ;  /* 0x0000022060607824 */ /* 0x000fe200078e02ff */
[----:B------:R-:W-:Y:S02]  /*0720*/  SHF.R.S32.HI R12, RZ, 0x1f, R113 ;  /* 0x0000001fff0c7819 */ /* 0x000fe40000011471 */
[C---:B------:R-:W-:Y:S01]  /*0730*/  LOP3.LUT R11, R8.reuse, 0x1ffffffc, RZ, 0xc0, !PT ;  /* 0x1ffffffc080b7812 */ /* 0x040fe200078ec0ff */
[C---:B------:R-:W-:Y:S01]  /*0740*/  IMAD.U32 R96, R119.reuse, 0x10, R96 ;  /* 0x0000001077607824 */ /* 0x040fe200078e0060 */
[----:B------:R-:W-:Y:S01]  /*0750*/  LEA.HI R8, R8, R7, RZ, 0x1 ;  /* 0x0000000708087211 */ /* 0x000fe200078f08ff */
[----:B------:R-:W-:Y:S01]  /*0760*/  IMAD.SHL.U32 R119, R119, 0x4, RZ ;  /* 0x0000000477777824 */ /* 0x000fe200078e00ff */
[----:B------:R-:W-:Y:S01]  /*0770*/  LOP3.LUT R109, R4, 0x1ffffffc, RZ, 0xc0, !PT ;  /* 0x1ffffffc046d7812 */ /* 0x000fe200078ec0ff */
[----:B------:R-:W-:Y:S01]  /*0780*/  IMAD.IADD R11, R6, 0x1, -R11 ;  /* 0x00000001060b7824 */ /* 0x000fe200078e0a0b */
[----:B------:R-:W-:-:S02]  /*0790*/  LEA.HI R9, R9, R10, RZ, 0x2 ;  /* 0x0000000a09097211 */ /* 0x000fc400078f10ff */
[----:B------:R-:W-:Y:S01]  /*07a0*/  LEA.HI R12, R12, R113, RZ, 0x2 ;  /* 0x000000710c0c7211 */ /* 0x000fe200078f10ff */
[----:B------:R-:W-:Y:S01]  /*07b0*/  IMAD.IADD R109, R2, 0x1, -R109 ;  /* 0x00000001026d7824 */ /* 0x000fe200078e0a6d */
[----:B------:R-:W-:Y:S02]  /*07c0*/  SHF.R.S32.HI R5, RZ, 0x1f, R128 ;  /* 0x0000001fff057819 */ /* 0x000fe40000011480 */
[----:B------:R-:W-:Y:S02]  /*07d0*/  LEA.HI R15, R117, R117, RZ, 0x1 ;  /* 0x00000075750f7211 */ /* 0x000fe400078f08ff */
[----:B------:R-:W-:Y:S02]  /*07e0*/  LOP3.LUT R8, R8, 0x7fffffe, RZ, 0xc0, !PT ;  /* 0x07fffffe08087812 */ /* 0x000fe400078ec0ff */
[----:B------:R-:W-:Y:S02]  /*07f0*/  LOP3.LUT R9, R9, 0x1ffffffc, RZ, 0xc0, !PT ;  /* 0x1ffffffc09097812 */ /* 0x000fe400078ec0ff */
[----:B------:R-:W-:Y:S01]  /*0800*/  LOP3.LUT R12, R12, 0xfffffffc, RZ, 0xc0, !PT ;  /* 0xfffffffc0c0c7812 */ /* 0x000fe200078ec0ff */
[----:B------:R-:W-:Y:S01]  /*0810*/  IMAD.IADD R8, R7, 0x1, -R8 ;  /* 0x0000000107087824 */ /* 0x000fe200078e0a08 */
[----:B------:R-:W-:Y:S01]  /*0820*/  LEA.HI R5, R5, R128, RZ, 0x2 ;  /* 0x0000008005057211 */ /* 0x000fe200078f10ff */
[----:B------:R-:W-:Y:S01]  /*0830*/  IMAD.IADD R6, R10, 0x1, -R9 ;  /* 0x000000010a067824 */ /* 0x000fe200078e0a09 */
[----:B------:R-:W-:Y:S01]  /*0840*/  LOP3.LUT R2, R15, 0x3ffffffe, RZ, 0xc0, !PT ;  /* 0x3ffffffe0f027812 */ /* 0x000fe200078ec0ff */
[----:B------:R-:W-:Y:S01]  /*0850*/  IMAD.IADD R113, R113, 0x1, -R12 ;  /* 0x0000000171717824 */ /* 0x000fe200078e0a0c */
[----:B------:R-:W-:-:S02]  /*0860*/  LOP3.LUT R7, R5, 0xfffffffc, RZ, 0xc0, !PT ;  /* 0xfffffffc05077812 */ /* 0x000fc400078ec0ff */
[----:B------:R-:W-:Y:S01]  /*0870*/  SHF.R.S32.HI R112, RZ, 0x1, R15 ;  /* 0x00000001ff707819 */ /* 0x000fe2000001140f */
[----:B------:R-:W-:Y:S01]  /*0880*/  IMAD.IADD R9, R117, 0x1, -R2 ;  /* 0x0000000175097824 */ /* 0x000fe200078e0a02 */
[----:B------:R-:W-:Y:S01]  /*0890*/  LOP3.LUT R113, R113, R6, RZ, 0x3c, !PT ;  /* 0x0000000671717212 */ /* 0x000fe200078e3cff */
[----:B------:R-:W-:Y:S01]  /*08a0*/  IMAD.IADD R2, R128, 0x1, -R7 ;  /* 0x0000000180027824 */ /* 0x000fe200078e0a07 */
[----:B------:R-:W-:Y:S01]  /*08b0*/  SHF.R.S32.HI R15, RZ, 0x1f, R15 ;  /* 0x0000001fff0f7819 */ /* 0x000fe2000001140f */
[----:B------:R-:W-:Y:S01]  /*08c0*/  IMAD R6, R9, 0x4, R130 ;  /* 0x0000000409067824 */ /* 0x000fe200078e0282 */
[----:B------:R-:W-:Y:S01]  /*08d0*/  LEA.HI R9, R115, R115, RZ, 0x1 ;  /* 0x0000007373097211 */ /* 0x000fe200078f08ff */
[----:B------:R-:W-:Y:S01]  /*08e0*/  IMAD.IADD R113, R12, 0x1, R113 ;  /* 0x000000010c717824 */ /* 0x000fe200078e0271 */
[----:B------:R-:W-:Y:S01]  /*08f0*/  LOP3.LUT R108, R2, R11, RZ, 0x3c, !PT ;  /* 0x0000000b026c7212 */ /* 0x000fe200078e3cff */
[----:B------:R-:W-:Y:S01]  /*0900*/  IMAD.SHL.U32 R128, R128, 0x8, RZ ;  /* 0x0000000880807824 */ /* 0x000fe200078e00ff */
[----:B------:R-:W-:Y:S01]  /*0910*/  LOP3.LUT R109, R2, R109, RZ, 0x3c, !PT ;  /* 0x0000006d026d7212 */ /* 0x000fe200078e3cff */
[----:B------:R-:W-:Y:S01]  /*0920*/  IMAD R113, R10, 0x20, R113 ;  /* 0x000000200a717824 */ /* 0x000fe200078e0271 */
[----:B------:R-:W-:-:S02]  /*0930*/  LOP3.LUT R2, R9, 0x3ffffffe, RZ, 0xc0, !PT ;  /* 0x3ffffffe09027812 */ /* 0x000fc400078ec0ff */
[----:B------:R-:W-:Y:S01]  /*0940*/  SHF.R.S32.HI R7, RZ, 0x1f, R6 ;  /* 0x0000001fff077819 */ /* 0x000fe20000011406 */
[----:B------:R-:W-:Y:S01]  /*0950*/  IMAD.SHL.U32 R113, R113, 0x8, RZ ;  /* 0x0000000871717824 */ /* 0x000fe200078e00ff */
[----:B------:R-:W-:Y:S01]  /*0960*/  LEA.HI R15, R15, R112, RZ, 0x2 ;  /* 0x000000700f0f7211 */ /* 0x000fe200078f10ff */
[----:B------:R-:W-:Y:S01]  /*0970*/  IMAD.IADD R11, R115, 0x1, -R2 ;  /* 0x00000001730b7824 */ /* 0x000fe200078e0a02 */
[----:B------:R-:W-:Y:S02]  /*0980*/  LEA.HI R7, R7, R6, RZ, 0x2 ;  /* 0x0000000607077211 */ /* 0x000fe400078f10ff */
[--C-:B------:R-:W-:Y:S01]  /*0990*/  SHF.R.S32.HI R114, RZ, 0x1, R9.reuse ;  /* 0x00000001ff727819 */ /* 0x100fe20000011409 */
[----:B------:R-:W-:Y:S01]  /*09a0*/  IMAD R11, R11, 0x4, R130 ;  /* 0x000000040b0b7824 */ /* 0x000fe200078e0282 */
[----:B------:R-:W-:Y:S01]  /*09b0*/  SHF.R.S32.HI R9, RZ, 0x1f, R9 ;  /* 0x0000001fff097819 */ /* 0x000fe20000011409 */
[----:B------:R-:W-:Y:S01]  /*09c0*/  IMAD.SHL.U32 R130, R130, 0x8, RZ ;  /* 0x0000000882827824 */ /* 0x000fe200078e00ff */
[----:B------:R-:W-:-:S02]  /*09d0*/  LOP3.LUT R15, R15, 0x1ffffffc, RZ, 0xc0, !PT ;  /* 0x1ffffffc0f0f7812 */ /* 0x000fc400078ec0ff */
[----:B------:R-:W-:Y:S02]  /*09e0*/  SHF.R.S32.HI R2, RZ, 0x1f, R11 ;  /* 0x0000001fff027819 */ /* 0x000fe4000001140b */
[----:B------:R-:W-:Y:S01]  /*09f0*/  LOP3.LUT R7, R7, 0xfffffffc, RZ, 0xc0, !PT ;  /* 0xfffffffc07077812 */ /* 0x000fe200078ec0ff */
[----:B------:R-:W-:Y:S01]  /*0a00*/  IMAD.IADD R15, R112, 0x1, -R15 ;  /* 0x00000001700f7824 */ /* 0x000fe200078e0a0f */
[----:B------:R-:W-:Y:S02]  /*0a10*/  LEA.HI R9, R9, R114, RZ, 0x2 ;  /* 0x0000007209097211 */ /* 0x000fe400078f10ff */
[----:B------:R-:W-:Y:S01]  /*0a20*/  LEA.HI R2, R2, R11, RZ, 0x2 ;  /* 0x0000000b02027211 */ /* 0x000fe200078f10ff */
[----:B------:R-:W-:Y:S01]  /*0a30*/  IMAD.IADD R6, R6, 0x1, -R7 ;  /* 0x0000000106067824 */ /* 0x000fe200078e0a07 */
[----:B------:R-:W-:Y:S02]  /*0a40*/  SHF.R.S32.HI R13, RZ, 0x2, R4 ;  /* 0x00000002ff0d7819 */ /* 0x000fe40000011404 */
[----:B------:R-:W-:-:S02]  /*0a50*/  LOP3.LUT R9, R9, 0x1ffffffc, RZ, 0xc0, !PT ;  /* 0x1ffffffc09097812 */ /* 0x000fc400078ec0ff */
[----:B------:R-:W-:Y:S02]  /*0a60*/  LOP3.LUT R2, R2, 0xfffffffc, RZ, 0xc0, !PT ;  /* 0xfffffffc02027812 */ /* 0x000fe400078ec0ff */
[----:B------:R-:W-:Y:S01]  /*0a70*/  LEA.HI R4, R4, R13, RZ, 0x1 ;  /* 0x0000000d04047211 */ /* 0x000fe200078f08ff */
[----:B------:R-:W-:Y:S01]  /*0a80*/  IMAD.IADD R9, R114, 0x1, -R9 ;  /* 0x0000000172097824 */ /* 0x000fe200078e0a09 */
[----:B------:R-:W-:Y:S01]  /*0a90*/  LOP3.LUT R6, R6, R15, RZ, 0x3c, !PT ;  /* 0x0000000f06067212 */ /* 0x000fe200078e3cff */
[----:B------:R-:W-:Y:S01]  /*0aa0*/  IMAD.IADD R12, R11, 0x1, -R2 ;  /* 0x000000010b0c7824 */ /* 0x000fe200078e0a02 */
[----:B------:R-:W-:Y:S02]  /*0ab0*/  LOP3.LUT R4, R4, 0x7fffffe, RZ, 0xc0, !PT ;  /* 0x07fffffe04047812 */ /* 0x000fe400078ec0ff */
[----:B------:R-:W-:Y:S01]  /*0ac0*/  SHF.R.S32.HI R5, RZ, 0x2, R5 ;  /* 0x00000002ff057819 */ /* 0x000fe20000011405 */
[----:B------:R-:W-:Y:S01]  /*0ad0*/  IMAD.IADD R7, R7, 0x1, R6 ;  /* 0x0000000107077824 */ /* 0x000fe200078e0206 */
[----:B------:R-:W-:Y:S01]  /*0ae0*/  LOP3.LUT R9, R12, R9, RZ, 0x3c, !PT ;  /* 0x000000090c097212 */ /* 0x000fe200078e3cff */
[----:B------:R-:W-:Y:S01]  /*0af0*/  IMAD.SHL.U32 R6, R99, 0x80000, RZ ;  /* 0x0008000063067824 */ /* 0x000fe200078e00ff */
[-C--:B------:R-:W-:Y:S01]  /*0b00*/  LOP3.LUT R11, R8, R5.reuse, RZ, 0x3c, !PT ;  /* 0x00000005080b7212 */ /* 0x080fe200078e3cff */
[----:B------:R-:W-:Y:S01]  /*0b10*/  IMAD.IADD R4, R13, 0x1, -R4 ;  /* 0x000000010d047824 */ /* 0x000fe200078e0a04 */
[----:B------:R-:W-:Y:S01]  /*0b20*/  SHF.R.S32.HI R98, RZ, 0x1f, R118 ;  /* 0x0000001fff627819 */ /* 0x000fe20000011476 */
[----:B------:R-:W-:Y:S01]  /*0b30*/  IMAD.IADD R9, R2, 0x1, R9 ;  /* 0x0000000102097824 */ /* 0x000fe200078e0209 */
[----:B------:R-:W-:Y:S01]  /*0b40*/  SHF.R.S32.HI R123, RZ, 0x18, R6 ;  /* 0x00000018ff7b7819 */ /* 0x000fe20000011406 */
[----:B------:R-:W-:Y:S01]  /*0b50*/  IMAD R108, R11, 0x4, R108 ;  /* 0x000000040b6c7824 */ /* 0x000fe200078e026c */
[----:B------:R-:W-:Y:S01]  /*0b60*/  LOP3.LUT R4, R4, R5, RZ, 0x3c, !PT ;  /* 0x0000000504047212 */ /* 0x000fe200078e3cff */
[----:B------:R-:W-:Y:S01]  /*0b70*/  IMAD R112, R112, 0x20, R7 ;  /* 0x0000002070707824 */ /* 0x000fe200078e0207 */
[----:B------:R-:W-:Y:S01]  /*0b80*/  SHF.R.S32.HI R6, RZ, 0x1f, R6 ;  /* 0x0000001fff067819 */ /* 0x000fe20000011406 */
[----:B------:R-:W-:Y:S01]  /*0b90*/  IMAD.SHL.U32 R107, R123, 0x20, RZ ;  /* 0x000000207b6b7824 */ /* 0x000fe200078e00ff */
[----:B------:R-:W-:Y:S01]  /*0ba0*/  SHF.R.S32.HI R97, RZ, 0x1f, R111 ;  /* 0x0000001fff617819 */ /* 0x000fe2000001146f */
[----:B------:R-:W-:Y:S01]  /*0bb0*/  IMAD R114, R114, 0x20, R9 ;  /* 0x0000002072727824 */ /* 0x000fe200078e0209 */
[----:B------:R-:W-:Y:S01]  /*0bc0*/  LEA.HI R121, R6, R123, RZ, 0x2 ;  /* 0x0000007b06797211 */ /* 0x000fe200078f10ff */
[----:B------:R-:W-:Y:S01]  /*0bd0*/  IMAD R108, R111, 0x10, R108 ;  /* 0x000000106f6c7824 */ /* 0x000fe200078e026c */
[----:B------:R-:W-:Y:S01]  /*0be0*/  LOP3.LUT R106, R107, 0x6, R106, 0xf8, !PT ;  /* 0x000000066b6a7812 */ /* 0x000fe200078ef86a */
[----:B------:R-:W-:Y:S01]  /*0bf0*/  IMAD R109, R4, 0x4, R109 ;  /* 0x00000004046d7824 */ /* 0x000fe200078e026d */
[----:B------:R-:W-:Y:S01]  /*0c00*/  LOP3.LUT R122, R121, 0xfffffffc, RZ, 0xc0, !PT ;  /* 0xfffffffc797a7812 */ /* 0x000fe200078ec0ff */
[----:B------:R-:W-:Y:S01]  /*0c10*/  IMAD.SHL.U32 R112, R112, 0x8, RZ ;  /* 0x0000000870707824 */ /* 0x000fe200078e00ff */
[----:B------:R-:W-:Y:S01]  /*0c20*/  SHF.R.S32.HI R121, RZ, 0x2, R121 ;  /* 0x00000002ff797819 */ /* 0x000fe20000011479 */
[----:B------:R-:W-:Y:S01]  /*0c30*/  IMAD.SHL.U32 R108, R108, 0x8, RZ ;  /* 0x000000086c6c7824 */ /* 0x000fe200078e00ff */
[----:B------:R-:W-:Y:S01]  /*0c40*/  LOP3.LUT R105, R106, 0x8, RZ, 0xfc, !PT ;  /* 0x000000086a697812 */ /* 0x000fe200078efcff */
[----:B------:R-:W-:Y:S01]  /*0c50*/  IMAD.SHL.U32 R114, R114, 0x8, RZ ;  /* 0x0000000872727824 */ /* 0x000fe200078e00ff */
[----:B------:R-:W-:Y:S01]  /*0c60*/  LOP3.LUT R104, R106, 0x9, RZ, 0xfc, !PT ;  /* 0x000000096a687812 */ /* 0x000fe200078efcff */
[----:B------:R-:W-:Y:S01]  /*0c70*/  IMAD R109, R110, 0x10, R109 ;  /* 0x000000106e6d7824 */ /* 0x000fe200078e026d */
[C---:B------:R-:W-:Y:S01]  /*0c80*/  LOP3.LUT R103, R106.reuse, 0x10, RZ, 0xfc, !PT ;  /* 0x000000106a677812 */ /* 0x040fe200078efcff */
[----:B------:R-:W-:Y:S01]  /*0c90*/  IMAD.IADD R122, R123, 0x1, -R122 ;  /* 0x000000017b7a7824 */ /* 0x000fe200078e0a7a */
[C---:B------:R-:W-:Y:S01]  /*0ca0*/  LOP3.LUT R102, R106.reuse, 0x11, RZ, 0xfc, !PT ;  /* 0x000000116a667812 */ /* 0x040fe200078efcff */
[----:B------:R-:W-:Y:S01]  /*0cb0*/  IMAD.SHL.U32 R109, R109, 0x8, RZ ;  /* 0x000000086d6d7824 */ /* 0x000fe200078e00ff */
[----:B------:R-:W-:-:S02]  /*0cc0*/  LOP3.LUT R101, R106, 0x18, RZ, 0xfc, !PT ;  /* 0x000000186a657812 */ /* 0x000fc400078efcff */
[----:B------:R-:W-:Y:S02]  /*0cd0*/  LOP3.LUT R100, R106, 0x19, RZ, 0xfc, !PT ;  /* 0x000000196a647812 */ /* 0x000fe400078efcff */
[----:B------:R-:W-:Y:S02]  /*0ce0*/  LEA R113, R113, UR19, 0x1 ;  /* 0x0000001371717c11 */ /* 0x000fe4000f8e08ff */
[----:B------:R-:W-:Y:S02]  /*0cf0*/  LEA R112, R112, UR4, 0x1 ;  /* 0x0000000470707c11 */ /* 0x000fe4000f8e08ff */
[----:B------:R-:W-:Y:S02]  /*0d00*/  LEA R108, R108, UR4, 0x1 ;  /* 0x000000046c6c7c11 */ /* 0x000fe4000f8e08ff */
[----:B------:R-:W-:-:S07]  /*0d10*/  SHF.R.S32.HI R114, RZ, 0x3, R114 ;  /* 0x00000003ff727819 */ /* 0x000fce0000011472 */
.L_x_603:
        /* <DEDUP_REMOVED lines=9> */
[----:B------:R-:W-:Y:S09]  /*0db0*/  @P0 BRA `(.L_x_562) ;  /* 0x00000000003c0947 */ /* 0x000ff20003800000 */
        /* <DEDUP_REMOVED lines=14> */
.L_x_563:
[----:B------:R-:W-:Y:S05]  /*0ea0*/  BSYNC B0 ;  /* 0x0000000000007941 */ /* 0x000fea0003800000 */
.L_x_562:
        /* <DEDUP_REMOVED lines=10> */
[----:B------:R-:W2:Y:S08]  /*0f50*/  LDC.64 R8, c[0x0][0x288] ;  /* 0x0000a200ff087b82 */ /* 0x000eb00000000a00 */
[----:B------:R-:W3:Y:S01]  /*0f60*/  LDC.64 R6, c[0x0][0x260] ;  /* 0x00009800ff067b82 */ /* 0x000ee20000000a00 */
[----:B-1----:R-:W-:-:S02]  /*0f70*/  IMAD.WIDE R14, R94, 0xc, R4 ;  /* 0x0000000c5e0e7825 */ /* 0x002fc400078e0204 */
[----:B------:R-:W4:Y:S04]  /*0f80*/  LDG.E R4, desc[UR22][R2.64+0x4] ;  /* 0x0000041602047981 */ /* 0x000f28000c1e1900 */
[----:B------:R-:W5:Y:S01]  /*0f90*/  LDG.E R5, desc[UR22][R14.64+0x4] ;  /* 0x000004160e057981 */ /* 0x000f62000c1e1900 */
[----:B--2---:R-:W-:-:S05]  /*0fa0*/  IMAD.WIDE R8, R94, 0x8, R8 ;  /* 0x000000085e087825 */ /* 0x004fca00078e0208 */
[----:B------:R1:W2:Y:S01]  /*0fb0*/  LDG.E.64 R22, desc[UR22][R8.64] ;  /* 0x0000001608167981 */ /* 0x0002a2000c1e1b00 */
[----:B---3--:R-:W-:-:S06]  /*0fc0*/  IMAD.WIDE R12, R94, 0x8, R6 ;  /* 0x000000085e0c7825 */ /* 0x008fcc00078e0206 */
[----:B------:R-:W3:Y:S01]  /*0fd0*/  LDG.E.64 R12, desc[UR22][R12.64] ;  /* 0x000000160c0c7981 */ /* 0x000ee2000c1e1b00 */
[----:B------:R-:W-:Y:S01]  /*0fe0*/  PRMT R6, R99, 0x9910, RZ ;  /* 0x0000991063067816 */ /* 0x000fe200000000ff */
[----:B------:R-:W-:-:S03]  /*0ff0*/  USHF.R.S32.HI UR5, URZ, 0x1f, UR17 ;  /* 0x0000001f3f057899 */ /* 0x000fc60008011411 */
[----:B------:R-:W-:Y:S01]  /*1000*/  ISETP.GT.AND P0, PT, R6, 0x1f, PT ;  /* 0x0000001f0600780c */ /* 0x000fe20003f04270 */
[----:B------:R-:W-:-:S12]  /*1010*/  UIADD3 UR9, UR17, 0x20, URZ ;  /* 0x0000002011097890 */ /* 0x000fd8000fffe03f */
[----:B------:R-:W-:Y:S02]  /*1020*/  @!P0 IMAD.U32 R7, R99, 0x10000, RZ ;  /* 0x0001000063078824 */ /* 0x000fe400078e00ff */
[----:B-1----:R-:W-:Y:S02]  /*1030*/  @!P0 IMAD.MOV.U32 R8, RZ, RZ, 0x3f800000 ;  /* 0x3f800000ff088424 */ /* 0x002fe400078e00ff */
        /* <DEDUP_REMOVED lines=23> */
[----:B----4-:R-:W-:Y:S01]  /*11b0*/  R2UR UR6, R4 ;  /* 0x00000000040672ca */ /* 0x010fe200000e0000 */
        /* <DEDUP_REMOVED lines=8> */
[----:B------:R-:W-:Y:S01]  /*1240*/  IMAD.WIDE.U32 R10, R22, UR17, RZ ;  /* 0x00000011160a7c25 */ /* 0x000fe2000f8e00ff */
[----:B-----5:R-:W-:-:S03]  /*1250*/  R2UR UR8, R5 ;  /* 0x00000000050872ca */ /* 0x020fc600000e0000 */
[----:B------:R-:W-:Y:S01]  /*1260*/  IMAD.IADD R125, R11, 0x1, R125 ;  /* 0x000000010b7d7824 */ /* 0x000fe200078e027d */
[----:B---3--:R-:W-:-:S04]  /*1270*/  LEA R126, P1, R10, R12, 0x1 ;  /* 0x0000000c0a7e7211 */ /* 0x008fc800078208ff */
[----:B------:R-:W-:-:S03]  /*1280*/  LEA.HI.X R125, R10, R13, R125, 0x1, P1 ;  /* 0x0000000d0a7d7211 */ /* 0x000fc600008f0c7d */
[----:B-1----:R-:W-:Y:S06]  /*1290*/  @!P0 BRA `(.L_x_565) ;  /* 0x00000050003c8947 */ /* 0x002fec0003800000 */
[----:B------:R-:W2:Y:S01]  /*12a0*/  LDG.E R2, desc[UR22][R2.64+0x8] ;  /* 0x0000081602027981 */ /* 0x000ea2000c1e1900 */
[----:B------:R-:W-:Y:S01]  /*12b0*/  MOV R54, RZ ;  /* 0x000000ff00367202 */ /* 0x000fe20000000f00 */
[----:B------:R-:W-:Y:S01]  /*12c0*/  UMOV UR16, URZ ;  /* 0x0000003f00107c82 */ /* 0x000fe20008000000 */
[----:B--2---:R-:W-:-:S15]  /*12d0*/  R2UR UR9, R2 ;  /* 0x00000000020972ca */ /* 0x004fde00000e0000 */
.L_x_589:
[----:B-1----:R-:W1:Y:S01]  /*12e0*/  LDC.64 R14, c[0x0][0x278] ;  /* 0x00009e00ff0e7b82 */ /* 0x002e620000000a00 */
[----:B------:R-:W-:Y:S01]  /*12f0*/  USHF.R.S32.HI UR15, URZ, 0x1f, UR9 ;  /* 0x0000001f3f0f7899 */ /* 0x000fe20008011409 */
[----:B--2---:R-:W-:Y:S02]  /*1300*/  IMAD.U32 R3, RZ, RZ, UR6 ;  /* 0x00000006ff037e24 */ /* 0x004fe4000f8e00ff */
[----:B------:R-:W-:Y:S01]  /*1310*/  IMAD.U32 R8, RZ, RZ, UR16 ;  /* 0x00000010ff087e24 */ /* 0x000fe2000f8e00ff */
[----:B------:R-:W-:Y:S01]  /*1320*/  ULEA.HI UR15, UR15, UR9, URZ, 0x5 ;  /* 0x000000090f0f7291 */ /* 0x000fe2000f8f283f */
[----:B----4-:R-:W-:Y:S02]  /*1330*/  VIADD R5, R117, 0x10 ;  /* 0x0000001075057836 */ /* 0x010fe40000000000 */
[----:B------:R-:W2:Y:S01]  /*1340*/  LDC.64 R18, c[0x0][0x270] ;  /* 0x00009c00ff127b82 */ /* 0x000ea20000000a00 */
[----:B------:R-:W-:Y:S01]  /*1350*/  ULOP3.LUT UR15, UR15, 0xffffffe0, URZ, 0xc0, !UPT ;  /* 0xffffffe00f0f7892 */ /* 0x000fe2000f8ec03f */
[----:B------:R-:W-:Y:S01]  /*1360*/  VIADDMNMX R8, R3, -R8, 0x80, PT ;  /* 0x0000008003087446 */ /* 0x000fe20003800908 */
[----:B------:R-:W-:-:S02]  /*1370*/  VIADD R3, R117, 0x18 ;  /* 0x0000001875037836 */ /* 0x000fc40000000000 */
[----:B------:R-:W-:Y:S01]  /*1380*/  UIADD3 UR15, UR9, -UR15, URZ ;  /* 0x8000000f090f7290 */ /* 0x000fe2000fffe03f */
[-C--:B------:R-:W-:Y:S02]  /*1390*/  ISETP.GE.AND P0, PT, R117, R8.reuse, PT ;  /* 0x000000087500720c */ /* 0x080fe40003f06270 */
[----:B---3--:R-:W3:Y:S01]  /*13a0*/  LDC.64 R12, c[0x0][0x248] ;  /* 0x00009200ff0c7b82 */ /* 0x008ee20000000a00 */
[----:B------:R-:W-:Y:S01]  /*13b0*/  UISETP.NE.AND UP0, UPT, UR15, URZ, UPT ;  /* 0x0000003f0f00728c */ /* 0x000fe2000bf05270 */
[-C--:B------:R-:W-:Y:S02]  /*13c0*/  ISETP.GE.AND P6, PT, R115, R8.reuse, PT ;  /* 0x000000087300720c */ /* 0x080fe40003fc6270 */
[-C--:B------:R-:W-:Y:S01]  /*13d0*/  ISETP.GE.AND P5, PT, R5, R8.reuse, PT ;  /* 0x000000080500720c */ /* 0x080fe20003fa6270 */
[----:B------:R-:W-:Y:S01]  /*13e0*/  USEL UR15, UR15, 0x20, UP0 ;  /* 0x000000200f0f7887 */ /* 0x000fe20008000000 */
[----:B------:R-:W-:Y:S01]  /*13f0*/  ISETP.GE.AND P4, PT, R3, R8, PT ;  /* 0x000000080300720c */ /* 0x000fe20003f86270 */
[----:B-1----:R-:W-:Y:S01]  /*1400*/  IMAD.WIDE R14, R94, 0x8, R14 ;  /* 0x000000085e0e7825 */ /* 0x002fe200078e020e */
[----:B------:R-:W-:Y:S01]  /*1410*/  BAR.SYNC.DEFER_BLOCKING 0x0 ;  /* 0x0000000000007b1d */ /* 0x000fe20000010000 */
[----:B------:R-:W-:-:S04]  /*1420*/  UISETP.LT.AND UP0, UPT, UR9, UR15, UPT ;  /* 0x0000000f0900728c */ /* 0x000fc8000bf01270 */
[----:B------:R-:W-:-:S03]  /*1430*/  USEL UR14, UR9, UR15, UP0 ;  /* 0x0000000f090e7287 */ /* 0x000fc60008000000 */
[----:B------:R-:W1:Y:S01]  /*1440*/  LDC.64 R16, c[0x0][0x240] ;  /* 0x00009000ff107b82 */ /* 0x000e620000000a00 */
[----:B------:R-:W-:Y:S01]  /*1450*/  UISETP.LT.AND UP0, UPT, UR7, 0x20, UPT ;  /* 0x000000200700788c */ /* 0x000fe2000bf01270 */
[----:B--2---:R-:W-:Y:S01]  /*1460*/  IMAD.WIDE R18, R94, 0x8, R18 ;  /* 0x000000085e127825 */ /* 0x004fe200078e0212 */
[----:B------:R-:W-:Y:S01]  /*1470*/  UIADD3 UR11, UR9, -0x1, URZ ;  /* 0xffffffff090b7890 */ /* 0x000fe2000fffe03f */
[C---:B------:R-:W-:Y:S02]  /*1480*/  ISETP.LT.AND P0, PT, R130.reuse, UR14, !P0 ;  /* 0x0000000e82007c0c */ /* 0x040fe4000c701270 */
[C---:B------:R-:W-:Y:S02]  /*1490*/  ISETP.LT.AND P1, PT, R130.reuse, UR14, !P6 ;  /* 0x0000000e82007c0c */ /* 0x040fe4000f721270 */
[----:B------:R-:W-:Y:S01]  /*14a0*/  SEL R4, RZ, 0x1, !P0 ;  /* 0x00000001ff047807 */ /* 0x000fe20004000000 */
[----:B------:R-:W-:Y:S01]  /*14b0*/  IMAD.U32 R2, RZ, RZ, UR11 ;  /* 0x0000000bff027e24 */ /* 0x000fe2000f8e00ff */
[----:B------:R-:W-:Y:S01]  /*14c0*/  ISETP.LT.AND P2, PT, R130, UR14, !P5 ;  /* 0x0000000e82007c0c */ /* 0x000fe2000ef41270 */
[----:B---3--:R-:W-:Y:S01]  /*14d0*/  IMAD.WIDE R12, R94, 0x8, R12 ;  /* 0x000000085e0c7825 */ /* 0x008fe200078e020c */
[----:B------:R-:W-:-:S04]  /*14e0*/  ISETP.LT.AND P3, PT, R130, UR14, !P4 ;  /* 0x0000000e82007c0c */ /* 0x000fc8000e761270 */
[----:B------:R-:W-:Y:S01]  /*14f0*/  P2R R4, PR, R4, 0xf ;  /* 0x0000000f04047803 */ /* 0x000fe20000000000 */
[----:B------:R-:W2:Y:S01]  /*1500*/  LDG.E.64 R14, desc[UR22][R14.64] ;  /* 0x000000160e0e7981 */ /* 0x000ea2000c1e1b00 */
[----:B------:R-:W-:-:S03]  /*1510*/  ISETP.GE.AND P2, PT, R117, R8, PT ;  /* 0x000000087500720c */ /* 0x000fc60003f46270 */
[----:B------:R-:W3:Y:S01]  /*1520*/  LDG.E.64 R18, desc[UR22][R18.64] ;  /* 0x0000001612127981 */ /* 0x000ee2000c1e1b00 */
[----:B------:R-:W-:Y:S01]  /*1530*/  SEL R7, RZ, 0x1, P2 ;  /* 0x00000001ff077807 */ /* 0x000fe20001000000 */
[----:B-1----:R-:W-:Y:S02]  /*1540*/  IMAD.WIDE R16, R94, 0x8, R16 ;  /* 0x000000085e107825 */ /* 0x002fe400078e0210 */
[----:B------:R-:W4:Y:S04]  /*1550*/  LDG.E.64 R12, desc[UR22][R12.64] ;  /* 0x000000160c0c7981 */ /* 0x000f28000c1e1b00 */
[----:B------:R-:W5:Y:S01]  /*1560*/  LDG.E.64 R16, desc[UR22][R16.64] ;  /* 0x0000001610107981 */ /* 0x000f62000c1e1b00 */
[----:B------:R-:W-:Y:S02]  /*1570*/  USEL UR5, UR7, 0x20, UP0 ;  /* 0x0000002007057887 */ /* 0x000fe40008000000 */
[----:B------:R-:W-:Y:S01]  /*1580*/  UIADD3 UR12, UR9, -0x21, URZ ;  /* 0xffffffdf090c7890 */ /* 0x000fe2000fffe03f */
[----:B------:R-:W-:-:S03]  /*1590*/  SEL R6, RZ, 0xffffffff, P6 ;  /* 0xffffffffff067807 */ /* 0x000fc60003000000 */
[----:B------:R-:W-:Y:S02]  /*15a0*/  ISETP.GE.AND P0, PT, R118, UR5, PT ;  /* 0x0000000576007c0c */ /* 0x000fe4000bf06270 */
[----:B------:R-:W-:Y:S02]  /*15b0*/  IMAD.U32 R5, RZ, RZ, UR12 ;  /* 0x0000000cff057e24 */ /* 0x000fe4000f8e00ff */
[----:B------:R-:W-:Y:S02]  /*15c0*/  ISETP.GT.U32.AND P3, PT, R2, 0x1f, !P0 ;  /* 0x0000001f0200780c */ /* 0x000fe40004764070 */
[----:B------:R-:W-:Y:S01]  /*15d0*/  SHF.R.S32.HI R2, RZ, 0x1f, R117 ;  /* 0x0000001fff027819 */ /* 0x000fe20000011475 */
[----:B------:R-:W-:Y:S01]  /*15e0*/  IMAD.SHL.U32 R6, R6, 0x2, RZ ;  /* 0x0000000206067824 */ /* 0x000fe200078e00ff */
[----:B------:R-:W-:Y:S02]  /*15f0*/  SHF.R.S32.HI R131, RZ, 0x1f, R130 ;  /* 0x0000001fff837819 */ /* 0x000fe40000011482 */
[----:B------:R-:W-:-:S02]  /*1600*/  ISETP.GT.U32.AND P1, PT, R5, 0x1f, P3 ;  /* 0x0000001f0500780c */ /* 0x000fc40001f24070 */
[----:B------:R-:W-:Y:S02]  /*1610*/  LOP3.LUT R6, R6, 0x2, R7, 0xe2, !PT ;  /* 0x0000000206067812 */ /* 0x000fe400078ee207 */
[----:B------:R-:W-:Y:S02]  /*1620*/  SEL R5, RZ, 0x4, P5 ;  /* 0x00000004ff057807 */ /* 0x000fe40002800000 */
[----:B------:R-:W-:Y:S02]  /*1630*/  SEL R10, RZ, 0x8, P4 ;  /* 0x00000008ff0a7807 */ /* 0x000fe40002000000 */
[----:B------:R-:W-:Y:S01]  /*1640*/  LOP3.LUT R124, R124, 0xfffffffd, RZ, 0xc0, !PT ;  /* 0xfffffffd7c7c7812 */ /* 0x000fe200078ec0ff */
[----:B------:R-:W-:Y:S01]  /*1650*/  USHF.R.S32.HI UR5, URZ, 0x1f, UR17 ;  /* 0x0000001f3f057899 */ /* 0x000fe20008011411 */
[----:B------:R-:W-:Y:S01]  /*1660*/  LOP3.LUT R10, R10, R5, R6, 0xfe, !PT ;  /* 0x000000050a0a7212 */ /* 0x000fe200078efe06 */
[----:B------:R-:W-:Y:S01]  /*1670*/  UIADD3 UR13, UR9, 0x3e, URZ ;  /* 0x0000003e090d7890 */ /* 0x000fe2000fffe03f */
[----:B------:R-:W-:-:S03]  /*1680*/  @P3 LOP3.LUT R124, R124, 0x2, RZ, 0xfc, !PT ;  /* 0x000000027c7c3812 */ /* 0x000fc600078efcff */
[----:B------:R-:W-:Y:S01]  /*1690*/  UISETP.GE.U32.AND UP0, UPT, UR13, 0x3f, UPT ;  /* 0x0000003f0d00788c */ /* 0x000fe2000bf06070 */
[----:B------:R-:W-:-:S04]  /*16a0*/  LOP3.LUT R124, R124, 0xfffffffe, RZ, 0xc0, !PT ;  /* 0xfffffffe7c7c7812 */ /* 0x000fc800078ec0ff */
[----:B------:R-:W-:Y:S02]  /*16b0*/  @P1 LOP3.LUT R124, R124, 0x1, RZ, 0xfc, !PT ;  /* 0x000000017c7c1812 */ /* 0x000fe400078efcff */
[----:B------:R-:W-:Y:S02]  /*16c0*/  PLOP3.LUT P1, PT, PT, PT, UP0, 0x40, 0x0 ;  /* 0x000000000000781c */ /* 0x000fe40003f2e808 */
[----:B------:R-:W-:Y:S02]  /*16d0*/  ISETP.LT.AND P0, PT, R130, UR14, !P0 ;  /* 0x0000000e82007c0c */ /* 0x000fe4000c701270 */
[----:B------:R-:W-:-:S05]  /*16e0*/  SEL R4, R4, RZ, !P1 ;  /* 0x000000ff04047207 */ /* 0x000fca0004800000 */
[----:B------:R-:W-:Y:S01]  /*16f0*/  IMAD.SHL.U32 R6, R4, 0x10, RZ ;  /* 0x0000001004067824 */ /* 0x000fe200078e00ff */
[----:B------:R-:W-:-:S04]  /*1700*/  UISETP.GE.U32.AND UP0, UPT, UR11, 0x20, UPT ;  /* 0x000000200b00788c */ /* 0x000fc8000bf06070 */
[----:B------:R-:W-:Y:S01]  /*1710*/  LOP3.LUT P5, RZ, R6, 0x10, RZ, 0xc0, !PT ;  /* 0x0000001006ff7812 */ /* 0x000fe200078ac0ff */
[----:B------:R-:W-:-:S05]  /*1720*/  IMAD.SHL.U32 R6, R4, 0x8, RZ ;  /* 0x0000000804067824 */ /* 0x000fca00078e00ff */
[----:B------:R-:W-:Y:S01]  /*1730*/  LOP3.LUT P4, RZ, R6, 0x10, RZ, 0xc0, !PT ;  /* 0x0000001006ff7812 */ /* 0x000fe2000788c0ff */
[----:B------:R-:W-:Y:S01]  /*1740*/  USHF.L.U32 UR11, UR15, 0x1, URZ ;  /* 0x000000010f0b7899 */ /* 0x000fe2000800063f */
[----:B------:R-:W-:Y:S01]  /*1750*/  LEA R6, R114, UR4, 0x4 ;  /* 0x0000000472067c11 */ /* 0x000fe2000f8e20ff */
[----:B------:R-:W-:-:S04]  /*1760*/  IMAD R95, R122, 0x40, R121 ;  /* 0x000000407a5f7824 */ /* 0x000fc800078e0279 */
[----:B------:R-:W-:Y:S01]  /*1770*/  IMAD.SHL.U32 R95, R95, 0x8, RZ ;  /* 0x000000085f5f7824 */ /* 0x000fe200078e00ff */
[----:B------:R-:W-:-:S05]  /*1780*/  LEA R93, R121, UR4, 0x7 ;  /* 0x00000004795d7c11 */ /* 0x000fca000f8e38ff */
[----:B------:R-:W-:Y:S01]  /*1790*/  IMAD.IADD R68, R0, 0x1, R93 ;  /* 0x0000000100447824 */ /* 0x000fe200078e025d */
[----:B------:R-:W-:Y:S02]  /*17a0*/  CS2R R26, SRZ ;  /* 0x00000000001a7805 */ /* 0x000fe4000001ff00 */
[----:B------:R-:W-:Y:S02]  /*17b0*/  CS2R R30, SRZ ;  /* 0x00000000001e7805 */ /* 0x000fe4000001ff00 */
[----:B------:R-:W-:Y:S02]  /*17c0*/  CS2R R28, SRZ ;  /* 0x00000000001c7805 */ /* 0x000fe4000001ff00 */
[----:B------:R-:W-:Y:S02]  /*17d0*/  CS2R R34, SRZ ;  /* 0x0000000000227805 */ /* 0x000fe4000001ff00 */
[----:B------:R-:W-:Y:S01]  /*17e0*/  CS2R R32, SRZ ;  /* 0x0000000000207805 */ /* 0x000fe2000001ff00 */
[----:B--2---:R-:W-:-:S04]  /*17f0*/  IMAD R3, R15, R117, RZ ;  /* 0x000000750f037224 */ /* 0x004fc800078e02ff */
[----:B------:R-:W-:Y:S02]  /*1800*/  IMAD R2, R14, R2, R3 ;  /* 0x000000020e027224 */ /* 0x000fe400078e0203 */
[----:B---3--:R-:W-:Y:S02]  /*1810*/  IMAD R3, R19, R118, RZ ;  /* 0x0000007613037224 */ /* 0x008fe400078e02ff */
[----:B------:R-:W-:-:S04]  /*1820*/  IMAD.WIDE.U32 R8, R117, R14, R130 ;  /* 0x0000000e75087225 */ /* 0x000fc800078e0082 */
[----:B------:R-:W-:-:S04]  /*1830*/  IMAD.WIDE.U32 R20, R118, R18, R130 ;  /* 0x0000001276147225 */ /* 0x000fc800078e0082 */
[C---:B------:R-:W-:Y:S02]  /*1840*/  IMAD R3, R18.reuse, R98, R3 ;  /* 0x0000006212037224 */ /* 0x040fe400078e0203 */
[----:B------:R-:W-:Y:S02]  /*1850*/  IMAD R5, R19, UR17, RZ ;  /* 0x0000001113057c24 */ /* 0x000fe4000f8e02ff */
[----:B------:R-:W-:Y:S02]  /*1860*/  IMAD.IADD R9, R9, 0x1, R2 ;  /* 0x0000000109097824 */ /* 0x000fe400078e0202 */
[----:B------:R-:W-:Y:S02]  /*1870*/  IMAD.IADD R3, R21, 0x1, R3 ;  /* 0x0000000115037824 */ /* 0x000fe400078e0203 */
[----:B------:R-:W-:Y:S02]  /*1880*/  IMAD.MOV.U32 R2, RZ, RZ, R20 ;  /* 0x000000ffff027224 */ /* 0x000fe400078e0014 */
[C---:B------:R-:W-:Y:S01]  /*1890*/  IMAD R5, R18.reuse, UR5, R5 ;  /* 0x0000000512057c24 */ /* 0x040fe2000f8e0205 */
[----:B------:R-:W-:Y:S01]  /*18a0*/  USHF.R.S32.HI UR5, URZ, 0x1f, UR16 ;  /* 0x0000001f3f057899 */ /* 0x000fe20008011410 */
[----:B------:R-:W-:-:S04]  /*18b0*/  IMAD.WIDE.U32 R18, R18, UR17, R2 ;  /* 0x0000001112127c25 */ /* 0x000fc8000f8e0002 */
[----:B------:R-:W-:Y:S02]  /*18c0*/  IMAD R3, R15, UR16, RZ ;  /* 0x000000100f037c24 */ /* 0x000fe4000f8e02ff */
[----:B------:R-:W-:Y:S02]  /*18d0*/  IMAD.U32 R2, RZ, RZ, UR13 ;  /* 0x0000000dff027e24 */ /* 0x000fe4000f8e00ff */
[C---:B------:R-:W-:Y:S02]  /*18e0*/  IMAD R3, R14.reuse, UR5, R3 ;  /* 0x000000050e037c24 */ /* 0x040fe4000f8e0203 */
[----:B------:R-:W-:Y:S01]  /*18f0*/  IMAD.WIDE.U32 R8, R14, UR16, R8 ;  /* 0x000000100e087c25 */ /* 0x000fe2000f8e0008 */
[----:B------:R-:W-:-:S03]  /*1900*/  ISETP.GT.U32.AND P2, PT, R2, 0x3e, P0 ;  /* 0x0000003e0200780c */ /* 0x000fc60000744070 */
[----:B------:R-:W-:Y:S01]  /*1910*/  IMAD.IADD R3, R9, 0x1, R3 ;  /* 0x0000000109037824 */ /* 0x000fe200078e0203 */
[----:B----4-:R-:W-:Y:S01]  /*1920*/  LEA R12, P0, R8, R12, 0x1 ;  /* 0x0000000c080c7211 */ /* 0x010fe200078008ff */
[----:B------:R-:W-:Y:S01]  /*1930*/  IMAD.IADD R2, R19, 0x1, R5 ;  /* 0x0000000113027824 */ /* 0x000fe200078e0205 */
[----:B-----5:R-:W-:Y:S02]  /*1940*/  LEA R16, P1, R18, R16, 0x1 ;  /* 0x0000001012107211 */ /* 0x020fe400078208ff */
[----:B------:R-:W-:Y:S01]  /*1950*/  LEA.HI.X R13, R8, R13, R3, 0x1, P0 ;  /* 0x0000000d080d7211 */ /* 0x000fe200000f0c03 */
[----:B------:R-:W-:Y:S01]  /*1960*/  IMAD.SHL.U32 R3, R14, 0x10, RZ ;  /* 0x000000100e037824 */ /* 0x000fe200078e00ff */
[----:B------:R-:W-:Y:S02]  /*1970*/  LEA.HI.X R17, R18, R17, R2, 0x1, P1 ;  /* 0x0000001112117211 */ /* 0x000fe400008f0c02 */
[----:B------:R-:W-:Y:S02]  /*1980*/  SHF.L.U64.HI R2, R14, 0x4, R15 ;  /* 0x000000040e027819 */ /* 0x000fe4000001020f */
[-C--:B------:R-:W-:Y:S01]  /*1990*/  IADD3 R20, P0, R12, R3.reuse, RZ ;  /* 0x000000030c147210 */ /* 0x080fe20007f1e0ff */
[C---:B------:R-:W-:Y:S01]  /*19a0*/  IMAD.SHL.U32 R5, R4.reuse, 0x4, RZ ;  /* 0x0000000404057824 */ /* 0x040fe200078e00ff */
[----:B------:R-:W-:Y:S01]  /*19b0*/  @!PT LDS RZ, [RZ] ;  /* 0x00000000fffff984 */ /* 0x000fe20000000800 */
[----:B------:R-:W-:Y:S01]  /*19c0*/  @!PT LDS RZ, [RZ] ;  /* 0x00000000fffff984 */ /* 0x000fe20000000800 */
[----:B------:R-:W-:Y:S01]  /*19d0*/  @!PT LDS RZ, [RZ] ;  /* 0x00000000fffff984 */ /* 0x000fe20000000800 */
[----:B------:R-:W-:Y:S03]  /*19e0*/  LDGSTS.E.BYPASS.LTC128B.128 [R113], desc[UR22][R16.64], P2 ;  /* 0x0000000010717fae */ /* 0x000fe60009101d56 */
[----:B------:R-:W-:Y:S01]  /*19f0*/  IMAD.X R21, R13, 0x1, R2, P0 ;  /* 0x000000010d157824 */ /* 0x000fe200000e0602 */
[----:B------:R-:W-:Y:S01]  /*1a00*/  PLOP3.LUT P0, PT, PT, PT, UP0, 0x40, 0x0 ;  /* 0x000000000000781c */ /* 0x000fe20003f0e808 */
[----:B------:R-:W-:Y:S01]  /*1a10*/  IMAD.SHL.U32 R4, R4, 0x2, RZ ;  /* 0x0000000204047824 */ /* 0x000fe200078e00ff */
[----:B------:R-:W-:Y:S01]  /*1a20*/  LOP3.LUT P3, RZ, R5, 0x10, RZ, 0xc0, !PT ;  /* 0x0000001005ff7812 */ /* 0x000fe2000786c0ff */
[----:B------:R-:W-:Y:S01]  /*1a30*/  USHF.R.S32.HI UR13, URZ, 0x1f, UR15 ;  /* 0x0000001f3f0d7899 */ /* 0x000fe2000801140f */
[----:B------:R-:W-:Y:S01]  /*1a40*/  IADD3 R18, P1, R20, R3, RZ ;  /* 0x0000000314127210 */ /* 0x000fe20007f3e0ff */
[----:B------:R-:W-:Y:S01]  /*1a50*/  LDGSTS.E.BYPASS.LTC128B.128 [R112+0x2400], desc[UR22][R12.64], P5 ;  /* 0x024000000c707fae */ /* 0x000fe2000a901d56 */
[----:B------:R-:W-:-:S02]  /*1a60*/  SEL R10, R10, RZ, !P0 ;  /* 0x000000ff0a0a7207 */ /* 0x000fc40004000000 */
[C---:B------:R-:W-:Y:S01]  /*1a70*/  SHF.L.U64.HI R8, R14.reuse, 0x5, R15 ;  /* 0x000000050e087819 */ /* 0x040fe2000001020f */
[----:B------:R-:W-:Y:S01]  /*1a80*/  IMAD.SHL.U32 R15, R14, 0x20, RZ ;  /* 0x000000200e0f7824 */ /* 0x000fe200078e00ff */
[----:B------:R-:W-:Y:S01]  /*1a90*/  IADD3 R22, P2, R18, R3, RZ ;  /* 0x0000000312167210 */ /* 0x000fe20007f5e0ff */
[--C-:B------:R-:W-:Y:S01]  /*1aa0*/  IMAD.X R19, R21, 0x1, R2.reuse, P1 ;  /* 0x0000000115137824 */ /* 0x100fe200008e0602 */
[----:B------:R-:W-:Y:S01]  /*1ab0*/  LOP3.LUT P6, RZ, R4, 0x10, RZ, 0xc0, !PT ;  /* 0x0000001004ff7812 */ /* 0x000fe200078cc0ff */
[----:B------:R-:W-:Y:S01]  /*1ac0*/  USHF.L.U64.HI UR13, UR15, 0x1, UR13 ;  /* 0x000000010f0d7899 */ /* 0x000fe2000801020d */
[----:B------:R-:W-:Y:S01]  /*1ad0*/  IMAD.SHL.U32 R4, R10, 0x8, RZ ;  /* 0x000000080a047824 */ /* 0x000fe200078e00ff */
[----:B------:R1:W-:Y:S01]  /*1ae0*/  LDGSTS.E.BYPASS.LTC128B.128 [R6+0x2400], desc[UR22][R20.64], P4 ;  /* 0x0240000014067fae */ /* 0x0003e2000a101d56 */
[----:B------:R-:W-:Y:S01]  /*1af0*/  IMAD.X R23, R19, 0x1, R2, P2 ;  /* 0x0000000113177824 */ /* 0x000fe200010e0602 */
[----:B------:R-:W-:Y:S02]  /*1b00*/  LOP3.LUT P2, RZ, R124, 0x2, RZ, 0xc0, !PT ;  /* 0x000000027cff7812 */ /* 0x000fe4000784c0ff */
[----:B------:R-:W-:Y:S01]  /*1b10*/  LOP3.LUT P4, RZ, R4, 0x10, RZ, 0xc0, !PT ;  /* 0x0000001004ff7812 */ /* 0x000fe2000788c0ff */
[----:B------:R2:W-:Y:S01]  /*1b20*/  LDGSTS.E.BYPASS.LTC128B.128 [R112+0x3400], desc[UR22][R18.64], P3 ;  /* 0x0340000012707fae */ /* 0x0005e20009901d56 */
[----:B------:R-:W-:-:S02]  /*1b30*/  IMAD.SHL.U32 R4, R10, 0x4, RZ ;  /* 0x000000040a047824 */ /* 0x000fc400078e00ff */
[----:B------:R-:W-:Y:S01]  /*1b40*/  IMAD.SHL.U32 R5, R10, 0x10, RZ ;  /* 0x000000100a057824 */ /* 0x000fe200078e00ff */
[----:B------:R-:W-:Y:S01]  /*1b50*/  UISETP.GE.U32.AND UP0, UPT, UR12, 0x20, UPT ;  /* 0x000000200c00788c */ /* 0x000fe2000bf06070 */
[----:B------:R3:W-:Y:S01]  /*1b60*/  LDGSTS.E.BYPASS.LTC128B.128 [R6+0x3400], desc[UR22][R22.64], P6 ;  /* 0x0340000016067fae */ /* 0x0007e2000b101d56 */
[----:B------:R-:W-:Y:S01]  /*1b70*/  LOP3.LUT P3, RZ, R4, 0x10, RZ, 0xc0, !PT ;  /* 0x0000001004ff7812 */ /* 0x000fe2000786c0ff */
[----:B------:R-:W-:Y:S01]  /*1b80*/  IMAD.SHL.U32 R4, R10, 0x2, RZ ;  /* 0x000000020a047824 */ /* 0x000fe200078e00ff */
[----:B------:R-:W-:Y:S01]  /*1b90*/  LOP3.LUT P5, RZ, R5, 0x10, RZ, 0xc0, !PT ;  /* 0x0000001005ff7812 */ /* 0x000fe200078ac0ff */
[----:B------:R-:W0:Y:S01]  /*1ba0*/  LDGDEPBAR ;  /* 0x00000000000079af */ /* 0x000e220000000000 */
[----:B-1----:R-:W-:-:S04]  /*1bb0*/  IADD3 R20, P1, P0, R12, UR11, R15 ;  /* 0x0000000b0c147c10 */ /* 0x002fc8000f83e00f */
[----:B------:R-:W-:Y:S02]  /*1bc0*/  IADD3.X R21, R13, UR13, R8, P1, P0 ;  /* 0x0000000d0d157c10 */ /* 0x000fe40008fe0408 */
[----:B--2---:R-:W-:Y:S02]  /*1bd0*/  IADD3 R18, P1, R16, UR11, RZ ;  /* 0x0000000b10127c10 */ /* 0x004fe4000ff3e0ff */
[----:B------:R-:W-:Y:S02]  /*1be0*/  IADD3 R16, P0, R12, UR11, RZ ;  /* 0x0000000b0c107c10 */ /* 0x000fe4000ff1e0ff */
[----:B------:R-:W-:Y:S02]  /*1bf0*/  IADD3.X R19, R17, UR13, RZ, P1, !PT ;  /* 0x0000000d11137c10 */ /* 0x000fe40008ffe4ff */
[----:B------:R-:W-:Y:S02]  /*1c00*/  IADD3.X R17, R13, UR13, RZ, P0, !PT ;  /* 0x0000000d0d117c10 */ /* 0x000fe400087fe4ff */
[-C--:B------:R-:W-:Y:S01]  /*1c10*/  IADD3 R24, P0, R16, R3.reuse, RZ ;  /* 0x0000000310187210 */ /* 0x080fe20007f1e0ff */
[----:B------:R-:W-:Y:S01]  /*1c20*/  LDGSTS.E.BYPASS.LTC128B.128 [R113+0x80], desc[UR22][R18.64], P2 ;  /* 0x0008000012717fae */ /* 0x000fe20009101d56 */
[----:B------:R-:W-:Y:S01]  /*1c30*/  LOP3.LUT P2, RZ, R4, 0x10, RZ, 0xc0, !PT ;  /* 0x0000001004ff7812 */ /* 0x000fe2000784c0ff */
[----:B------:R-:W-:Y:S01]  /*1c40*/  UIADD3 UR11, UR9, -0x41, URZ ;  /* 0xffffffbf090b7890 */ /* 0x000fe2000fffe03f */
[----:B---3--:R-:W-:Y:S01]  /*1c50*/  IADD3 R22, P1, R20, R3, RZ ;  /* 0x0000000314167210 */ /* 0x008fe20007f3e0ff */
[--C-:B------:R-:W-:Y:S01]  /*1c60*/  IMAD.X R25, R17, 0x1, R2.reuse, P0 ;  /* 0x0000000111197824 */ /* 0x100fe200000e0602 */
[----:B------:R-:W-:Y:S01]  /*1c70*/  PLOP3.LUT P0, PT, PT, PT, UP0, 0x40, 0x0 ;  /* 0x000000000000781c */ /* 0x000fe20003f0e808 */
[----:B------:R-:W-:Y:S01]  /*1c80*/  LDGSTS.E.BYPASS.LTC128B.128 [R112+0x2480], desc[UR22][R16.64], P5 ;  /* 0x0248000010707fae */ /* 0x000fe2000a901d56 */
[----:B------:R-:W-:Y:S01]  /*1c90*/  LOP3.LUT P6, RZ, R124, 0x1, RZ, 0xc0, !PT ;  /* 0x000000017cff7812 */ /* 0x000fe200078cc0ff */
[----:B------:R-:W-:Y:S01]  /*1ca0*/  IMAD.U32 R4, RZ, RZ, UR11 ;  /* 0x0000000bff047e24 */ /* 0x000fe2000f8e00ff */
[----:B------:R-:W-:Y:S01]  /*1cb0*/  SEL R10, R10, RZ, !P0 ;  /* 0x000000ff0a0a7207 */ /* 0x000fe20004000000 */
[----:B------:R-:W-:Y:S01]  /*1cc0*/  IMAD.X R23, R21, 0x1, R2, P1 ;  /* 0x0000000115177824 */ /* 0x000fe200008e0602 */
[----:B------:R-:W-:Y:S02]  /*1cd0*/  LDGSTS.E.BYPASS.LTC128B.128 [R6+0x2480], desc[UR22][R24.64], P4 ;  /* 0x0248000018067fae */ /* 0x000fe4000a101d56 */
[----:B------:R-:W-:Y:S01]  /*1ce0*/  ISETP.GT.U32.AND P6, PT, R4, 0x1f, P6 ;  /* 0x0000001f0400780c */ /* 0x000fe200037c4070 */
[----:B------:R-:W-:Y:S01]  /*1cf0*/  IMAD.SHL.U32 R5, R10, 0x10, RZ ;  /* 0x000000100a057824 */ /* 0x000fe200078e00ff */
[----:B------:R1:W-:Y:S04]  /*1d00*/  LDGSTS.E.BYPASS.LTC128B.128 [R112+0x3480], desc[UR22][R20.64], P3 ;  /* 0x0348000014707fae */ /* 0x0003e80009901d56 */
[----:B------:R2:W-:Y:S01]  /*1d10*/  LDGSTS.E.BYPASS.LTC128B.128 [R6+0x3480], desc[UR22][R22.64], P2 ;  /* 0x0348000016067fae */ /* 0x0005e20009101d56 */
[----:B------:R-:W-:Y:S01]  /*1d20*/  IADD3 R4, P2, R16, 0x40, RZ ;  /* 0x0000004010047810 */ /* 0x000fe20007f5e0ff */
[----:B------:R-:W-:Y:S01]  /*1d30*/  UISETP.GE.U32.AND UP0, UPT, UR11, 0x20, UPT ;  /* 0x000000200b00788c */ /* 0x000fe2000bf06070 */
[----:B------:R-:W-:Y:S01]  /*1d40*/  LOP3.LUT P3, RZ, R5, 0x10, RZ, 0xc0, !PT ;  /* 0x0000001005ff7812 */ /* 0x000fe2000786c0ff */
[----:B------:R-:W-:Y:S01]  /*1d50*/  IMAD.SHL.U32 R9, R10, 0x8, RZ ;  /* 0x000000080a097824 */ /* 0x000fe200078e00ff */
[----:B------:R-:W-:Y:S01]  /*1d60*/  IADD3 R12, P1, P0, R3, 0x80, R16 ;  /* 0x00000080030c7810 */ /* 0x000fe2000783e010 */
[----:B------:R-:W-:Y:S01]  /*1d70*/  IMAD.X R5, RZ, RZ, R17, P2 ;  /* 0x000000ffff057224 */ /* 0x000fe200010e0611 */
[----:B------:R-:W-:Y:S01]  /*1d80*/  IADD3 R14, P2, R4, R15, RZ ;  /* 0x0000000f040e7210 */ /* 0x000fe20007f5e0ff */
[----:B------:R-:W0:Y:S01]  /*1d90*/  LDGDEPBAR ;  /* 0x00000000000079af */ /* 0x000e220000000000 */
[----:B------:R-:W-:-:S02]  /*1da0*/  LOP3.LUT P4, RZ, R124, 0x1, RZ, 0xc0, !PT ;  /* 0x000000017cff7812 */ /* 0x000fc4000788c0ff */
[----:B------:R-:W-:Y:S01]  /*1db0*/  IADD3.X R13, R2, RZ, R17, P1, P0 ;  /* 0x000000ff020d7210 */ /* 0x000fe20000fe0411 */
[----:B------:R-:W-:Y:S01]  /*1dc0*/  IMAD.X R15, R5, 0x1, R8, P2 ;  /* 0x00000001050f7824 */ /* 0x000fe200010e0608 */
[----:B------:R-:W-:Y:S01]  /*1dd0*/  PLOP3.LUT P0, PT, PT, PT, UP0, 0x40, 0x0 ;  /* 0x000000000000781c */ /* 0x000fe20003f0e808 */
[C---:B------:R-:W-:Y:S01]  /*1de0*/  IMAD.SHL.U32 R8, R10.reuse, 0x4, RZ ;  /* 0x000000040a087824 */ /* 0x040fe200078e00ff */
[----:B------:R-:W-:Y:S02]  /*1df0*/  LOP3.LUT P5, RZ, R9, 0x10, RZ, 0xc0, !PT ;  /* 0x0000001009ff7812 */ /* 0x000fe400078ac0ff */
[----:B------:R-:W-:-:S05]  /*1e00*/  SEL R7, R10, RZ, !P0 ;  /* 0x000000ff0a077207 */ /* 0x000fca0004000000 */
[----:B------:R-:W-:Y:S01]  /*1e10*/  LDGSTS.E.BYPASS.LTC128B.128 [R113+0x100], desc[UR22][R18.64+0x40], P4 ;  /* 0x0010004012717fae */ /* 0x000fe2000a101d56 */
[----:B-1----:R-:W-:Y:S01]  /*1e20*/  IADD3 R20, P2, P1, R3, 0x40, R14 ;  /* 0x0000004003147810 */ /* 0x002fe2000795e00e */
[----:B------:R-:W-:Y:S02]  /*1e30*/  IMAD.SHL.U32 R10, R10, 0x2, RZ ;  /* 0x000000020a0a7824 */ /* 0x000fe400078e00ff */
[----:B------:R-:W-:Y:S01]  /*1e40*/  LDGSTS.E.BYPASS.LTC128B.128 [R112+0x2500], desc[UR22][R16.64+0x40], P3 ;  /* 0x0250004010707fae */ /* 0x000fe20009901d56 */
[----:B------:R-:W-:Y:S02]  /*1e50*/  IADD3.X R21, R2, RZ, R15, P2, P1 ;  /* 0x000000ff02157210 */ /* 0x000fe400017e240f */
[----:B------:R-:W-:Y:S01]  /*1e60*/  LOP3.LUT P1, RZ, R8, 0x10, RZ, 0xc0, !PT ;  /* 0x0000001008ff7812 */ /* 0x000fe2000782c0ff */
[C---:B------:R-:W-:Y:S01]  /*1e70*/  IMAD.SHL.U32 R8, R7.reuse, 0x10, RZ ;  /* 0x0000001007087824 */ /* 0x040fe200078e00ff */
[----:B--2---:R-:W-:Y:S01]  /*1e80*/  IADD3 R22, P0, R4, R3, RZ ;  /* 0x0000000304167210 */ /* 0x004fe20007f1e0ff */
[----:B------:R-:W-:Y:S01]  /*1e90*/  IMAD.SHL.U32 R4, R7, 0x8, RZ ;  /* 0x0000000807047824 */ /* 0x000fe200078e00ff */
[----:B------:R-:W-:-:S02]  /*1ea0*/  LOP3.LUT P4, RZ, R10, 0x10, RZ, 0xc0, !PT ;  /* 0x000000100aff7812 */ /* 0x000fc4000788c0ff */
[----:B------:R-:W-:Y:S01]  /*1eb0*/  LOP3.LUT P3, RZ, R8, 0x10, RZ, 0xc0, !PT ;  /* 0x0000001008ff7812 */ /* 0x000fe2000786c0ff */
[--C-:B------:R-:W-:Y:S01]  /*1ec0*/  IMAD.X R23, R5, 0x1, R2.reuse, P0 ;  /* 0x0000000105177824 */ /* 0x100fe200000e0602 */
[----:B------:R-:W-:Y:S01]  /*1ed0*/  LOP3.LUT P2, RZ, R4, 0x10, RZ, 0xc0, !PT ;  /* 0x0000001004ff7812 */ /* 0x000fe2000784c0ff */
[C---:B------:R-:W-:Y:S01]  /*1ee0*/  IMAD.SHL.U32 R4, R7.reuse, 0x4, RZ ;  /* 0x0000000407047824 */ /* 0x040fe200078e00ff */
[----:B------:R-:W-:Y:S01]  /*1ef0*/  IADD3 R8, P0, R14, R3, RZ ;  /* 0x000000030e087210 */ /* 0x000fe20007f1e0ff */
[----:B------:R-:W-:Y:S01]  /*1f00*/  IMAD.SHL.U32 R7, R7, 0x2, RZ ;  /* 0x0000000207077824 */ /* 0x000fe200078e00ff */
[----:B------:R1:W-:Y:S03]  /*1f10*/  LDGSTS.E.BYPASS.LTC128B.128 [R6+0x2500], desc[UR22][R22.64], P5 ;  /* 0x0250000016067fae */ /* 0x0003e6000a901d56 */
[----:B------:R-:W-:Y:S01]  /*1f20*/  IMAD.X R9, R15, 0x1, R2, P0 ;  /* 0x000000010f097824 */ /* 0x000fe200000e0602 */
[----:B------:R-:W-:Y:S01]  /*1f30*/  LDGSTS.E.BYPASS.LTC128B.128 [R112+0x3500], desc[UR22][R14.64], P1 ;  /* 0x035000000e707fae */ /* 0x000fe20008901d56 */
[----:B------:R-:W-:-:S02]  /*1f40*/  LOP3.LUT P1, RZ, R4, 0x10, RZ, 0xc0, !PT ;  /* 0x0000001004ff7812 */ /* 0x000fc4000782c0ff */
[----:B------:R-:W-:Y:S01]  /*1f50*/  LOP3.LUT P0, RZ, R7, 0x10, RZ, 0xc0, !PT ;  /* 0x0000001007ff7812 */ /* 0x000fe2000780c0ff */
[----:B------:R-:W-:Y:S04]  /*1f60*/  LDGSTS.E.BYPASS.LTC128B.128 [R6+0x3500], desc[UR22][R8.64], P4 ;  /* 0x0350000008067fae */ /* 0x000fe8000a101d56 */
[----:B------:R-:W0:Y:S04]  /*1f70*/  LDGDEPBAR ;  /* 0x00000000000079af */ /* 0x000e280000000000 */
[----:B------:R-:W-:Y:S04]  /*1f80*/  LDGSTS.E.BYPASS.LTC128B.128 [R113+0x180], desc[UR22][R18.64+0x80], P6 ;  /* 0x0018008012717fae */ /* 0x000fe8000b101d56 */
[----:B------:R-:W-:Y:S04]  /*1f90*/  LDGSTS.E.BYPASS.LTC128B.128 [R112+0x2580], desc[UR22][R16.64+0x80], P3 ;  /* 0x0258008010707fae */ /* 0x000fe80009901d56 */
[----:B------:R-:W-:Y:S04]  /*1fa0*/  LDGSTS.E.BYPASS.LTC128B.128 [R6+0x2580], desc[UR22][R12.64], P2 ;  /* 0x025800000c067fae */ /* 0x000fe80009101d56 */
[----:B------:R-:W-:Y:S04]  /*1fb0*/  LDGSTS.E.BYPASS.LTC128B.128 [R112+0x3580], desc[UR22][R14.64+0x40], P1 ;  /* 0x035800400e707fae */ /* 0x000fe80008901d56 */
[----:B------:R2:W-:Y:S04]  /*1fc0*/  LDGSTS.E.BYPASS.LTC128B.128 [R6+0x3580], desc[UR22][R20.64], P0 ;  /* 0x0358000014067fae */ /* 0x0005e80008101d56 */
[----:B------:R-:W0:Y:S01]  /*1fd0*/  LDGDEPBAR ;  /* 0x00000000000079af */ /* 0x000e220000000000 */
[----:B------:R-:W-:-:S02]  /*1fe0*/  UISETP.GE.AND UP0, UPT, UR9, 0x1, UPT ;  /* 0x000000010900788c */ /* 0x000fc4000bf06270 */
[----:B------:R-:W-:-:S04]  /*1ff0*/  UIADD3 UR11, UR4, 0x2400, URZ ;  /* 0x00002400040b7890 */ /* 0x000fc8000fffe03f */
[----:B------:R-:W-:Y:S02]  /*2000*/  PLOP3.LUT P0, PT, PT, PT, UP0, 0x80, 0x0 ;  /* 0x000000000000781c */ /* 0x000fe40003f0f008 */
[----:B------:R-:W-:Y:S01]  /*2010*/  LEA R95, R95, UR11, 0x4 ;  /* 0x0000000b5f5f7c11 */ /* 0x000fe2000f8e20ff */
[----:B------:R-:W-:-:S04]  /*2020*/  DEPBAR.LE SB0, 0x3 ;  /* 0x000080c00000791a */ /* 0x000fc80000000000 */
[----:B------:R-:W-:Y:S01]  /*2030*/  BAR.SYNC.DEFER_BLOCKING 0x0 ;  /* 0x0000000000007b1d */ /* 0x000fe20000010000 */
[----:B------:R-:W-:Y:S01]  /*2040*/  IMAD.IADD R72, R0, 0x1, R95 ;  /* 0x0000000100487824 */ /* 0x000fe200078e025f */
[----:B-1----:R-:W-:Y:S02]  /*2050*/  CS2R R22, SRZ ;  /* 0x0000000000167805 */ /* 0x002fe4000001ff00 */
[----:B--2---:R-:W-:Y:S02]  /*2060*/  CS2R R20, SRZ ;  /* 0x0000000000147805 */ /* 0x004fe4000001ff00 */
        /* <DEDUP_REMOVED lines=8> */
[----:B------:R-:W-:Y:S01]  /*20f0*/  CS2R R4, SRZ ;  /* 0x0000000000047805 */ /* 0x000fe2000001ff00 */
[----:B------:R-:W1:Y:S04]  /*2100*/  LDSM.16.M88.4 R68, [R68+0x400] ;  /* 0x000400004444783b */ /* 0x000e680000000200 */
[----:B------:R-:W2:Y:S01]  /*2110*/  LDSM.16.M88.4 R72, [R72] ;  /* 0x000000004848783b */ /* 0x000ea20000000200 */
[----:B------:R-:W-:Y:S05]  /*2120*/  @!P0 BRA `(.L_x_566) ;  /* 0x0000000400308947 */ /* 0x000fea0003800000 */
[----:B------:R-:W-:Y:S01]  /*2130*/  UIADD3 UR12, UR9, 0x1f, URZ ;  /* 0x0000001f090c7890 */ /* 0x000fe2000fffe03f */
[----:B------:R-:W-:Y:S01]  /*2140*/  VIADD R93, R93, 0x400 ;  /* 0x000004005d5d7836 */ /* 0x000fe20000000000 */
[C---:B------:R-:W-:Y:S01]  /*2150*/  LOP3.LUT R92, R0.reuse, 0x30, RZ, 0x3c, !PT ;  /* 0x00000030005c7812 */ /* 0x040fe200078e3cff */
[----:B------:R-:W-:Y:S01]  /*2160*/  IMAD.MOV.U32 R23, RZ, RZ, RZ ;  /* 0x000000ffff177224 */ /* 0x000fe200078e00ff */
[----:B------:R-:W-:Y:S01]  /*2170*/  USHF.R.S32.HI UR11, URZ, 0x1f, UR12 ;  /* 0x0000001f3f0b7899 */ /* 0x000fe2000801140c */
[C---:B------:R-:W-:Y:S02]  /*2180*/  LOP3.LUT R3, R0.reuse, 0x20, RZ, 0x3c, !PT ;  /* 0x0000002000037812 */ /* 0x040fe400078e3cff */
[----:B------:R-:W-:Y:S01]  /*2190*/  LOP3.LUT R2, R0, 0x10, RZ, 0x3c, !PT ;  /* 0x0000001000027812 */ /* 0x000fe200078e3cff */
[----:B------:R-:W-:-:S04]  /*21a0*/  ULEA.HI UR11, UR11, UR12, URZ, 0x5 ;  /* 0x0000000c0b0b7291 */ /* 0x000fc8000f8f283f */
[----:B------:R-:W-:-:S12]  /*21b0*/  ULEA.HI.SX32 UR11, UR11, 0xfffffffc, 0x1b ;  /* 0xfffffffc0b0b7891 */ /* 0x000fd8000f8fda3f */
.L_x_567:
[C---:B-12-4-:R-:W-:Y:S01]  /*21c0*/  HMMA.1688.F32 R4, R68.reuse, R72, R4 ;  /* 0x000000484404723c */ /* 0x056fe20000001004 */
[----:B------:R-:W0:Y:S01]  /*21d0*/  LDGDEPBAR ;  /* 0x00000000000079af */ /* 0x000e220000000000 */
[----:B------:R-:W-:Y:S02]  /*21e0*/  UISETP.GE.AND UP0, UPT, UR11, -0x2, UPT ;  /* 0xfffffffe0b00788c */ /* 0x000fe4000bf06270 */
[C---:B------:R-:W-:Y:S04]  /*21f0*/  HMMA.1688.F32 R8, R68.reuse, R73, R8 ;  /* 0x000000494408723c */ /* 0x040fe80000001008 */
[C---:B------:R-:W-:Y:S01]  /*2200*/  HMMA.1688.F32 R12, R68.reuse, R74, R12 ;  /* 0x0000004a440c723c */ /* 0x040fe2000000100c */
[----:B------:R-:W-:Y:S01]  /*2210*/  PLOP3.LUT P0, PT, PT, PT, UP0, 0x80, 0x0 ;  /* 0x000000000000781c */ /* 0x000fe20003f0f008 */
[----:B------:R-:W-:Y:S02]  /*2220*/  UISETP.GT.AND UP0, UPT, UR11, -0x3, UPT ;  /* 0xfffffffd0b00788c */ /* 0x000fe4000bf04270 */
[-C--:B------:R-:W-:Y:S01]  /*2230*/  HMMA.1688.F32 R16, R68, R75.reuse, R16 ;  /* 0x0000004b4410723c */ /* 0x080fe20000001010 */
[----:B------:R-:W-:Y:S03]  /*2240*/  UIADD3 UR11, UR11, -0x1, URZ ;  /* 0xffffffff0b0b7890 */ /* 0x000fe6000fffe03f */
[C---:B------:R-:W-:Y:S04]  /*2250*/  HMMA.1688.F32 R20, R70.reuse, R75, R20 ;  /* 0x0000004b4614723c */ /* 0x040fe80000001014 */
[C---:B------:R-:W-:Y:S04]  /*2260*/  HMMA.1688.F32 R24, R70.reuse, R74, R24 ;  /* 0x0000004a4618723c */ /* 0x040fe80000001018 */
[C---:B------:R-:W-:Y:S04]  /*2270*/  HMMA.1688.F32 R28, R70.reuse, R73, R28 ;  /* 0x00000049461c723c */ /* 0x040fe8000000101c */
[----:B------:R-:W-:Y:S04]  /*2280*/  HMMA.1688.F32 R32, R70, R72, R32 ;  /* 0x000000484620723c */ /* 0x000fe80000001020 */
[C---:B------:R-:W-:Y:S01]  /*2290*/  IMAD.IADD R76, R2.reuse, 0x1, R93 ;  /* 0x00000001024c7824 */ /* 0x040fe200078e025d */
[C---:B------:R-:W-:Y:S03]  /*22a0*/  IADD3 R84, R3.reuse, R93, RZ ;  /* 0x0000005d03547210 */ /* 0x040fe60007ffe0ff */
[--C-:B------:R-:W-:Y:S02]  /*22b0*/  IMAD.IADD R80, R2, 0x1, R95.reuse ;  /* 0x0000000102507824 */ /* 0x100fe400078e025f */
[----:B------:R-:W-:Y:S01]  /*22c0*/  LDSM.16.M88.4 R76, [R76] ;  /* 0x000000004c4c783b */ /* 0x000fe20000000200 */
[----:B------:R-:W-:Y:S07]  /*22d0*/  IMAD.IADD R88, R3, 0x1, R95 ;  /* 0x0000000103587824 */ /* 0x000fee00078e025f */
        /* <DEDUP_REMOVED lines=24> */
[----:B------:R-:W-:Y:S01]  /*2460*/  VIADD R95, R95, 0x80 ;  /* 0x000000805f5f7836 */ /* 0x000fe20000000000 */
        /* <DEDUP_REMOVED lines=9> */
[----:B------:R-:W-:Y:S01]  /*2500*/  IMAD.MOV.U32 R75, RZ, RZ, R91 ;  /* 0x000000ffff4b7224 */ /* 0x000fe200078e005b */
[C---:B---3--:R-:W-:Y:S01]  /*2510*/  @P0 IADD3 R132, R0.reuse, R93, RZ ;  /* 0x0000005d00840210 */ /* 0x048fe20007ffe0ff */
[----:B------:R-:W-:Y:S04]  /*2520*/  @P0 IMAD.IADD R127, R0, 0x1, R95 ;  /* 0x00000001007f0824 */ /* 0x000fe800078e025f */
[----:B------:R3:W4:-:S01]  /*2530*/  @P0 LDSM.16.M88.4 R68, [R132] ;  /* 0x000000008444083b */ /* 0x0007020000000200 */
        /* <DEDUP_REMOVED lines=11> */
.L_x_566:
        /* <DEDUP_REMOVED lines=8> */
[----:B------:R-:W-:Y:S01]  /*2670*/  ISETP.GE.AND P0, PT, R128, UR8, PT ;  /* 0x0000000880007c0c */ /* 0x000fe2000bf06270 */
[----:B------:R-:W-:Y:S01]  /*2680*/  IMAD.U32 R2, RZ, RZ, UR16 ;  /* 0x00000010ff027e24 */ /* 0x000fe2000f8e00ff */
[----:B------:R-:W-:Y:S02]  /*2690*/  SHF.R.S32.HI R129, RZ, 0x1f, R128 ;  /* 0x0000001fff817819 */ /* 0x000fe40000011480 */
[----:B-1----:R-:W-:-:S02]  /*26a0*/  SEL R70, RZ, 0x1, P0 ;  /* 0x00000001ff467807 */ /* 0x002fc40000000000 */
[----:B------:R-:W-:Y:S02]  /*26b0*/  VIADDMNMX R2, R3, -R2, 0x80, PT ;  /* 0x0000008003027446 */ /* 0x000fe40003800902 */
[----:B------:R-:W-:Y:S02]  /*26c0*/  SEL R69, RZ, 0xffffffff, P0 ;  /* 0xffffffffff457807 */ /* 0x000fe40000000000 */
[----:B------:R-:W-:Y:S01]  /*26d0*/  R2UR UR11, R2 ;  /* 0x00000000020b72ca */ /* 0x000fe200000e0000 */
[----:B------:R-:W-:-:S05]  /*26e0*/  VIADD R2, R128, 0x40 ;  /* 0x0000004080027836 */ /* 0x000fca0000000000 */
[----:B------:R-:W-:-:S04]  /*26f0*/  ISETP.GE.AND P1, PT, R2, UR8, PT ;  /* 0x0000000802007c0c */ /* 0x000fc8000bf26270 */
[----:B------:R-:W-:-:S03]  /*2700*/  SEL R68, RZ, 0xffffffff, P1 ;  /* 0xffffffffff447807 */ /* 0x000fc60000800000 */
[----:B------:R-:W-:Y:S02]  /*2710*/  USHF.R.S32.HI UR13, URZ, 0x1f, UR11 ;  /* 0x0000001f3f0d7899 */ /* 0x000fe4000801140b */
[----:B------:R-:W-:Y:S01]  /*2720*/  UIADD3 UR12, UR11, -0x1, URZ ;  /* 0xffffffff0b0c7890 */ /* 0x000fe2000fffe03f */
[C---:B------:R-:W-:Y:S01]  /*2730*/  IMAD.SHL.U32 R3, R68.reuse, 0x2, RZ ;  /* 0x0000000244037824 */ /* 0x040fe200078e00ff */
[----:B------:R-:W-:Y:S01]  /*2740*/  ULEA.HI UR13, UR13, UR11, URZ, 0x5 ;  /* 0x0000000b0d0d7291 */ /* 0x000fe2000f8f283f */
[----:B------:R-:W-:-:S03]  /*2750*/  IMAD.SHL.U32 R68, R68, 0x8, RZ ;  /* 0x0000000844447824 */ /* 0x000fc600078e00ff */
[----:B------:R-:W-:Y:S01]  /*2760*/  ULOP3.LUT UR13, UR13, 0xffffffe0, URZ, 0xc0, !UPT ;  /* 0xffffffe00d0d7892 */ /* 0x000fe2000f8ec03f */
[----:B------:R-:W-:Y:S01]  /*2770*/  LOP3.LUT R3, R3, 0x2, R70, 0xe2, !PT ;  /* 0x0000000203037812 */ /* 0x000fe200078ee246 */
[----:B------:R-:W-:Y:S02]  /*2780*/  IMAD.SHL.U32 R70, R69, 0x4, RZ ;  /* 0x0000000445467824 */ /* 0x000fe400078e00ff */
[----:B------:R-:W-:-:S03]  /*2790*/  UIADD3 UR13, UR11, -UR13, URZ ;  /* 0x8000000d0b0d7290 */ /* 0x000fc6000fffe03f */
[----:B------:R-:W-:Y:S01]  /*27a0*/  LOP3.LUT R3, R70, 0x4, R3, 0xe2, !PT ;  /* 0x0000000446037812 */ /* 0x000fe200078ee203 */
[----:B------:R-:W-:-:S03]  /*27b0*/  UISETP.NE.AND UP0, UPT, UR13, URZ, UPT ;  /* 0x0000003f0d00728c */ /* 0x000fc6000bf05270 */
[----:B------:R-:W-:Y:S01]  /*27c0*/  LOP3.LUT R68, R68, 0x8, R3, 0xe2, !PT ;  /* 0x0000000844447812 */ /* 0x000fe200078ee203 */
[----:B------:R-:W-:-:S04]  /*27d0*/  USEL UR13, UR13, 0x20, UP0 ;  /* 0x000000200d0d7887 */ /* 0x000fc80008000000 */
[----:B------:R-:W-:-:S04]  /*27e0*/  UISETP.LT.AND UP0, UPT, UR11, UR13, UPT ;  /* 0x0000000d0b00728c */ /* 0x000fc8000bf01270 */
[----:B------:R-:W-:Y:S02]  /*27f0*/  USEL UR13, UR11, UR13, UP0 ;  /* 0x0000000d0b0d7287 */ /* 0x000fe40008000000 */
[----:B------:R-:W-:Y:S02]  /*2800*/  UISETP.GT.U32.AND UP0, UPT, UR12, 0x1f, UPT ;  /* 0x0000001f0c00788c */ /* 0x000fe4000bf04070 */
[----:B------:R-:W-:Y:S02]  /*2810*/  UIADD3 UR12, UR11, 0x3e, URZ ;  /* 0x0000003e0b0c7890 */ /* 0x000fe4000fffe03f */
[----:B------:R-:W-:Y:S01]  /*2820*/  ISETP.GE.AND P0, PT, R111, UR13, PT ;  /* 0x0000000d6f007c0c */ /* 0x000fe2000bf06270 */
[----:B------:R-:W-:Y:S01]  /*2830*/  UIADD3 UR11, UR11, 0x1f, URZ ;  /* 0x0000001f0b0b7890 */ /* 0x000fe2000fffe03f */
[----:B------:R-:W-:Y:S02]  /*2840*/  ISETP.GE.AND P2, PT, R110, UR13, PT ;  /* 0x0000000d6e007c0c */ /* 0x000fe4000bf46270 */
[----:B------:R-:W-:-:S02]  /*2850*/  ISETP.LT.AND P1, PT, R2, UR8, !P0 ;  /* 0x0000000802007c0c */ /* 0x000fc4000c721270 */
[----:B------:R-:W-:Y:S01]  /*2860*/  PLOP3.LUT P4, PT, PT, PT, UP0, 0x80, 0x0 ;  /* 0x000000000000781c */ /* 0x000fe20003f8f008 */
[----:B------:R-:W-:Y:S01]  /*2870*/  UISETP.GE.U32.AND UP0, UPT, UR12, 0x3f, UPT ;  /* 0x0000003f0c00788c */ /* 0x000fe2000bf06070 */
[----:B------:R-:W-:Y:S01]  /*2880*/  ISETP.LT.AND P0, PT, R128, UR8, !P0 ;  /* 0x0000000880007c0c */ /* 0x000fe2000c701270 */
[----:B------:R-:W-:Y:S01]  /*2890*/  USHF.R.S32.HI UR12, URZ, 0x1f, UR11 ;  /* 0x0000001f3f0c7899 */ /* 0x000fe2000801140b */
[----:B------:R-:W-:Y:S02]  /*28a0*/  ISETP.LT.AND P3, PT, R2, UR8, !P2 ;  /* 0x0000000802007c0c */ /* 0x000fe4000d761270 */
[----:B------:R-:W-:Y:S01]  /*28b0*/  ISETP.LT.AND P2, PT, R128, UR8, !P2 ;  /* 0x0000000880007c0c */ /* 0x000fe2000d741270 */
[----:B------:R-:W-:Y:S01]  /*28c0*/  ULEA.HI UR12, UR12, UR11, URZ, 0x5 ;  /* 0x0000000b0c0c7291 */ /* 0x000fe2000f8f283f */
[----:B------:R-:W-:-:S03]  /*28d0*/  SEL R74, RZ, 0x1, !P0 ;  /* 0x00000001ff4a7807 */ /* 0x000fc60004000000 */
[----:B------:R-:W-:Y:S01]  /*28e0*/  ULEA.HI.SX32 UR11, UR12, 0xffffffff, 0x1b ;  /* 0xffffffff0c0b7891 */ /* 0x000fe2000f8fda3f */
[----:B------:R-:W-:Y:S02]  /*28f0*/  P2R R74, PR, R74, 0xf ;  /* 0x0000000f4a4a7803 */ /* 0x000fe40000000000 */
[----:B------:R-:W-:Y:S01]  /*2900*/  PLOP3.LUT P0, PT, PT, PT, UP0, 0x80, 0x0 ;  /* 0x000000000000781c */ /* 0x000fe20003f0f008 */
[----:B------:R-:W-:Y:S02]  /*2910*/  UISETP.NE.AND UP0, UPT, UR11, 0x1, UPT ;  /* 0x000000010b00788c */ /* 0x000fe4000bf05270 */
[----:B------:R-:W-:Y:S01]  /*2920*/  @!P4 IMAD.MOV.U32 R68, RZ, RZ, R74 ;  /* 0x000000ffff44c224 */ /* 0x000fe200078e004a */
[----:B------:R-:W-:Y:S01]  /*2930*/  ISETP.NE.AND P2, PT, RZ, UR11, PT ;  /* 0x0000000bff007c0c */ /* 0x000fe2000bf45270 */
[----:B------:R-:W-:Y:S02]  /*2940*/  UIADD3 UR11, UR6, -UR16, URZ ;  /* 0x80000010060b7290 */ /* 0x000fe4000fffe03f */
[----:B------:R-:W-:-:S02]  /*2950*/  PLOP3.LUT P3, PT, PT, PT, UP0, 0x80, 0x0 ;  /* 0x000000000000781c */ /* 0x000fc40003f6f008 */
[----:B------:R-:W-:-:S05]  /*2960*/  SEL R68, R68, RZ, P0 ;  /* 0x000000ff44447207 */ /* 0x000fca0000000000 */
[----:B------:R-:W-:-:S05]  /*2970*/  IMAD.SHL.U32 R69, R68, 0x10, RZ ;  /* 0x0000001044457824 */ /* 0x000fca00078e00ff */
[----:B------:R-:W-:Y:S01]  /*2980*/  LOP3.LUT P1, RZ, R69, 0x10, RZ, 0xc0, !PT ;  /* 0x0000001045ff7812 */ /* 0x000fe2000782c0ff */
[----:B------:R-:W-:-:S05]  /*2990*/  IMAD.SHL.U32 R69, R68, 0x4, RZ ;  /* 0x0000000444457824 */ /* 0x000fca00078e00ff */
[----:B------:R-:W-:Y:S01]  /*29a0*/  LOP3.LUT P5, RZ, R69, 0x10, RZ, 0xc0, !PT ;  /* 0x0000001045ff7812 */ /* 0x000fe200078ac0ff */
[----:B--2---:R-:W-:Y:S02]  /*29b0*/  IMAD R2, R73, R111, RZ ;  /* 0x0000006f49027224 */ /* 0x004fe400078e02ff */
[----:B------:R-:W-:-:S04]  /*29c0*/  IMAD.WIDE.U32 R70, R111, R72, R128 ;  /* 0x000000486f467225 */ /* 0x000fc800078e0080 */
[C---:B------:R-:W-:Y:S02]  /*29d0*/  IMAD R2, R72.reuse, R97, R2 ;  /* 0x0000006148027224 */ /* 0x040fe400078e0202 */
[----:B------:R-:W-:Y:S02]  /*29e0*/  IMAD R3, R73, UR16, RZ ;  /* 0x0000001049037c24 */ /* 0x000fe4000f8e02ff */
[----:B------:R-:W-:Y:S02]  /*29f0*/  IMAD.IADD R71, R71, 0x1, R2 ;  /* 0x0000000147477824 */ /* 0x000fe400078e0202 */
[C---:B------:R-:W-:Y:S01]  /*2a00*/  IMAD R2, R72.reuse, UR5, R3 ;  /* 0x0000000548027c24 */ /* 0x040fe2000f8e0203 */
[----:B------:R-:W-:Y:S01]  /*2a10*/  ULEA.HI.SX32 UR5, UR12, 0xfffffffe, 0x1b ;  /* 0xfffffffe0c057891 */ /* 0x000fe2000f8fda3f */
[----:B------:R-:W-:Y:S01]  /*2a20*/  IMAD.WIDE.U32 R70, R72, UR16, R70 ;  /* 0x0000001048467c25 */ /* 0x000fe2000f8e0046 */
[----:B------:R-:W-:Y:S02]  /*2a30*/  ULEA.HI.SX32 UR12, UR12, 0xfffffffd, 0x1b ;  /* 0xfffffffd0c0c7891 */ /* 0x000fe4000f8fda3f */
[----:B------:R-:W-:Y:S01]  /*2a40*/  UISETP.NE.AND UP1, UPT, UR5, 0x1, UPT ;  /* 0x000000010500788c */ /* 0x000fe2000bf25270 */
[----:B------:R-:W-:Y:S01]  /*2a50*/  IMAD.SHL.U32 R3, R68, 0x8, RZ ;  /* 0x0000000844037824 */ /* 0x000fe200078e00ff */
[----:B----4-:R-:W-:Y:S01]  /*2a60*/  LEA R80, P0, R70, R76, 0x1 ;  /* 0x0000004c46507211 */ /* 0x010fe200078008ff */
[----:B------:R-:W-:Y:S01]  /*2a70*/  IMAD.IADD R2, R71, 0x1, R2 ;  /* 0x0000000147027824 */ /* 0x000fe200078e0202 */
[----:B------:R-:W-:Y:S01]  /*2a80*/  UISETP.NE.AND UP0, UPT, UR12, 0x1, UPT ;  /* 0x000000010c00788c */ /* 0x000fe2000bf05270 */
[----:B------:R-:W-:Y:S01]  /*2a90*/  IMAD.SHL.U32 R69, R72, 0x4, RZ ;  /* 0x0000000448457824 */ /* 0x000fe200078e00ff */
[----:B------:R-:W-:Y:S01]  /*2aa0*/  LOP3.LUT P4, RZ, R3, 0x10, RZ, 0xc0, !PT ;  /* 0x0000001003ff7812 */ /* 0x000fe2000788c0ff */
[----:B------:R-:W-:Y:S01]  /*2ab0*/  IMAD.SHL.U32 R3, R68, 0x2, RZ ;  /* 0x0000000244037824 */ /* 0x000fe200078e00ff */
[----:B------:R-:W-:Y:S01]  /*2ac0*/  LEA.HI.X R81, R70, R77, R2, 0x1, P0 ;  /* 0x0000004d46517211 */ /* 0x000fe200000f0c02 */
[----:B------:R-:W-:Y:S01]  /*2ad0*/  @!P3 IMAD.MOV.U32 R68, RZ, RZ, R74 ;  /* 0x000000ffff44b224 */ /* 0x000fe200078e004a */
[C---:B------:R-:W-:Y:S01]  /*2ae0*/  SHF.L.U64.HI R70, R72.reuse, 0x2, R73 ;  /* 0x0000000248467819 */ /* 0x040fe20000010249 */
[----:B------:R-:W-:Y:S01]  /*2af0*/  IMAD.SHL.U32 R2, R72, 0x40, RZ ;  /* 0x0000004048027824 */ /* 0x000fe200078e00ff */
[----:B------:R-:W-:Y:S01]  /*2b00*/  LEA R78, P0, R69, R80, 0x1 ;  /* 0x00000050454e7211 */ /* 0x000fe200078008ff */
[----:B------:R-:W-:Y:S01]  /*2b10*/  @!PT LDS RZ, [RZ] ;  /* 0x00000000fffff984 */ /* 0x000fe20000000800 */
[----:B------:R-:W-:Y:S01]  /*2b20*/  @!PT LDS RZ, [RZ] ;  /* 0x00000000fffff984 */ /* 0x000fe20000000800 */
[----:B------:R-:W-:Y:S01]  /*2b30*/  @!PT LDS RZ, [RZ] ;  /* 0x00000000fffff984 */ /* 0x000fe20000000800 */
[----:B------:R-:W-:Y:S01]  /*2b40*/  LDGSTS.E.BYPASS.LTC128B.128 [R108+0x2600], desc[UR22][R80.64], P1 ;  /* 0x02600000506c7fae */ /* 0x000fe20008901d56 */
[----:B------:R-:W-:-:S02]  /*2b50*/  SEL R68, R68, RZ, P2 ;  /* 0x000000ff44447207 */ /* 0x000fc40001000000 */
[----:B------:R-:W-:Y:S02]  /*2b60*/  LEA.HI.X R79, R69, R81, R70, 0x1, P0 ;  /* 0x00000051454f7211 */ /* 0x000fe400000f0c46 */
[----:B------:R-:W-:Y:S01]  /*2b70*/  PLOP3.LUT P0, PT, PT, PT, UP1, 0x80, 0x0 ;  /* 0x000000000000781c */ /* 0x000fe20003f0f018 */
[C---:B------:R-:W-:Y:S01]  /*2b80*/  IMAD.SHL.U32 R71, R68.reuse, 0x8, RZ ;  /* 0x0000000844477824 */ /* 0x040fe200078e00ff */
[----:B------:R-:W-:Y:S01]  /*2b90*/  LOP3.LUT P6, RZ, R3, 0x10, RZ, 0xc0, !PT ;  /* 0x0000001003ff7812 */ /* 0x000fe200078cc0ff */
[----:B------:R-:W-:Y:S01]  /*2ba0*/  IMAD.SHL.U32 R70, R68, 0x4, RZ ;  /* 0x0000000444467824 */ /* 0x000fe200078e00ff */
[----:B------:R-:W-:Y:S01]  /*2bb0*/  SHF.L.U64.HI R3, R72, 0x6, R73 ;  /* 0x0000000648037819 */ /* 0x000fe20000010249 */
[----:B------:R-:W-:Y:S01]  /*2bc0*/  IMAD.SHL.U32 R72, R68, 0x10, RZ ;  /* 0x0000001044487824 */ /* 0x000fe200078e00ff */
[----:B------:R-:W-:Y:S01]  /*2bd0*/  IADD3 R76, P1, R80, R2, RZ ;  /* 0x00000002504c7210 */ /* 0x000fe20007f3e0ff */
[----:B------:R-:W-:Y:S01]  /*2be0*/  IMAD.SHL.U32 R69, R68, 0x2, RZ ;  /* 0x0000000244457824 */ /* 0x000fe200078e00ff */
[----:B------:R-:W-:Y:S01]  /*2bf0*/  PLOP3.LUT P2, PT, PT, PT, UP0, 0x80, 0x0 ;  /* 0x000000000000781c */ /* 0x000fe20003f4f008 */
[----:B------:R1:W-:Y:S01]  /*2c00*/  LDGSTS.E.BYPASS.LTC128B.128 [R108+0x2680], desc[UR22][R80.64+0x80], P4 ;  /* 0x02680080506c7fae */ /* 0x0003e2000a101d56 */
[----:B------:R-:W-:Y:S01]  /*2c10*/  ISETP.NE.AND P3, PT, RZ, UR5, PT ;  /* 0x00000005ff007c0c */ /* 0x000fe2000bf65270 */
[----:B------:R-:W-:Y:S01]  /*2c20*/  IMAD.X R77, R81, 0x1, R3, P1 ;  /* 0x00000001514d7824 */ /* 0x000fe200008e0603 */
[----:B------:R-:W-:Y:S01]  /*2c30*/  LOP3.LUT P1, RZ, R72, 0x10, RZ, 0xc0, !PT ;  /* 0x0000001048ff7812 */ /* 0x000fe2000782c0ff */
[----:B------:R-:W-:Y:S01]  /*2c40*/  @!P0 IMAD.MOV.U32 R68, RZ, RZ, R74 ;  /* 0x000000ffff448224 */ /* 0x000fe200078e004a */
[----:B------:R-:W-:Y:S01]  /*2c50*/  LEA R73, R109, UR4, 0x1 ;  /* 0x000000046d497c11 */ /* 0x000fe2000f8e08ff */
[----:B------:R-:W-:Y:S01]  /*2c60*/  ULDC.U8 UR5, c[0x0][0x294] ;  /* 0x0000a50000057ab9 */ /* 0x000fe20000000000 */
[----:B------:R-:W-:Y:S01]  /*2c70*/  LOP3.LUT P0, RZ, R71, 0x10, RZ, 0xc0, !PT ;  /* 0x0000001047ff7812 */ /* 0x000fe2000780c0ff */
[----:B------:R-:W-:Y:S01]  /*2c80*/  UISETP.NE.AND UP0, UPT, UR5, URZ, UPT ;  /* 0x0000003f0500728c */ /* 0x000fe2000bf05270 */
[----:B------:R-:W-:Y:S01]  /*2c90*/  SEL R68, R68, RZ, P3 ;  /* 0x000000ff44447207 */ /* 0x000fe20001800000 */
[----:B------:R-:W-:Y:S01]  /*2ca0*/  LDGSTS.E.BYPASS.LTC128B.128 [R73+0x2600], desc[UR22][R78.64], P5 ;  /* 0x026000004e497fae */ /* 0x000fe2000a901d56 */
[----:B------:R-:W-:Y:S01]  /*2cb0*/  LOP3.LUT P3, RZ, R70, 0x10, RZ, 0xc0, !PT ;  /* 0x0000001046ff7812 */ /* 0x000fe2000786c0ff */
[----:B------:R-:W-:Y:S01]  /*2cc0*/  UISETP.GT.OR UP0, UPT, UR11, 0x80, !UP0 ;  /* 0x000000800b00788c */ /* 0x000fe2000c704670 */
[----:B------:R-:W-:Y:S01]  /*2cd0*/  LOP3.LUT P5, RZ, R69, 0x10, RZ, 0xc0, !PT ;  /* 0x0000001045ff7812 */ /* 0x000fe200078ac0ff */
[----:B------:R-:W-:Y:S01]  /*2ce0*/  LDGSTS.E.BYPASS.LTC128B.128 [R73+0x2680], desc[UR22][R78.64+0x80], P6 ;  /* 0x026800804e497fae */ /* 0x000fe2000b101d56 */
[----:B------:R-:W-:-:S02]  /*2cf0*/  IMAD.SHL.U32 R72, R68, 0x10, RZ ;  /* 0x0000001044487824 */ /* 0x000fc400078e00ff */
[C---:B------:R-:W-:Y:S01]  /*2d00*/  IMAD.SHL.U32 R71, R68.reuse, 0x8, RZ ;  /* 0x0000000844477824 */ /* 0x040fe200078e00ff */
[----:B------:R-:W0:Y:S01]  /*2d10*/  LDGDEPBAR ;  /* 0x00000000000079af */ /* 0x000e220000000000 */
[C---:B------:R-:W-:Y:S02]  /*2d20*/  IMAD.SHL.U32 R70, R68.reuse, 0x4, RZ ;  /* 0x0000000444467824 */ /* 0x040fe400078e00ff */
[----:B------:R-:W-:Y:S01]  /*2d30*/  IMAD.SHL.U32 R69, R68, 0x2, RZ ;  /* 0x0000000244457824 */ /* 0x000fe200078e00ff */
[----:B------:R-:W-:Y:S01]  /*2d40*/  LDGSTS.E.BYPASS.LTC128B.128 [R108+0x4600], desc[UR22][R76.64], P1 ;  /* 0x046000004c6c7fae */ /* 0x000fe20008901d56 */
[----:B------:R-:W-:Y:S01]  /*2d50*/  @!P2 IMAD.MOV.U32 R68, RZ, RZ, R74 ;  /* 0x000000ffff44a224 */ /* 0x000fe200078e004a */
[----:B------:R-:W-:Y:S02]  /*2d60*/  ISETP.NE.AND P1, PT, RZ, UR12, PT ;  /* 0x0000000cff007c0c */ /* 0x000fe4000bf25270 */
[----:B------:R-:W-:Y:S01]  /*2d70*/  IADD3 R74, P2, R78, R2, RZ ;  /* 0x000000024e4a7210 */ /* 0x000fe20007f5e0ff */
[----:B------:R2:W-:Y:S01]  /*2d80*/  LDGSTS.E.BYPASS.LTC128B.128 [R108+0x4680], desc[UR22][R76.64+0x80], P0 ;  /* 0x046800804c6c7fae */ /* 0x0005e20008101d56 */
[----:B------:R-:W-:-:S02]  /*2d90*/  SEL R68, R68, RZ, P1 ;  /* 0x000000ff44447207 */ /* 0x000fc40000800000 */
[----:B------:R-:W-:Y:S01]  /*2da0*/  LOP3.LUT P1, RZ, R70, 0x10, RZ, 0xc0, !PT ;  /* 0x0000001046ff7812 */ /* 0x000fe2000782c0ff */
[--C-:B------:R-:W-:Y:S01]  /*2db0*/  IMAD.X R75, R79, 0x1, R3.reuse, P2 ;  /* 0x000000014f4b7824 */ /* 0x100fe200010e0603 */
[----:B-1----:R-:W-:Y:S01]  /*2dc0*/  IADD3 R80, P0, R76, R2, RZ ;  /* 0x000000024c507210 */ /* 0x002fe20007f1e0ff */
[----:B------:R-:W-:Y:S01]  /*2dd0*/  IMAD.SHL.U32 R70, R68, 0x10, RZ ;  /* 0x0000001044467824 */ /* 0x000fe200078e00ff */
[----:B------:R-:W-:Y:S02]  /*2de0*/  LOP3.LUT P2, RZ, R72, 0x10, RZ, 0xc0, !PT ;  /* 0x0000001048ff7812 */ /* 0x000fe4000784c0ff */
[----:B------:R1:W-:Y:S01]  /*2df0*/  LDGSTS.E.BYPASS.LTC128B.128 [R73+0x4600], desc[UR22][R74.64], P3 ;  /* 0x046000004a497fae */ /* 0x0003e20009901d56 */
[----:B------:R-:W-:Y:S01]  /*2e00*/  LOP3.LUT P4, RZ, R71, 0x10, RZ, 0xc0, !PT ;  /* 0x0000001047ff7812 */ /* 0x000fe2000788c0ff */
[----:B------:R-:W-:Y:S01]  /*2e10*/  IMAD.X R81, R77, 0x1, R3, P0 ;  /* 0x000000014d517824 */ /* 0x000fe200000e0603 */
[----:B------:R-:W-:Y:S01]  /*2e20*/  LOP3.LUT P6, RZ, R69, 0x10, RZ, 0xc0, !PT ;  /* 0x0000001045ff7812 */ /* 0x000fe200078cc0ff */
[----:B------:R1:W-:Y:S01]  /*2e30*/  LDGSTS.E.BYPASS.LTC128B.128 [R73+0x4680], desc[UR22][R74.64+0x80], P5 ;  /* 0x046800804a497fae */ /* 0x0003e2000a901d56 */
[----:B------:R-:W-:Y:S01]  /*2e40*/  LOP3.LUT P5, RZ, R70, 0x10, RZ, 0xc0, !PT ;  /* 0x0000001046ff7812 */ /* 0x000fe200078ac0ff */
[----:B------:R-:W-:-:S02]  /*2e50*/  IMAD.SHL.U32 R70, R68, 0x8, RZ ;  /* 0x0000000844467824 */ /* 0x000fc400078e00ff */
[C---:B------:R-:W-:Y:S01]  /*2e60*/  IMAD.SHL.U32 R69, R68.reuse, 0x4, RZ ;  /* 0x0000000444457824 */ /* 0x040fe200078e00ff */
[----:B------:R-:W0:Y:S01]  /*2e70*/  LDGDEPBAR ;  /* 0x00000000000079af */ /* 0x000e220000000000 */
[----:B------:R-:W-:Y:S01]  /*2e80*/  IMAD.SHL.U32 R68, R68, 0x2, RZ ;  /* 0x0000000244447824 */ /* 0x000fe200078e00ff */
[----:B------:R-:W-:Y:S02]  /*2e90*/  LOP3.LUT P3, RZ, R70, 0x10, RZ, 0xc0, !PT ;  /* 0x0000001046ff7812 */ /* 0x000fe4000786c0ff */
[----:B------:R1:W-:Y:S01]  /*2ea0*/  LDGSTS.E.BYPASS.LTC128B.128 [R108+0x6600], desc[UR22][R80.64], P2 ;  /* 0x06600000506c7fae */ /* 0x0003e20009101d56 */
[----:B------:R-:W-:-:S03]  /*2eb0*/  LOP3.LUT P2, RZ, R69, 0x10, RZ, 0xc0, !PT ;  /* 0x0000001045ff7812 */ /* 0x000fc6000784c0ff */
[----:B------:R1:W-:Y:S01]  /*2ec0*/  LDGSTS.E.BYPASS.LTC128B.128 [R108+0x6680], desc[UR22][R80.64+0x80], P4 ;  /* 0x06680080506c7fae */ /* 0x0003e2000a101d56 */
[----:B--2---:R-:W-:-:S05]  /*2ed0*/  IADD3 R76, P0, R74, R2, RZ ;  /* 0x000000024a4c7210 */ /* 0x004fca0007f1e0ff */
[----:B------:R-:W-:Y:S01]  /*2ee0*/  IMAD.X R77, R75, 0x1, R3, P0 ;  /* 0x000000014b4d7824 */ /* 0x000fe200000e0603 */
[----:B------:R-:W-:-:S04]  /*2ef0*/  IADD3 R70, P0, R80, R2, RZ ;  /* 0x0000000250467210 */ /* 0x000fc80007f1e0ff */
[----:B------:R1:W-:Y:S01]  /*2f00*/  LDGSTS.E.BYPASS.LTC128B.128 [R73+0x6600], desc[UR22][R76.64], P1 ;  /* 0x066000004c497fae */ /* 0x0003e20008901d56 */
[--C-:B------:R-:W-:Y:S01]  /*2f10*/  IMAD.X R71, R81, 0x1, R3.reuse, P0 ;  /* 0x0000000151477824 */ /* 0x100fe200000e0603 */
[----:B------:R-:W-:Y:S02]  /*2f20*/  LOP3.LUT P0, RZ, R68, 0x10, RZ, 0xc0, !PT ;  /* 0x0000001044ff7812 */ /* 0x000fe4000780c0ff */
[----:B------:R-:W-:Y:S01]  /*2f30*/  IADD3 R2, P1, R76, R2, RZ ;  /* 0x000000024c027210 */ /* 0x000fe20007f3e0ff */
[----:B------:R1:W-:Y:S04]  /*2f40*/  LDGSTS.E.BYPASS.LTC128B.128 [R73+0x6680], desc[UR22][R76.64+0x80], P6 ;  /* 0x066800804c497fae */ /* 0x0003e8000b101d56 */
[----:B------:R-:W-:Y:S01]  /*2f50*/  IMAD.X R3, R77, 0x1, R3, P1 ;  /* 0x000000014d037824 */ /* 0x000fe200008e0603 */
[----:B------:R-:W0:Y:S04]  /*2f60*/  LDGDEPBAR ;  /* 0x00000000000079af */ /* 0x000e280000000000 */
[----:B------:R1:W-:Y:S04]  /*2f70*/  LDGSTS.E.BYPASS.LTC128B.128 [R108+0x8600], desc[UR22][R70.64], P5 ;  /* 0x08600000466c7fae */ /* 0x0003e8000a901d56 */
[----:B------:R1:W-:Y:S04]  /*2f80*/  LDGSTS.E.BYPASS.LTC128B.128 [R108+0x8680], desc[UR22][R70.64+0x80], P3 ;  /* 0x08680080466c7fae */ /* 0x0003e80009901d56 */
[----:B------:R1:W-:Y:S04]  /*2f90*/  LDGSTS.E.BYPASS.LTC128B.128 [R73+0x8600], desc[UR22][R2.64], P2 ;  /* 0x0860000002497fae */ /* 0x0003e80009101d56 */
[----:B------:R1:W-:Y:S01]  /*2fa0*/  LDGSTS.E.BYPASS.LTC128B.128 [R73+0x8680], desc[UR22][R2.64+0x80], P0 ;  /* 0x0868008002497fae */ /* 0x0003e20008101d56 */
[----:B------:R-:W-:-:S03]  /*2fb0*/  PLOP3.LUT P0, PT, PT, PT, UP0, 0x80, 0x0 ;  /* 0x000000000000781c */ /* 0x000fc60003f0f008 */
[----:B------:R-:W0:Y:S10]  /*2fc0*/  LDGDEPBAR ;  /* 0x00000000000079af */ /* 0x000e340000000000 */
[----:B------:R-:W-:Y:S05]  /*2fd0*/  @P0 BRA `(.L_x_568) ;  /* 0x0000000000e40947 */ /* 0x000fea0003800000 */
[----:B------:R-:W-:Y:S01]  /*2fe0*/  UIADD3 UR5, -UR10, UR20, URZ ;  /* 0x000000140a057290 */ /* 0x000fe2000fffe13f */
[----:B-1----:R-:W-:-:S03]  /*2ff0*/  LOP3.LUT R73, R99, 0x1c, RZ, 0xc0, !PT ;  /* 0x0000001c63497812 */ /* 0x002fc600078ec0ff */
[----:B------:R-:W-:-:S06]  /*3000*/  ULEA UR5, UR5, -UR16, 0x5 ;  /* 0x8000001005057291 */ /* 0x000fcc000f8e283f */
[----:B------:R-:W-:-:S04]  /*3010*/  LEA.HI R73, R73, UR5, RZ, 0x1e ;  /* 0x0000000549497c11 */ /* 0x000fc8000f8ff0ff */
[CC--:B------:R-:W-:Y:S01]  /*3020*/  ISETP.GE.AND P0, PT, R73.reuse, R106.reuse, PT ;  /* 0x0000006a4900720c */ /* 0x0c0fe20003f06270 */
[C---:B------:R-:W-:Y:S01]  /*3030*/  VIADD R71, R73.reuse, 0x8 ;  /* 0x0000000849477836 */ /* 0x040fe20000000000 */
[C---:B------:R-:W-:Y:S01]  /*3040*/  ISETP.GE.AND P3, PT, R73.reuse, R105, PT ;  /* 0x000000694900720c */ /* 0x040fe20003f66270 */
[C---:B------:R-:W-:Y:S01]  /*3050*/  VIADD R69, R73.reuse, 0x10 ;  /* 0x0000001049457836 */ /* 0x040fe20000000000 */
[----:B------:R-:W-:Y:S01]  /*3060*/  FSEL R4, R4, -INF , P0 ;  /* 0xff80000004047808 */ /* 0x000fe20000000000 */
[----:B------:R-:W-:Y:S01]  /*3070*/  VIADD R3, R73, 0x7 ;  /* 0x0000000749037836 */ /* 0x000fe20000000000 */
[CC--:B------:R-:W-:Y:S02]  /*3080*/  ISETP.GT.AND P1, PT, R71.reuse, R106.reuse, PT ;  /* 0x0000006a4700720c */ /* 0x0c0fe40003f24270 */
[----:B------:R-:W-:Y:S02]  /*3090*/  ISETP.GE.AND P2, PT, R71, R106, PT ;  /* 0x0000006a4700720c */ /* 0x000fe40003f46270 */
[----:B------:R-:W-:-:S02]  /*30a0*/  FSEL R7, R7, -INF , P1 ;  /* 0xff80000007077808 */ /* 0x000fc40000800000 */
[-C--:B------:R-:W-:Y:S02]  /*30b0*/  ISETP.GT.AND P4, PT, R69, R106.reuse, PT ;  /* 0x0000006a4500720c */ /* 0x080fe40003f84270 */
[-C--:B------:R-:W-:Y:S02]  /*30c0*/  ISETP.GT.AND P1, PT, R73, R106.reuse, PT ;  /* 0x0000006a4900720c */ /* 0x080fe40003f24270 */
[----:B------:R-:W-:Y:S01]  /*30d0*/  ISETP.GE.AND P5, PT, R3, R106, PT ;  /* 0x0000006a0300720c */ /* 0x000fe20003fa6270 */
[----:B------:R-:W-:Y:S01]  /*30e0*/  VIADD R3, R73, 0xf ;  /* 0x0000000f49037836 */ /* 0x000fe20000000000 */
        /* <DEDUP_REMOVED lines=25> */
[----:B------:R-:W-:Y:S02]  /*3280*/  FSEL R16, R16, -INF , P1 ;  /* 0xff80000010107808 */ /* 0x000fe40000800000 */
[-C--:B------:R-:W-:Y:S02]  /*3290*/  ISETP.GE.AND P6, PT, R69, R106.reuse, PT ;  /* 0x0000006a4500720c */ /* 0x080fe40003fc6270 */
        /* <DEDUP_REMOVED lines=13> */
.L_x_568:
[----:B-1----:R-:W1:Y:S01]  /*3370*/  LDC R2, c[0x0][0x290] ;  /* 0x0000a400ff027b82 */ /* 0x002e620000000800 */
[C---:B------:R-:W-:Y:S01]  /*3380*/  LOP3.LUT R3, R106.reuse, 0x1, RZ, 0xfc, !PT ;  /* 0x000000016a037812 */ /* 0x040fe200078efcff */
[----:B------:R-:W-:Y:S01]  /*3390*/  BSSY B0, `(.L_x_569) ;  /* 0x0000040000007945 */ /* 0x000fe20003800000 */
[----:B------:R-:W-:Y:S02]  /*33a0*/  ISETP.LT.AND P1, PT, R106, UR11, PT ;  /* 0x0000000b6a007c0c */ /* 0x000fe4000bf21270 */
[----:B------:R-:W-:Y:S02]  /*33b0*/  ISETP.LT.AND P0, PT, R3, UR11, PT ;  /* 0x0000000b03007c0c */ /* 0x000fe4000bf01270 */
[----:B------:R-:W-:Y:S02]  /*33c0*/  ISETP.LT.AND P6, PT, R105, UR11, PT ;  /* 0x0000000b69007c0c */ /* 0x000fe4000bfc1270 */
[----:B------:R-:W-:Y:S02]  /*33d0*/  MOV R68, 0xff800000 ;  /* 0xff80000000447802 */ /* 0x000fe40000000f00 */
[----:B------:R-:W-:-:S02]  /*33e0*/  ISETP.LT.AND P5, PT, R104, UR11, PT ;  /* 0x0000000b68007c0c */ /* 0x000fc4000bfa1270 */
[----:B------:R-:W-:Y:S02]  /*33f0*/  LOP3.LUT R124, R124, 0xfffffffe, RZ, 0xc0, !PT ;  /* 0xfffffffe7c7c7812 */ /* 0x000fe400078ec0ff */
[----:B------:R-:W-:Y:S02]  /*3400*/  ISETP.LT.AND P4, PT, R103, UR11, PT ;  /* 0x0000000b67007c0c */ /* 0x000fe4000bf81270 */
[----:B------:R-:W-:Y:S02]  /*3410*/  ISETP.LT.AND P3, PT, R102, UR11, PT ;  /* 0x0000000b66007c0c */ /* 0x000fe4000bf61270 */
[----:B------:R-:W-:Y:S02]  /*3420*/  @P0 LOP3.LUT R124, R124, 0x1, RZ, 0xfc, !PT ;  /* 0x000000017c7c0812 */ /* 0x000fe400078efcff */
[----:B------:R-:W-:Y:S02]  /*3430*/  ISETP.LT.AND P2, PT, R101, UR11, PT ;  /* 0x0000000b65007c0c */ /* 0x000fe4000bf41270 */
        /* <DEDUP_REMOVED lines=9> */
[----:B------:R-:W-:Y:S01]  /*34d0*/  FMUL R13, R2, R13 ;  /* 0x0000000d020d7220 */ /* 0x000fe20000400000 */
[----:B------:R-:W-:Y:S01]  /*34e0*/  ISETP.LT.AND P1, PT, R100, UR11, PT ;  /* 0x0000000b64007c0c */ /* 0x000fe2000bf21270 */
        /* <DEDUP_REMOVED lines=35> */
[----:B------:R-:W-:-:S04]  /*3720*/  LOP3.LUT R2, R99, 0x1c, RZ, 0xc0, !PT ;  /* 0x0000001c63027812 */ /* 0x000fc800078ec0ff */
[----:B------:R-:W-:-:S05]  /*3730*/  IADD3 R19, R2, UR4, RZ ;  /* 0x0000000402137c10 */ /* 0x000fca000fffe0ff */
[----:B------:R1:W-:Y:S01]  /*3740*/  ATOMS.MAX.S32 RZ, [R19+0x100], R68 ;  /* 0x0001004413ff738c */ /* 0x0003e20001000200 */
[----:B------:R-:W-:Y:S05]  /*3750*/  BRA `(.L_x_571) ;  /* 0x00000000000c7947 */ /* 0x000fea0003800000 */
.L_x_570:
[----:B------:R-:W-:-:S04]  /*3760*/  LOP3.LUT R2, R99, 0x1c, RZ, 0xc0, !PT ;  /* 0x0000001c63027812 */ /* 0x000fc800078ec0ff */
[----:B------:R-:W-:-:S05]  /*3770*/  IADD3 R19, R2, UR4, RZ ;  /* 0x0000000402137c10 */ /* 0x000fca000fffe0ff */
[----:B------:R2:W-:Y:S02]  /*3780*/  ATOMS.MIN RZ, [R19+0x100], R68 ;  /* 0x0001004413ff738c */ /* 0x0005e40000800000 */
.L_x_571:
[----:B------:R-:W-:Y:S05]  /*3790*/  BSYNC B0 ;  /* 0x0000000000007941 */ /* 0x000fea0003800000 */
.L_x_569:
        /* <DEDUP_REMOVED lines=18> */
.L_x_573:
[----:B------:R4:W-:Y:S02]  /*38c0*/  ATOMS.MIN RZ, [R19+0x120], R12 ;  /* 0x0001200c13ff738c */ /* 0x0009e40000800000 */
.L_x_574:
[----:B------:R-:W-:Y:S05]  /*38d0*/  BSYNC B0 ;  /* 0x0000000000007941 */ /* 0x000fea0003800000 */
.L_x_572:
        /* <DEDUP_REMOVED lines=18> */
.L_x_576:
[----:B------:R4:W-:Y:S02]  /*3a00*/  ATOMS.MIN RZ, [R19+0x140], R12 ;  /* 0x0001400c13ff738c */ /* 0x0009e40000800000 */
.L_x_577:
[----:B------:R-:W-:Y:S05]  /*3a10*/  BSYNC B0 ;  /* 0x0000000000007941 */ /* 0x000fea0003800000 */
.L_x_575:
        /* <DEDUP_REMOVED lines=18> */
.L_x_579:
[----:B------:R4:W-:Y:S02]  /*3b40*/  ATOMS.MIN RZ, [R19+0x160], R12 ;  /* 0x0001600c13ff738c */ /* 0x0009e40000800000 */
.L_x_580:
[----:B------:R-:W-:Y:S05]  /*3b50*/  BSYNC B0 ;  /* 0x0000000000007941 */ /* 0x000fea0003800000 */
.L_x_578:
[----:B----4-:R-:W-:Y:S01]  /*3b60*/  LOP3.LUT R12, R99, 0x1f, RZ, 0xc0, !PT ;  /* 0x0000001f630c7812 */ /* 0x010fe200078ec0ff */
[----:B------:R-:W-:Y:S01]  /*3b70*/  BAR.SYNC.DEFER_BLOCKING 0x0 ;  /* 0x0000000000007b1d */ /* 0x000fe20000010000 */
[----:B------:R-:W-:Y:S02]  /*3b80*/  LOP3.LUT R124, R124, 0xffffbfff, RZ, 0xc0, !PT ;  /* 0xffffbfff7c7c7812 */ /* 0x000fe400078ec0ff */
[----:B------:R-:W-:-:S03]  /*3b90*/  ISETP.GT.U32.AND P0, PT, R12, 0x7, PT ;  /* 0x000000070c00780c */ /* 0x000fc60003f04070 */
[----:B------:R-:W-:Y:S10]  /*3ba0*/  BSSY B0, `(.L_x_581) ;  /* 0x0000014000007945 */ /* 0x000ff40003800000 */
[----:B------:R-:W-:Y:S01]  /*3bb0*/  @P0 LOP3.LUT R124, R124, 0x4000, RZ, 0xfc, !PT ;  /* 0x000040007c7c0812 */ /* 0x000fe200078efcff */
[----:B------:R-:W-:Y:S06]  /*3bc0*/  @P0 BRA `(.L_x_582) ;  /* 0x0000000000440947 */ /* 0x000fec0003800000 */
        /* <DEDUP_REMOVED lines=9> */
[----:B------:R-:W4:Y:S03]  /*3c60*/  LDS R68, [R74+0x80] ;  /* 0x000080004a447984 */ /* 0x000f260000000800 */
[----:B------:R-:W-:-:S13]  /*3c70*/  FSETP.GEU.AND P0, PT, R71, -126, PT ;  /* 0xc2fc00004700780b */ /* 0x000fda0003f0e000 */
[----:B------:R-:W-:-:S04]  /*3c80*/  @!P0 FMUL R71, R71, 0.5 ;  /* 0x3f00000047478820 */ /* 0x000fc80000400000 */
[----:B------:R-:W1:Y:S02]  /*3c90*/  MUFU.EX2 R23, R71 ;  /* 0x0000004700177308 */ /* 0x000e640000000800 */
[----:B-1----:R-:W-:-:S04]  /*3ca0*/  @!P0 FMUL R23, R23, R23 ;  /* 0x0000001717178220 */ /* 0x002fc80000400000 */
[----:B----4-:R-:W-:Y:S01]  /*3cb0*/  FMUL R21, R23, R68 ;  /* 0x0000004417157220 */ /* 0x010fe20000400000 */
[----:B------:R1:W-:Y:S04]  /*3cc0*/  STS [R74+0x180], R23 ;  /* 0x000180174a007388 */ /* 0x0003e80000000800 */
[----:B------:R1:W-:Y:S02]  /*3cd0*/  STS [R74+0x80], R21 ;  /* 0x000080154a007388 */ /* 0x0003e40000000800 */
.L_x_582:
[----:B------:R-:W-:Y:S05]  /*3ce0*/  BSYNC B0 ;  /* 0x0000000000007941 */ /* 0x000fea0003800000 */
.L_x_581:
        /* <DEDUP_REMOVED lines=39> */
.L_x_583:
[----:B-1--4-:R-:W-:Y:S01]  /*3f60*/  LOP3.LUT R21, R12, 0x1c, RZ, 0xc0, !PT ;  /* 0x0000001c0c157812 */ /* 0x012fe200078ec0ff */
[----:B------:R-:W-:Y:S01]  /*3f70*/  IMAD.MOV.U32 R74, RZ, RZ, RZ ;  /* 0x000000ffff4a7224 */ /* 0x000fe200078e00ff */
[----:B------:R-:W-:Y:S01]  /*3f80*/  P2R R77, PR, RZ, 0x8 ;  /* 0x00000008ff4d7803 */ /* 0x000fe20000000000 */
[----:B------:R-:W-:Y:S01]  /*3f90*/  BSSY B0, `(.L_x_584) ;  /* 0x00001b7000007945 */ /* 0x000fe20003800000 */
[----:B------:R-:W-:Y:S01]  /*3fa0*/  PLOP3.LUT P3, PT, PT, PT, PT, 0x80, 0x0 ;  /* 0x000000000000781c */ /* 0x000fe20003f6f070 */
[----:B------:R-:W1:Y:S01]  /*3fb0*/  LDS R76, [R21+UR4+0x100] ;  /* 0x00010004154c7984 */ /* 0x000e620008000800 */
[----:B------:R-:W-:Y:S02]  /*3fc0*/  P2R R78, PR, RZ, 0x10 ;  /* 0x00000010ff4e7803 */ /* 0x000fe40000000000 */
[----:B------:R-:W-:Y:S01]  /*3fd0*/  PLOP3.LUT P4, PT, PT, PT, PT, 0x80, 0x0 ;  /* 0x000000000000781c */ /* 0x000fe20003f8f070 */
[----:B------:R-:W4:Y:S01]  /*3fe0*/  LDS R73, [R21+UR4+0x120] ;  /* 0x0001200415497984 */ /* 0x000f220008000800 */
[----:B------:R-:W-:-:S02]  /*3ff0*/  P2R R75, PR, RZ, 0x4 ;  /* 0x00000004ff4b7803 */ /* 0x000fc40000000000 */
[----:B------:R-:W-:Y:S01]  /*4000*/  P2R R80, PR, RZ, 0x40 ;  /* 0x00000040ff507803 */ /* 0x000fe20000000000 */
[----:B------:R-:W5:Y:S01]  /*4010*/  LDS R71, [R21+UR4+0x140] ;  /* 0x0001400415477984 */ /* 0x000f620008000800 */
[----:B------:R-:W-:Y:S02]  /*4020*/  PLOP3.LUT P6, PT, PT, PT, PT, 0x80, 0x0 ;  /* 0x000000000000781c */ /* 0x000fe40003fcf070 */
[----:B------:R-:W-:Y:S01]  /*4030*/  P2R R79, PR, RZ, 0x20 ;  /* 0x00000020ff4f7803 */ /* 0x000fe20000000000 */
[----:B--2---:R-:W2:Y:S01]  /*4040*/  LDS R19, [R21+UR4+0x160] ;  /* 0x0001600415137984 */ /* 0x004ea20008000800 */
[----:B------:R-:W-:Y:S01]  /*4050*/  LOP3.LUT P5, RZ, R124, 0x2, RZ, 0xc0, !PT ;  /* 0x000000027cff7812 */ /* 0x000fe200078ac0ff */
[----:B-1----:R-:W-:-:S12]  /*4060*/  @P1 FADD R23, R17, -R76 ;  /* 0x8000004c11171221 */ /* 0x002fd80000000000 */
[----:B------:R-:W-:Y:S01]  /*4070*/  @P5 FADD R4, R4, -R76 ;  /* 0x8000004c04045221 */ /* 0x000fe20000000000 */
[--C-:B----4-:R-:W-:Y:S01]  /*4080*/  @P1 FADD R17, R16, -R73.reuse ;  /* 0x8000004910111221 */ /* 0x110fe20000000000 */
[----:B------:R-:W-:Y:S01]  /*4090*/  @P1 FSETP.GEU.AND P0, PT, R23, -126, PT ;  /* 0xc2fc00001700180b */ /* 0x000fe20003f0e000 */
[----:B------:R-:W-:Y:S01]  /*40a0*/  @P5 FADD R6, R6, -R73 ;  /* 0x8000004906065221 */ /* 0x000fe20000000000 */
[--C-:B-----5:R-:W-:Y:S02]  /*40b0*/  @P1 FADD R82, R70, -R71.reuse ;  /* 0x8000004746521221 */ /* 0x120fe40000000000 */
[----:B------:R-:W-:Y:S01]  /*40c0*/  @P1 PLOP3.LUT P3, PT, P0, PT, PT, 0x80, 0x0 ;  /* 0x000000000000181c */ /* 0x000fe2000076f070 */
[----:B------:R-:W-:Y:S01]  /*40d0*/  @P5 FADD R32, R32, -R71 ;  /* 0x8000004720205221 */ /* 0x000fe20000000000 */
[----:B------:R-:W-:Y:S01]  /*40e0*/  @P1 FSETP.GEU.AND P0, PT, R17, -126, PT ;  /* 0xc2fc00001100180b */ /* 0x000fe20003f0e000 */
[--C-:B--2---:R-:W-:Y:S01]  /*40f0*/  @P1 FADD R81, R72, -R19.reuse ;  /* 0x8000001348511221 */ /* 0x104fe20000000000 */
[----:B------:R-:W-:Y:S01]  /*4100*/  @P5 FADD R34, R34, -R19 ;  /* 0x8000001322225221 */ /* 0x000fe20000000000 */
[----:B------:R-:W-:Y:S01]  /*4110*/  IMAD.MOV.U32 R70, RZ, RZ, RZ ;  /* 0x000000ffff467224 */ /* 0x000fe200078e00ff */
[----:B------:R-:W-:-:S02]  /*4120*/  @P1 PLOP3.LUT P4, PT, P0, PT, PT, 0x80, 0x0 ;  /* 0x000000000000181c */ /* 0x000fc4000078f070 */
[----:B------:R-:W-:Y:S02]  /*4130*/  @P1 FSETP.GEU.AND P0, PT, R82, -126, PT ;  /* 0xc2fc00005200180b */ /* 0x000fe40003f0e000 */
[----:B------:R-:W-:Y:S02]  /*4140*/  @P1 FSETP.GEU.AND P2, PT, R81, -126, PT ;  /* 0xc2fc00005100180b */ /* 0x000fe40003f4e000 */
[----:B------:R-:W-:Y:S01]  /*4150*/  @P1 PLOP3.LUT P6, PT, P0, PT, PT, 0x80, 0x0 ;  /* 0x000000000000181c */ /* 0x000fe200007cf070 */
[----:B------:R-:W-:Y:S01]  /*4160*/  @!P3 FMUL R23, R23, 0.5 ;  /* 0x3f0000001717b820 */ /* 0x000fe20000400000 */
[----:B------:R-:W-:Y:S02]  /*4170*/  PLOP3.LUT P0, PT, PT, PT, PT, 0x80, 0x0 ;  /* 0x000000000000781c */ /* 0x000fe40003f0f070 */
[----:B------:R-:W-:Y:S01]  /*4180*/  @P1 PLOP3.LUT P0, PT, P2, PT, PT, 0x80, 0x0 ;  /* 0x000000000000181c */ /* 0x000fe2000170f070 */
[----:B------:R-:W1:Y:S01]  /*4190*/  @P1 MUFU.EX2 R72, R23 ;  /* 0x0000001700481308 */ /* 0x000e620000000800 */
[----:B------:R-:W-:Y:S01]  /*41a0*/  PLOP3.LUT P2, PT, PT, PT, PT, 0x80, 0x0 ;  /* 0x000000000000781c */ /* 0x000fe20003f4f070 */
[----:B------:R-:W-:-:S06]  /*41b0*/  @!P4 FMUL R17, R17, 0.5 ;  /* 0x3f0000001111c820 */ /* 0x000fcc0000400000 */
[----:B------:R-:W-:Y:S01]  /*41c0*/  @!P6 FMUL R82, R82, 0.5 ;  /* 0x3f0000005252e820 */ /* 0x000fe20000400000 */
[----:B------:R-:W2:Y:S03]  /*41d0*/  @P1 MUFU.EX2 R68, R17 ;  /* 0x0000001100441308 */ /* 0x000ea60000000800 */
[----:B------:R-:W-:-:S05]  /*41e0*/  @!P0 FMUL R81, R81, 0.5 ;  /* 0x3f00000051518820 */ /* 0x000fca0000400000 */
[----:B------:R-:W4:Y:S01]  /*41f0*/  @P1 MUFU.EX2 R16, R81 ;  /* 0x0000005100101308 */ /* 0x000f220000000800 */
[----:B-1----:R-:W-:Y:S01]  /*4200*/  @!P3 FMUL R72, R72, R72 ;  /* 0x000000484848b220 */ /* 0x002fe20000400000 */
[----:B------:R-:W-:Y:S01]  /*4210*/  PLOP3.LUT P3, PT, PT, PT, PT, 0x80, 0x0 ;  /* 0x000000000000781c */ /* 0x000fe20003f6f070 */
[----:B------:R-:W-:Y:S02]  /*4220*/  IMAD.MOV.U32 R23, RZ, RZ, RZ ;  /* 0x000000ffff177224 */ /* 0x000fe400078e00ff */
[----:B------:R-:W-:-:S03]  /*4230*/  @P1 IMAD.MOV.U32 R74, RZ, RZ, R72 ;  /* 0x000000ffff4a1224 */ /* 0x000fc600078e0048 */
[----:B------:R-:W1:Y:S01]  /*4240*/  @P1 MUFU.EX2 R21, R82 ;  /* 0x0000005200151308 */ /* 0x000e620000000800 */
[----:B--2---:R-:W-:Y:S01]  /*4250*/  @!P4 FMUL R68, R68, R68 ;  /* 0x000000444444c220 */ /* 0x004fe20000400000 */
[----:B------:R-:W-:Y:S01]  /*4260*/  IMAD.MOV.U32 R17, RZ, RZ, RZ ;  /* 0x000000ffff117224 */ /* 0x000fe200078e00ff */
[C---:B------:R-:W-:Y:S02]  /*4270*/  LOP3.LUT P4, RZ, R124.reuse, 0x1, RZ, 0xc0, !PT ;  /* 0x000000017cff7812 */ /* 0x040fe4000788c0ff */
[----:B------:R-:W-:Y:S01]  /*4280*/  @P1 IMAD.MOV.U32 R70, RZ, RZ, R68 ;  /* 0x000000ffff461224 */ /* 0x000fe200078e0044 */
[----:B------:R-:W-:Y:S01]  /*4290*/  LOP3.LUT R124, R124, 0xffffefff, RZ, 0xc0, !PT ;  /* 0xffffefff7c7c7812 */ /* 0x000fe200078ec0ff */
[----:B----4-:R-:W-:Y:S01]  /*42a0*/  @!P0 FMUL R16, R16, R16 ;  /* 0x0000001010108220 */ /* 0x010fe20000400000 */
[----:B------:R-:W-:-:S03]  /*42b0*/  @P5 FSETP.GEU.AND P0, PT, R4, -126, PT ;  /* 0xc2fc00000400580b */ /* 0x000fc60003f0e000 */
[----:B------:R-:W-:Y:S01]  /*42c0*/  @P1 IMAD.MOV.U32 R17, RZ, RZ, R16 ;  /* 0x000000ffff111224 */ /* 0x000fe200078e0010 */
[----:B------:R-:W-:Y:S02]  /*42d0*/  @P5 PLOP3.LUT P3, PT, P0, PT, PT, 0x80, 0x0 ;  /* 0x000000000000581c */ /* 0x000fe4000076f070 */
[----:B------:R-:W-:Y:S01]  /*42e0*/  @P5 FSETP.GEU.AND P0, PT, R6, -126, PT ;  /* 0xc2fc00000600580b */ /* 0x000fe20003f0e000 */
[----:B-1----:R-:W-:Y:S01]  /*42f0*/  @!P6 FMUL R21, R21, R21 ;  /* 0x000000151515e220 */ /* 0x002fe20000400000 */
[----:B------:R-:W-:Y:S01]  /*4300*/  @P5 FSETP.GEU.AND P6, PT, R34, -126, PT ;  /* 0xc2fc00002200580b */ /* 0x000fe20003fce000 */
[----:B------:R-:W-:Y:S01]  /*4310*/  @P4 FADD R35, R35, -R19 ;  /* 0x8000001323234221 */ /* 0x000fe20000000000 */
[----:B------:R-:W-:Y:S01]  /*4320*/  @P5 PLOP3.LUT P2, PT, P0, PT, PT, 0x80, 0x0 ;  /* 0x000000000000581c */ /* 0x000fe2000074f070 */
[----:B------:R-:W-:Y:S01]  /*4330*/  @P1 IMAD.MOV.U32 R23, RZ, RZ, R21 ;  /* 0x000000ffff171224 */ /* 0x000fe200078e0015 */
[----:B------:R-:W-:Y:S01]  /*4340*/  @P5 FSETP.GEU.AND P0, PT, R32, -126, PT ;  /* 0xc2fc00002000580b */ /* 0x000fe20003f0e000 */
[----:B------:R-:W-:Y:S01]  /*4350*/  IMAD.MOV.U32 R82, RZ, RZ, RZ ;  /* 0x000000ffff527224 */ /* 0x000fe200078e00ff */
[----:B------:R-:W-:-:S02]  /*4360*/  PLOP3.LUT P1, PT, PT, PT, PT, 0x80, 0x0 ;  /* 0x000000000000781c */ /* 0x000fc40003f2f070 */
[----:B------:R-:W-:Y:S01]  /*4370*/  @P5 PLOP3.LUT P1, PT, P0, PT, PT, 0x80, 0x0 ;  /* 0x000000000000581c */ /* 0x000fe2000072f070 */
[----:B------:R-:W-:Y:S01]  /*4380*/  @!P3 FMUL R4, R4, 0.5 ;  /* 0x3f0000000404b820 */ /* 0x000fe20000400000 */
[----:B------:R-:W-:Y:S02]  /*4390*/  PLOP3.LUT P0, PT, PT, PT, PT, 0x80, 0x0 ;  /* 0x000000000000781c */ /* 0x000fe40003f0f070 */
[----:B------:R-:W-:Y:S01]  /*43a0*/  @P5 PLOP3.LUT P0, PT, P6, PT, PT, 0x80, 0x0 ;  /* 0x000000000000581c */ /* 0x000fe2000370f070 */
[----:B------:R-:W1:Y:S01]  /*43b0*/  @P5 MUFU.EX2 R16, R4 ;  /* 0x0000000400105308 */ /* 0x000e620000000800 */
[----:B------:R-:W-:Y:S01]  /*43c0*/  ISETP.NE.AND P6, PT, R80, RZ, PT ;  /* 0x000000ff5000720c */ /* 0x000fe20003fc5270 */
[----:B------:R-:W-:Y:S01]  /*43d0*/  @!P2 FMUL R6, R6, 0.5 ;  /* 0x3f0000000606a820 */ /* 0x000fe20000400000 */
[----:B------:R-:W-:-:S05]  /*43e0*/  CS2R R80, SRZ ;  /* 0x0000000000507805 */ /* 0x000fca000001ff00 */
[----:B------:R-:W-:Y:S01]  /*43f0*/  @!P1 FMUL R32, R32, 0.5 ;  /* 0x3f00000020209820 */ /* 0x000fe20000400000 */
[----:B------:R2:W4:Y:S03]  /*4400*/  @P5 MUFU.EX2 R21, R6 ;  /* 0x0000000600155308 */ /* 0x0005260000000800 */
[----:B------:R-:W-:-:S05]  /*4410*/  @!P0 FMUL R34, R34, 0.5 ;  /* 0x3f00000022228820 */ /* 0x000fca0000400000 */
[----:B------:R-:W5:Y:S01]  /*4420*/  @P5 MUFU.EX2 R72, R34 ;  /* 0x0000002200485308 */ /* 0x000f620000000800 */
[----:B-1----:R-:W-:Y:S01]  /*4430*/  @!P3 FMUL R16, R16, R16 ;  /* 0x000000101010b220 */ /* 0x002fe20000400000 */
[----:B------:R-:W-:Y:S01]  /*4440*/  PLOP3.LUT P3, PT, PT, PT, PT, 0x80, 0x0 ;  /* 0x000000000000781c */ /* 0x000fe20003f6f070 */
[----:B------:R-:W-:Y:S02]  /*4450*/  IMAD.MOV.U32 R4, RZ, RZ, RZ ;  /* 0x000000ffff047224 */ /* 0x000fe400078e00ff */
[----:B------:R-:W-:-:S03]  /*4460*/  @P5 IMAD.MOV.U32 R82, RZ, RZ, R16 ;  /* 0x000000ffff525224 */ /* 0x000fc600078e0010 */
[----:B------:R-:W1:Y:S01]  /*4470*/  @P5 MUFU.EX2 R68, R32 ;  /* 0x0000002000445308 */ /* 0x000e620000000800 */
[----:B--2---:R-:W-:Y:S01]  /*4480*/  @P4 FADD R6, R5, -R76 ;  /* 0x8000004c05064221 */ /* 0x004fe20000000000 */
[----:B------:R-:W-:Y:S01]  /*4490*/  @P4 FADD R5, R7, -R73 ;  /* 0x8000004907054221 */ /* 0x000fe20000000000 */
[----:B----4-:R-:W-:Y:S01]  /*44a0*/  @!P2 FMUL R21, R21, R21 ;  /* 0x000000151515a220 */ /* 0x010fe20000400000 */
[----:B------:R-:W-:-:S03]  /*44b0*/  PLOP3.LUT P2, PT, PT, PT, PT, 0x80, 0x0 ;  /* 0x000000000000781c */ /* 0x000fc60003f4f070 */
[----:B------:R-:W-:Y:S02]  /*44c0*/  @P5 IMAD.MOV.U32 R81, RZ, RZ, R21 ;  /* 0x000000ffff515224 */ /* 0x000fe400078e0015 */
[----:B-----5:R-:W-:Y:S01]  /*44d0*/  @!P0 FMUL R72, R72, R72 ;  /* 0x0000004848488220 */ /* 0x020fe20000400000 */
[----:B------:R-:W-:Y:S01]  /*44e0*/  @P4 FSETP.GEU.AND P0, PT, R6, -126, PT ;  /* 0xc2fc00000600480b */ /* 0x000fe20003f0e000 */
[----:B------:R-:W-:Y:S02]  /*44f0*/  IMAD.MOV.U32 R21, RZ, RZ, RZ ;  /* 0x000000ffff157224 */ /* 0x000fe400078e00ff */
[----:B------:R-:W-:Y:S01]  /*4500*/  @P5 IMAD.MOV.U32 R4, RZ, RZ, R72 ;  /* 0x000000ffff045224 */ /* 0x000fe200078e0048 */
[----:B------:R-:W-:Y:S02]  /*4510*/  @P4 PLOP3.LUT P3, PT, P0, PT, PT, 0x80, 0x0 ;  /* 0x000000000000481c */ /* 0x000fe4000076f070 */
[----:B------:R-:W-:Y:S01]  /*4520*/  @P4 FSETP.GEU.AND P0, PT, R5, -126, PT ;  /* 0xc2fc00000500480b */ /* 0x000fe20003f0e000 */
[----:B-1----:R-:W-:Y:S01]  /*4530*/  @!P1 FMUL R68, R68, R68 ;  /* 0x0000004444449220 */ /* 0x002fe20000400000 */
[----:B------:R-:W-:-:S02]  /*4540*/  PLOP3.LUT P1, PT, PT, PT, PT, 0x80, 0x0 ;  /* 0x000000000000781c */ /* 0x000fc40003f2f070 */
[----:B------:R-:W-:Y:S01]  /*4550*/  @P4 PLOP3.LUT P2, PT, P0, PT, PT, 0x80, 0x0 ;  /* 0x000000000000481c */ /* 0x000fe2000074f070 */
[----:B------:R-:W-:Y:S02]  /*4560*/  @P5 IMAD.MOV.U32 R80, RZ, RZ, R68 ;  /* 0x000000ffff505224 */ /* 0x000fe400078e0044 */
[----:B------:R-:W-:Y:S01]  /*4570*/  @P4 FADD R68, R33, -R71 ;  /* 0x8000004721444221 */ /* 0x000fe20000000000 */
[----:B------:R-:W-:-:S04]  /*4580*/  @P4 FSETP.GEU.AND P5, PT, R35, -126, PT ;  /* 0xc2fc00002300480b */ /* 0x000fc80003fae000 */
[----:B------:R-:W-:Y:S01]  /*4590*/  @P4 FSETP.GEU.AND P0, PT, R68, -126, PT ;  /* 0xc2fc00004400480b */ /* 0x000fe20003f0e000 */
[----:B------:R-:W-:-:S03]  /*45a0*/  @!P3 FMUL R6, R6, 0.5 ;  /* 0x3f0000000606b820 */ /* 0x000fc60000400000 */
[----:B------:R-:W-:Y:S01]  /*45b0*/  @P4 PLOP3.LUT P1, PT, P0, PT, PT, 0x80, 0x0 ;  /* 0x000000000000481c */ /* 0x000fe2000072f070 */
[----:B------:R-:W1:Y:S01]  /*45c0*/  @P4 MUFU.EX2 R34, R6 ;  /* 0x0000000600224308 */ /* 0x000e620000000800 */
[----:B------:R-:W-:Y:S01]  /*45d0*/  PLOP3.LUT P0, PT, PT, PT, PT, 0x80, 0x0 ;  /* 0x000000000000781c */ /* 0x000fe20003f0f070 */
[----:B------:R-:W-:Y:S01]  /*45e0*/  @!P2 FMUL R5, R5, 0.5 ;  /* 0x3f0000000505a820 */ /* 0x000fe20000400000 */
[----:B------:R-:W-:Y:S02]  /*45f0*/  @P4 PLOP3.LUT P0, PT, P5, PT, PT, 0x80, 0x0 ;  /* 0x000000000000481c */ /* 0x000fe40002f0f070 */
[----:B------:R-:W-:-:S03]  /*4600*/  ISETP.NE.AND P5, PT, R79, RZ, PT ;  /* 0x000000ff4f00720c */ /* 0x000fc60003fa5270 */
[----:B------:R2:W4:Y:S04]  /*4610*/  @P4 MUFU.EX2 R33, R5 ;  /* 0x0000000500214308 */ /* 0x0005280000000800 */
[----:B------:R-:W-:-:S04]  /*4620*/  @!P1 FMUL R68, R68, 0.5 ;  /* 0x3f00000044449820 */ /* 0x000fc80000400000 */
[----:B------:R-:W-:Y:S01]  /*4630*/  @!P0 FMUL R35, R35, 0.5 ;  /* 0x3f00000023238820 */ /* 0x000fe20000400000 */
[----:B------:R-:W5:Y:S01]  /*4640*/  @P4 MUFU.EX2 R32, R68 ;  /* 0x0000004400204308 */ /* 0x000f620000000800 */
[----:B-1----:R-:W-:Y:S01]  /*4650*/  @!P3 FMUL R34, R34, R34 ;  /* 0x000000222222b220 */ /* 0x002fe20000400000 */
[----:B------:R-:W-:Y:S02]  /*4660*/  CS2R R6, SRZ ;  /* 0x0000000000067805 */ /* 0x000fe4000001ff00 */
[----:B------:R-:W-:Y:S01]  /*4670*/  PLOP3.LUT P3, PT, PT, PT, PT, 0x80, 0x0 ;  /* 0x000000000000781c */ /* 0x000fe20003f6f070 */
[----:B------:R-:W-:Y:S01]  /*4680*/  @P5 FADD R9, R9, -R76 ;  /* 0x8000004c09095221 */ /* 0x000fe20000000000 */
[----:B------:R-:W-:Y:S02]  /*4690*/  @P4 IMAD.MOV.U32 R21, RZ, RZ, R34 ;  /* 0x000000ffff154224 */ /* 0x000fe400078e0022 */
[----:B------:R-:W-:Y:S01]  /*46a0*/  @P6 FADD R34, R30, -R19 ;  /* 0x800000131e226221 */ /* 0x000fe20000000000 */
[----:B------:R-:W-:Y:S01]  /*46b0*/  @P5 FADD R11, R11, -R73 ;  /* 0x800000490b0b5221 */ /* 0x000fe20000000000 */
[----:B------:R-:W1:Y:S01]  /*46c0*/  @P4 MUFU.EX2 R16, R35 ;  /* 0x0000002300104308 */ /* 0x000e620000000800 */
[----:B--2---:R-:W-:-:S02]  /*46d0*/  IMAD.MOV.U32 R5, RZ, RZ, RZ ;  /* 0x000000ffff057224 */ /* 0x004fc400078e00ff */
[----:B----4-:R-:W-:Y:S01]  /*46e0*/  @!P2 FMUL R33, R33, R33 ;  /* 0x000000212121a220 */ /* 0x010fe20000400000 */
[----:B------:R-:W-:Y:S01]  /*46f0*/  PLOP3.LUT P2, PT, PT, PT, PT, 0x80, 0x0 ;  /* 0x000000000000781c */ /* 0x000fe20003f4f070 */
[----:B------:R-:W-:Y:S01]  /*4700*/  @P5 FADD R29, R29, -R71 ;  /* 0x800000471d1d5221 */ /* 0x000fe20000000000 */
[----:B------:R-:W-:Y:S01]  /*4710*/  @P5 FADD R31, R31, -R19 ;  /* 0x800000131f1f5221 */ /* 0x000fe20000000000 */
[----:B------:R-:W-:Y:S02]  /*4720*/  @P4 IMAD.MOV.U32 R6, RZ, RZ, R33 ;  /* 0x000000ffff064224 */ /* 0x000fe400078e0021 */
[----:B------:R-:W-:Y:S01]  /*4730*/  @P6 FADD R33, R28, -R71 ;  /* 0x800000471c216221 */ /* 0x000fe20000000000 */
[----:B------:R-:W-:Y:S02]  /*4740*/  IMAD.MOV.U32 R28, RZ, RZ, RZ ;  /* 0x000000ffff1c7224 */ /* 0x000fe400078e00ff */
[----:B-----5:R-:W-:Y:S01]  /*4750*/  @!P1 FMUL R32, R32, R32 ;  /* 0x0000002020209220 */ /* 0x020fe20000400000 */
[----:B------:R-:W-:-:S04]  /*4760*/  PLOP3.LUT P1, PT, PT, PT, PT, 0x80, 0x0 ;  /* 0x000000000000781c */ /* 0x000fc80003f2f070 */
[----:B------:R-:W-:Y:S01]  /*4770*/  @P4 MOV R7, R32 ;  /* 0x0000002000074202 */ /* 0x000fe20000000f00 */
[----:B-1----:R-:W-:-:S04]  /*4780*/  @!P0 FMUL R16, R16, R16 ;  /* 0x0000001010108220 */ /* 0x002fc80000400000 */
[----:B------:R-:W-:Y:S02]  /*4790*/  @P4 IMAD.MOV.U32 R5, RZ, RZ, R16 ;  /* 0x000000ffff054224 */ /* 0x000fe400078e0010 */
[----:B------:R-:W-:Y:S01]  /*47a0*/  @P6 FADD R16, R8, -R76 ;  /* 0x8000004c08106221 */ /* 0x000fe20000000000 */
[----:B------:R-:W-:Y:S01]  /*47b0*/  @P6 FADD R8, R10, -R73 ;  /* 0x800000490a086221 */ /* 0x000fe20000000000 */
[----:B------:R-:W-:Y:S01]  /*47c0*/  @P6 FSETP.GEU.AND P4, PT, R34, -126, PT ;  /* 0xc2fc00002200680b */ /* 0x000fe20003f8e000 */
[----:B------:R-:W-:Y:S02]  /*47d0*/  IMAD.MOV.U32 R10, RZ, RZ, RZ ;  /* 0x000000ffff0a7224 */ /* 0x000fe400078e00ff */
[----:B------:R-:W-:-:S04]  /*47e0*/  @P6 FSETP.GEU.AND P0, PT, R16, -126, PT ;  /* 0xc2fc00001000680b */ /* 0x000fc80003f0e000 */
[----:B------:R-:W-:Y:S02]  /*47f0*/  @P6 PLOP3.LUT P3, PT, P0, PT, PT, 0x80, 0x0 ;  /* 0x000000000000681c */ /* 0x000fe4000076f070 */
[----:B------:R-:W-:-:S04]  /*4800*/  @P6 FSETP.GEU.AND P0, PT, R8, -126, PT ;  /* 0xc2fc00000800680b */ /* 0x000fc80003f0e000 */
        /* <DEDUP_REMOVED lines=12> */
[----:B------:R-:W-:Y:S01]  /*48d0*/  @P4 FADD R3, R3, -R76 ;  /* 0x8000004c03034221 */ /* 0x000fe20000000000 */
[----:B------:R-:W-:Y:S01]  /*48e0*/  @P4 FADD R14, R14, -R73 ;  /* 0x800000490e0e4221 */ /* 0x000fe20000000000 */
[----:B------:R-:W-:Y:S01]  /*48f0*/  @P4 FADD R24, R24, -R71 ;  /* 0x8000004718184221 */ /* 0x000fe20000000000 */
[----:B------:R-:W4:Y:S01]  /*4900*/  @P6 MUFU.EX2 R68, R34 ;  /* 0x0000002200446308 */ /* 0x000f220000000800 */
[----:B-1----:R-:W-:Y:S01]  /*4910*/  @!P3 FMUL R30, R30, R30 ;  /* 0x0000001e1e1eb220 */ /* 0x002fe20000400000 */
[----:B------:R-:W-:Y:S01]  /*4920*/  ISETP.NE.AND P3, PT, R77, RZ, PT ;  /* 0x000000ff4d00720c */ /* 0x000fe20003f65270 */
[----:B------:R-:W-:Y:S01]  /*4930*/  @P4 FADD R26, R26, -R19 ;  /* 0x800000131a1a4221 */ /* 0x000fe20000000000 */
[----:B------:R-:W-:-:S02]  /*4940*/  IMAD.MOV.U32 R16, RZ, RZ, RZ ;  /* 0x000000ffff107224 */ /* 0x000fc400078e00ff */
[----:B------:R-:W-:Y:S02]  /*4950*/  @P6 IMAD.MOV.U32 R28, RZ, RZ, R30 ;  /* 0x000000ffff1c6224 */ /* 0x000fe400078e001e */
[----:B------:R-:W1:Y:S01]  /*4960*/  @P6 MUFU.EX2 R35, R33 ;  /* 0x0000002100236308 */ /* 0x000e620000000800 */
[----:B--2---:R-:W-:Y:S01]  /*4970*/  @!P2 FMUL R32, R32, R32 ;  /* 0x000000202020a220 */ /* 0x004fe20000400000 */
[----:B------:R-:W-:Y:S01]  /*4980*/  ISETP.NE.AND P2, PT, R75, RZ, PT ;  /* 0x000000ff4b00720c */ /* 0x000fe20003f45270 */
[----:B------:R-:W-:Y:S02]  /*4990*/  IMAD.MOV.U32 R8, RZ, RZ, RZ ;  /* 0x000000ffff087224 */ /* 0x000fe400078e00ff */
[----:B------:R-:W-:Y:S01]  /*49a0*/  @P6 IMAD.MOV.U32 R16, RZ, RZ, R32 ;  /* 0x000000ffff106224 */ /* 0x000fe200078e0020 */
[----:B------:R-:W-:Y:S01]  /*49b0*/  P2R R75, PR, RZ, 0x4 ;  /* 0x00000004ff4b7803 */ /* 0x000fe20000000000 */
[----:B------:R-:W-:Y:S01]  /*49c0*/  @P3 FADD R13, R13, -R76 ;  /* 0x8000004c0d0d3221 */ /* 0x000fe20000000000 */
[----:B------:R-:W-:Y:S01]  /*49d0*/  @P3 FADD R15, R15, -R73 ;  /* 0x800000490f0f3221 */ /* 0x000fe20000000000 */
[----:B----4-:R-:W-:Y:S01]  /*49e0*/  @!P0 FMUL R68, R68, R68 ;  /* 0x0000004444448220 */ /* 0x010fe20000400000 */
[----:B------:R-:W-:Y:S01]  /*49f0*/  @P5 FSETP.GEU.AND P0, PT, R9, -126, PT ;  /* 0xc2fc00000900580b */ /* 0x000fe20003f0e000 */
[----:B------:R-:W-:Y:S01]  /*4a00*/  @P3 FADD R25, R25, -R71 ;  /* 0x8000004719193221 */ /* 0x000fe20000000000 */
[----:B------:R-:W-:Y:S01]  /*4a10*/  @P3 FADD R27, R27, -R19 ;  /* 0x800000131b1b3221 */ /* 0x000fe20000000000 */
[----:B------:R-:W-:-:S02]  /*4a20*/  @P6 IMAD.MOV.U32 R8, RZ, RZ, R68 ;  /* 0x000000ffff086224 */ /* 0x000fc400078e0044 */
[----:B------:R-:W-:Y:S01]  /*4a30*/  @P2 FADD R69, R69, -R76 ;  /* 0x8000004c45452221 */ /* 0x000fe20000000000 */
[----:B------:R-:W-:Y:S01]  /*4a40*/  @P2 FADD R18, R18, -R73 ;  /* 0x8000004912122221 */ /* 0x000fe20000000000 */
[----:B-1----:R-:W-:Y:S01]  /*4a50*/  @!P1 FMUL R35, R35, R35 ;  /* 0x0000002323239220 */ /* 0x002fe20000400000 */
[----:B------:R-:W-:Y:S01]  /*4a60*/  PLOP3.LUT P1, PT, PT, PT, PT, 0x80, 0x0 ;  /* 0x000000000000781c */ /* 0x000fe20003f2f070 */
[----:B------:R-:W-:Y:S01]  /*4a70*/  @P2 FADD R20, R20, -R71 ;  /* 0x8000004714142221 */ /* 0x000fe20000000000 */
[----:B------:R-:W-:Y:S01]  /*4a80*/  @P5 PLOP3.LUT P1, PT, P0, PT, PT, 0x80, 0x0 ;  /* 0x000000000000581c */ /* 0x000fe2000072f070 */
[----:B------:R-:W-:Y:S01]  /*4a90*/  @P6 IMAD.MOV.U32 R10, RZ, RZ, R35 ;  /* 0x000000ffff0a6224 */ /* 0x000fe200078e0023 */
[----:B------:R-:W-:Y:S01]  /*4aa0*/  @P4 FSETP.GEU.AND P0, PT, R3, -126, PT ;  /* 0xc2fc00000300480b */ /* 0x000fe20003f0e000 */
[----:B------:R-:W-:Y:S01]  /*4ab0*/  @P2 FADD R19, R22, -R19 ;  /* 0x8000001316132221 */ /* 0x000fe20000000000 */
[----:B------:R-:W-:Y:S02]  /*4ac0*/  PLOP3.LUT P6, PT, PT, PT, PT, 0x80, 0x0 ;  /* 0x000000000000781c */ /* 0x000fe40003fcf070 */
[----:B------:R-:W-:-:S07]  /*4ad0*/  P2R R33, PR, RZ, 0x20 ;  /* 0x00000020ff217803 */ /* 0x000fce0000000000 */
        /* <DEDUP_REMOVED lines=108> */
[----:B------:R-:W-:-:S12]  /*51a0*/  IMAD.MOV.U32 R69, RZ, RZ, RZ ;  /* 0x000000ffff457224 */ /* 0x000fd800078e00ff */
        /* <DEDUP_REMOVED lines=13> */
[----:B------:R-:W1:Y:S08]  /*5280*/  @P2 MUFU.EX2 R68, R18 ;  /* 0x0000001200442308 */ /* 0x000e700000000800 */
[----:B------:R-:W2:Y:S01]  /*5290*/  @P2 MUFU.EX2 R18, R20 ;  /* 0x0000001400122308 */ /* 0x000ea20000000800 */
[----:B-1----:R-:W-:Y:S01]  /*52a0*/  @!P0 FMUL R68, R68, R68 ;  /* 0x0000004444448220 */ /* 0x002fe20000400000 */
[----:B------:R-:W-:Y:S01]  /*52b0*/  ISETP.NE.AND P0, PT, R35, RZ, PT ;  /* 0x000000ff2300720c */ /* 0x000fe20003f05270 */
[----:B------:R-:W-:Y:S01]  /*52c0*/  IMAD.MOV.U32 R35, RZ, RZ, RZ ;  /* 0x000000ffff237224 */ /* 0x000fe200078e00ff */
[----:B------:R-:W-:Y:S01]  /*52d0*/  @P5 MOV R35, R76 ;  /* 0x0000004c00235202 */ /* 0x000fe20000000f00 */
[----:B------:R-:W-:-:S02]  /*52e0*/  @P2 IMAD.MOV.U32 R69, RZ, RZ, R68 ;  /* 0x000000ffff452224 */ /* 0x000fc400078e0044 */
[----:B--2---:R-:W-:Y:S01]  /*52f0*/  @!P1 FMUL R18, R18, R18 ;  /* 0x0000001212129220 */ /* 0x004fe20000400000 */
[----:B------:R-:W-:Y:S01]  /*5300*/  ISETP.NE.AND P1, PT, R32, RZ, PT ;  /* 0x000000ff2000720c */ /* 0x000fe20003f25270 */
[----:B------:R-:W-:Y:S02]  /*5310*/  IMAD.MOV.U32 R20, RZ, RZ, RZ ;  /* 0x000000ffff147224 */ /* 0x000fe400078e00ff */
[----:B------:R-:W-:-:S04]  /*5320*/  @P4 IMAD.MOV.U32 R20, RZ, RZ, R77 ;  /* 0x000000ffff144224 */ /* 0x000fc800078e004d */
[----:B------:R-:W-:-:S04]  /*5330*/  @!P0 FMUL R29, R29, 0.5 ;  /* 0x3f0000001d1d8820 */ /* 0x000fc80000400000 */
[----:B------:R-:W1:Y:S02]  /*5340*/  @P5 MUFU.EX2 R11, R29 ;  /* 0x0000001d000b5308 */ /* 0x000e640000000800 */
[----:B------:R-:W-:Y:S01]  /*5350*/  @!P1 FMUL R27, R27, 0.5 ;  /* 0x3f0000001b1b9820 */ /* 0x000fe20000400000 */
[----:B-1----:R-:W-:Y:S01]  /*5360*/  @!P0 FMUL R11, R11, R11 ;  /* 0x0000000b0b0b8220 */ /* 0x002fe20000400000 */
[----:B------:R-:W-:Y:S01]  /*5370*/  ISETP.NE.AND P0, PT, R34, RZ, PT ;  /* 0x000000ff2200720c */ /* 0x000fe20003f05270 */
[----:B------:R-:W-:Y:S01]  /*5380*/  FADD R34, RZ, R82 ;  /* 0x00000052ff227221 */ /* 0x000fe20000000000 */
[----:B------:R-:W-:Y:S02]  /*5390*/  IMAD.MOV.U32 R29, RZ, RZ, RZ ;  /* 0x000000ffff1d7224 */ /* 0x000fe400078e00ff */
[----:B------:R-:W-:Y:S02]  /*53a0*/  @P2 IMAD.MOV.U32 R29, RZ, RZ, R75 ;  /* 0x000000ffff1d2224 */ /* 0x000fe400078e004b */
[----:B------:R-:W-:-:S07]  /*53b0*/  FADD R71, R34, R21 ;  /* 0x0000001522477221 */ /* 0x000fce0000000000 */
        /* <DEDUP_REMOVED lines=10> */
[----:B------:R-:W-:-:S06]  /*5460*/  ISETP.NE.AND P0, PT, R22, RZ, PT ;  /* 0x000000ff1600720c */ /* 0x000fcc0003f05270 */
[----:B------:R-:W1:Y:S01]  /*5470*/  @P5 MUFU.EX2 R22, R31 ;  /* 0x0000001f00165308 */ /* 0x000e620000000800 */
[----:B------:R-:W-:Y:S01]  /*5480*/  @P3 MOV R32, R15 ;  /* 0x0000000f00203202 */ /* 0x000fe20000000f00 */
[----:B--2---:R-:W-:-:S05]  /*5490*/  @!P1 FMUL R25, R25, R25 ;  /* 0x0000001919199220 */ /* 0x004fca0000400000 */
[----:B------:R-:W-:Y:S01]  /*54a0*/  @!P0 FMUL R19, R19, 0.5 ;  /* 0x3f00000013138820 */ /* 0x000fe20000400000 */
[----:B-1----:R-:W-:Y:S01]  /*54b0*/  @!P6 FMUL R22, R22, R22 ;  /* 0x000000161616e220 */ /* 0x002fe20000400000 */
[----:B------:R-:W-:-:S04]  /*54c0*/  ISETP.NE.AND P6, PT, R30, RZ, PT ;  /* 0x000000ff1e00720c */ /* 0x000fc80003fc5270 */
[----:B------:R-:W1:Y:S01]  /*54d0*/  @P2 MUFU.EX2 R19, R19 ;  /* 0x0000001300132308 */ /* 0x000e620000000800 */
[----:B------:R-:W-:Y:S02]  /*54e0*/  CS2R R30, SRZ ;  /* 0x00000000001e7805 */ /* 0x000fe4000001ff00 */
[----:B------:R-:W-:Y:S02]  /*54f0*/  @P2 IMAD.MOV.U32 R30, RZ, RZ, R18 ;  /* 0x000000ffff1e2224 */ /* 0x000fe400078e0012 */
[----:B------:R-:W-:Y:S02]  /*5500*/  @P5 IMAD.MOV.U32 R31, RZ, RZ, R9 ;  /* 0x000000ffff1f5224 */ /* 0x000fe400078e0009 */
[----:B------:R-:W-:Y:S02]  /*5510*/  IMAD.MOV.U32 R18, RZ, RZ, RZ ;  /* 0x000000ffff127224 */ /* 0x000fe400078e00ff */
[----:B------:R-:W-:Y:S02]  /*5520*/  IMAD.MOV.U32 R9, RZ, RZ, RZ ;  /* 0x000000ffff097224 */ /* 0x000fe400078e00ff */
[----:B------:R-:W-:-:S02]  /*5530*/  @P3 IMAD.MOV.U32 R18, RZ, RZ, R25 ;  /* 0x000000ffff123224 */ /* 0x000fc400078e0019 */
[----:B------:R-:W-:Y:S01]  /*5540*/  @!P6 FMUL R26, R26, 0.5 ;  /* 0x3f0000001a1ae820 */ /* 0x000fe20000400000 */
[----:B------:R-:W-:Y:S02]  /*5550*/  @P5 IMAD.MOV.U32 R9, RZ, RZ, R11 ;  /* 0x000000ffff095224 */ /* 0x000fe400078e000b */
[----:B------:R-:W-:Y:S01]  /*5560*/  FADD R25, RZ, R81 ;  /* 0x00000051ff197221 */ /* 0x000fe20000000000 */
[----:B------:R-:W-:Y:S01]  /*5570*/  IMAD.MOV.U32 R11, RZ, RZ, RZ ;  /* 0x000000ffff0b7224 */ /* 0x000fe200078e00ff */
[----:B------:R2:W4:Y:S01]  /*5580*/  @P4 MUFU.EX2 R24, R26 ;  /* 0x0000001a00184308 */ /* 0x0005220000000800 */
[----:B-1----:R-:W-:Y:S01]  /*5590*/  @!P0 FMUL R19, R19, R19 ;  /* 0x0000001313138220 */ /* 0x002fe20000400000 */
[----:B------:R-:W-:Y:S01]  /*55a0*/  FADD R25, R25, R6 ;  /* 0x0000000619197221 */ /* 0x000fe20000000000 */
[----:B------:R-:W-:Y:S02]  /*55b0*/  LOP3.LUT P0, RZ, R99, 0x3, RZ, 0xc0, !PT ;  /* 0x0000000363ff7812 */ /* 0x000fe4000780c0ff */
[----:B--2---:R-:W-:Y:S01]  /*55c0*/  CS2R R26, SRZ ;  /* 0x00000000001a7805 */ /* 0x004fe2000001ff00 */
[----:B----4-:R-:W-:Y:S01]  /*55d0*/  @!P6 FMUL R24, R24, R24 ;  /* 0x000000181818e220 */ /* 0x010fe20000400000 */
[----:B------:R-:W-:Y:S01]  /*55e0*/  @P3 IMAD.MOV.U32 R27, RZ, RZ, R13 ;  /* 0x000000ffff1b3224 */ /* 0x000fe200078e000d */
[----:B------:R-:W-:Y:S01]  /*55f0*/  ISETP.GT.U32.AND P6, PT, R12, 0x7, PT ;  /* 0x000000070c00780c */ /* 0x000fe20003fc4070 */
[----:B------:R-:W-:-:S02]  /*5600*/  IMAD.MOV.U32 R13, RZ, RZ, RZ ;  /* 0x000000ffff0d7224 */ /* 0x000fc400078e00ff */
[----:B------:R-:W-:Y:S02]  /*5610*/  @P5 IMAD.MOV.U32 R13, RZ, RZ, R22 ;  /* 0x000000ffff0d5224 */ /* 0x000fe400078e0016 */
[----:B------:R-:W-:Y:S01]  /*5620*/  FADD R22, RZ, R4 ;  /* 0x00000004ff167221 */ /* 0x000fe20000000000 */
[----:B------:R-:W-:Y:S02]  /*5630*/  @P4 IMAD.MOV.U32 R26, RZ, RZ, R3 ;  /* 0x000000ffff1a4224 */ /* 0x000fe400078e0003 */
[----:B------:R-:W-:Y:S02]  /*5640*/  @P4 IMAD.MOV.U32 R11, RZ, RZ, R24 ;  /* 0x000000ffff0b4224 */ /* 0x000fe400078e0018 */
[----:B------:R-:W-:Y:S01]  /*5650*/  FADD R24, RZ, R80 ;  /* 0x00000050ff187221 */ /* 0x000fe20000000000 */
[----:B------:R-:W-:Y:S02]  /*5660*/  IMAD.MOV.U32 R3, RZ, RZ, RZ ;  /* 0x000000ffff037224 */ /* 0x000fe400078e00ff */
[----:B------:R-:W-:Y:S01]  /*5670*/  FADD R15, R22, R5 ;  /* 0x00000005160f7221 */ /* 0x000fe20000000000 */
[----:B------:R-:W-:-:S02]  /*5680*/  @P4 IMAD.MOV.U32 R3, RZ, RZ, R14 ;  /* 0x000000ffff034224 */ /* 0x000fc400078e000e */
[----:B------:R-:W-:Y:S01]  /*5690*/  FADD R22, R25, R16 ;  /* 0x0000001019167221 */ /* 0x000fe20000000000 */
[----:B------:R-:W-:Y:S02]  /*56a0*/  IMAD.MOV.U32 R14, RZ, RZ, RZ ;  /* 0x000000ffff0e7224 */ /* 0x000fe400078e00ff */
        /* <DEDUP_REMOVED lines=30> */
[----:B--2---:R-:W-:-:S04]  /*5890*/  FADD R22, R73, R22 ;  /* 0x0000001649167221 */ /* 0x004fc80000000000 */
[----:B------:R-:W1:Y:S01]  /*58a0*/  SHFL.BFLY PT, R25, R34, 0x2, 0x1f ;  /* 0x0c401f0022197f89 */ /* 0x000e6200000e0000 */
[----:B----4-:R-:W-:-:S03]  /*58b0*/  FADD R71, R72, R71 ;  /* 0x0000004748477221 */ /* 0x010fc60000000000 */
[----:B------:R-:W2:Y:S01]  /*58c0*/  SHFL.BFLY PT, R15, R22, 0x2, 0x1f ;  /* 0x0c401f00160f7f89 */ /* 0x000ea200000e0000 */
[CC--:B------:R-:W-:Y:S01]  /*58d0*/  @!P0 LEA.HI R72, R2.reuse, R107.reuse, RZ, 0x1e ;  /* 0x0000006b02488211 */ /* 0x0c0fe200078ff0ff */
[----:B-----5:R-:W-:Y:S02]  /*58e0*/  FADD R24, R75, R24 ;  /* 0x000000184b187221 */ /* 0x020fe40000000000 */
[----:B------:R-:W4:Y:S01]  /*58f0*/  SHFL.BFLY PT, R68, R71, 0x2, 0x1f ;  /* 0x0c401f0047447f89 */ /* 0x000f2200000e0000 */
[-C--:B------:R-:W-:Y:S02]  /*5900*/  @!P0 LEA.HI R75, R2, R107.reuse, RZ, 0x1e ;  /* 0x0000006b024b8211 */ /* 0x080fe400078ff0ff */
[----:B------:R-:W-:Y:S01]  /*5910*/  @!P0 LEA R72, R72, UR4, 0x2 ;  /* 0x0000000448488c11 */ /* 0x000fe2000f8e10ff */
[----:B------:R-:W5:Y:S01]  /*5920*/  SHFL.BFLY PT, R19, R24, 0x2, 0x1f ;  /* 0x0c401f0018137f89 */ /* 0x000f6200000e0000 */
[----:B------:R-:W-:Y:S01]  /*5930*/  @!P0 LEA R75, R75, UR4, 0x2 ;  /* 0x000000044b4b8c11 */ /* 0x000fe2000f8e10ff */
[----:B-1----:R-:W-:Y:S01]  /*5940*/  FADD R25, R34, R25 ;  /* 0x0000001922197221 */ /* 0x002fe20000000000 */
[----:B--2---:R-:W-:Y:S01]  /*5950*/  FADD R73, R22, R15 ;  /* 0x0000000f16497221 */ /* 0x004fe20000000000 */
[----:B------:R-:W-:-:S02]  /*5960*/  @!P0 LEA.HI R15, R2, R107, RZ, 0x1e ;  /* 0x0000006b020f8211 */ /* 0x000fc400078ff0ff */
[----:B------:R-:W-:Y:S01]  /*5970*/  @!P0 LEA.HI R2, R2, R107, RZ, 0x1e ;  /* 0x0000006b02028211 */ /* 0x000fe200078ff0ff */
[----:B----4-:R-:W-:Y:S01]  /*5980*/  FADD R68, R71, R68 ;  /* 0x0000004447447221 */ /* 0x010fe20000000000 */
[----:B------:R-:W-:Y:S02]  /*5990*/  @!P0 LEA R22, R15, UR4, 0x2 ;  /* 0x000000040f168c11 */ /* 0x000fe4000f8e10ff */
[----:B------:R-:W-:Y:S01]  /*59a0*/  @!P0 LEA R2, R2, UR4, 0x2 ;  /* 0x0000000402028c11 */ /* 0x000fe2000f8e10ff */
[----:B-----5:R-:W-:Y:S01]  /*59b0*/  FADD R19, R24, R19 ;  /* 0x0000001318137221 */ /* 0x020fe20000000000 */
[----:B------:R1:W-:Y:S04]  /*59c0*/  @!P0 STS [R75+0x200], R68 ;  /* 0x000200444b008388 */ /* 0x0003e80000000800 */
        /* <DEDUP_REMOVED lines=10> */
[----:B------:R-:W4:Y:S04]  /*5a70*/  LDS R19, [R2+0x300] ;  /* 0x0003000002137984 */ /* 0x000f280000000800 */
[----:B------:R-:W5:Y:S04]  /*5a80*/  LDS R15, [R2+0x380] ;  /* 0x00038000020f7984 */ /* 0x000f680000000800 */
[----:B------:R-:W3:Y:S01]  /*5a90*/  LDS R25, [R2+0x100] ;  /* 0x0001000002197984 */ /* 0x000ee20000000800 */
[----:B-1----:R-:W-:-:S04]  /*5aa0*/  FADD R71, R71, R24 ;  /* 0x0000001847477221 */ /* 0x002fc80000000000 */
[----:B--2---:R-:W-:-:S04]  /*5ab0*/  FADD R22, R71, R22 ;  /* 0x0000001647167221 */ /* 0x004fc80000000000 */
[----:B----4-:R-:W-:-:S04]  /*5ac0*/  FADD R22, R22, R19 ;  /* 0x0000001316167221 */ /* 0x010fc80000000000 */
[----:B-----5:R-:W-:Y:S01]  /*5ad0*/  FADD R15, R22, R15 ;  /* 0x0000000f160f7221 */ /* 0x020fe20000000000 */
[----:B---3--:R2:W-:Y:S04]  /*5ae0*/  STS [R2], R25 ;  /* 0x0000001902007388 */ /* 0x0085e80000000800 */
[----:B------:R2:W-:Y:S02]  /*5af0*/  STS [R2+0x80], R15 ;  /* 0x0000800f02007388 */ /* 0x0005e40000000800 */
.L_x_585:
[----:B------:R-:W-:Y:S05]  /*5b00*/  BSYNC B0 ;  /* 0x0000000000007941 */ /* 0x000fea0003800000 */
.L_x_584:
[----:B-12---:R-:W-:Y:S01]  /*5b10*/  LOP3.LUT R2, R122, 0x1, RZ, 0xc0, !PT ;  /* 0x000000017a027812 */ /* 0x006fe200078ec0ff */
[----:B------:R-:W-:Y:S01]  /*5b20*/  UISETP.GE.AND UP0, UPT, UR11, 0x1, UPT ;  /* 0x000000010b00788c */ /* 0x000fe2000bf06270 */
[----:B------:R-:W-:Y:S02]  /*5b30*/  SHF.R.U32.HI R15, RZ, 0x2, R12 ;  /* 0x00000002ff0f7819 */ /* 0x000fe4000001160c */
[----:B------:R-:W-:Y:S02]  /*5b40*/  ISETP.NE.U32.AND P0, PT, R2, 0x1, PT ;  /* 0x000000010200780c */ /* 0x000fe40003f05070 */
[C---:B------:R-:W-:Y:S02]  /*5b50*/  LOP3.LUT R2, R12.reuse, 0x3, RZ, 0xc0, !PT ;  /* 0x000000030c027812 */ /* 0x040fe400078ec0ff */
[----:B------:R-:W-:Y:S02]  /*5b60*/  F2FP.F16.F32.PACK_AB R21, R21, R82 ;  /* 0x000000521515723e */ /* 0x000fe400000000ff */
[----:B------:R-:W-:Y:S01]  /*5b70*/  F2FP.F16.F32.PACK_AB R28, R35, R28 ;  /* 0x0000001c231c723e */ /* 0x000fe200000000ff */
[----:B------:R-:W-:Y:S01]  /*5b80*/  IMAD R15, R15, 0x44, R2 ;  /* 0x000000440f0f7824 */ /* 0x000fe200078e0202 */
[----:B------:R-:W-:Y:S01]  /*5b90*/  F2FP.F16.F32.PACK_AB R20, R33, R20 ;  /* 0x000000142114723e */ /* 0x000fe200000000ff */
[----:B------:R-:W-:Y:S01]  /*5ba0*/  IMAD.SHL.U32 R2, R12, 0x10, RZ ;  /* 0x000000100c027824 */ /* 0x000fe200078e00ff */
[----:B------:R-:W-:Y:S01]  /*5bb0*/  F2FP.F16.F32.PACK_AB R29, R74, R29 ;  /* 0x0000001d4a1d723e */ /* 0x000fe200000000ff */
[----:B------:R-:W-:Y:S01]  /*5bc0*/  IMAD R22, R122, 0x10, R15 ;  /* 0x000000107a167824 */ /* 0x000fe200078e020f */
        /* <DEDUP_REMOVED lines=8> */
[----:B------:R-:W-:Y:S02]  /*5c50*/  F2FP.F16.F32.PACK_AB R4, R5, R4 ;  /* 0x000000040504723e */ /* 0x000fe400000000ff */
[----:B------:R-:W-:Y:S01]  /*5c60*/  F2FP.F16.F32.PACK_AB R13, R13, R8 ;  /* 0x000000080d0d723e */ /* 0x000fe200000000ff */
[----:B------:R-:W-:Y:S01]  /*5c70*/  IMAD.SHL.U32 R8, R122, 0x20, RZ ;  /* 0x000000207a087824 */ /* 0x000fe200078e00ff */
[----:B------:R-:W-:Y:S01]  /*5c80*/  F2FP.F16.F32.PACK_AB R18, R18, R11 ;  /* 0x0000000b1212723e */ /* 0x000fe200000000ff */
[----:B------:R-:W-:Y:S01]  /*5c90*/  IMAD.SHL.U32 R11, R121, 0x80, RZ ;  /* 0x00000080790b7824 */ /* 0x000fe200078e00ff */
[----:B------:R-:W-:Y:S02]  /*5ca0*/  LEA R22, R22, UR4, 0x2 ;  /* 0x0000000416167c11 */ /* 0x000fe4000f8e10ff */
[----:B------:R-:W-:Y:S01]  /*5cb0*/  F2FP.F16.F32.PACK_AB R17, R17, R14 ;  /* 0x0000000e1111723e */ /* 0x000fe200000000ff */
[----:B------:R-:W-:Y:S01]  /*5cc0*/  IMAD R11, R12, 0x88, R11 ;  /* 0x000000880c0b7824 */ /* 0x000fe200078e020b */
[----:B------:R-:W-:Y:S01]  /*5cd0*/  SHF.R.U32.HI R5, RZ, 0x3, R12 ;  /* 0x00000003ff057819 */ /* 0x000fe2000001160c */
[----:B------:R-:W-:Y:S01]  /*5ce0*/  STS [R22+0x400], R21 ;  /* 0x0004001516007388 */ /* 0x000fe20000000800 */
[----:B------:R-:W-:-:S02]  /*5cf0*/  LOP3.LUT R8, R8, 0x7fffffc0, RZ, 0xc0, !PT ;  /* 0x7fffffc008087812 */ /* 0x000fc400078ec0ff */
[C-C-:B------:R-:W-:Y:S01]  /*5d00*/  LOP3.LUT R19, R5.reuse, 0x3, R12.reuse, 0x78, !PT ;  /* 0x0000000305137812 */ /* 0x140fe200078e780c */
[----:B------:R1:W-:Y:S01]  /*5d10*/  STS [R22+0x410], R28 ;  /* 0x0004101c16007388 */ /* 0x0003e20000000800 */
[----:B------:R-:W-:Y:S02]  /*5d20*/  @!P0 LOP3.LUT R5, R5, 0x3, R99, 0x78, !PT ;  /* 0x0000000305058812 */ /* 0x000fe400078e7863 */
[--C-:B------:R-:W-:Y:S01]  /*5d30*/  LOP3.LUT R15, R19, 0x4, R12.reuse, 0xf8, !PT ;  /* 0x00000004130f7812 */ /* 0x100fe200078ef80c */
[----:B------:R2:W-:Y:S01]  /*5d40*/  STS [R22+0x420], R20 ;  /* 0x0004201416007388 */ /* 0x0005e20000000800 */
[----:B------:R-:W-:Y:S02]  /*5d50*/  @!P0 LOP3.LUT R5, R5, 0x4, R12, 0xf4, !PT ;  /* 0x0000000405058812 */ /* 0x000fe400078ef40c */
[----:B------:R-:W-:Y:S01]  /*5d60*/  LOP3.LUT R2, R15, 0x70, R2, 0xf8, !PT ;  /* 0x000000700f027812 */ /* 0x000fe200078ef802 */
[----:B------:R2:W-:Y:S01]  /*5d70*/  STS [R22+0x430], R29 ;  /* 0x0004301d16007388 */ /* 0x0005e20000000800 */
[----:B------:R-:W-:Y:S01]  /*5d80*/  @!P0 LOP3.LUT R2, R5, 0x70, R116, 0xf8, !PT ;  /* 0x0000007005028812 */ /* 0x000fe200078ef874 */
[----:B------:R-:W-:Y:S01]  /*5d90*/  IMAD R15, R121, 0x1000, R8 ;  /* 0x00001000790f7824 */ /* 0x000fe200078e0208 */
[----:B------:R-:W-:Y:S01]  /*5da0*/  PLOP3.LUT P0, PT, PT, PT, UP0, 0x80, 0x0 ;  /* 0x000000000000781c */ /* 0x000fe20003f0f008 */
[----:B------:R2:W-:Y:S01]  /*5db0*/  STS [R22+0xc80], R6 ;  /* 0x000c800616007388 */ /* 0x0005e20000000800 */
[----:B------:R-:W-:-:S03]  /*5dc0*/  LEA R2, R2, UR4, 0x4 ;  /* 0x0000000402027c11 */ /* 0x000fc6000f8e20ff */
[----:B------:R2:W-:Y:S02]  /*5dd0*/  STS [R22+0xc90], R16 ;  /* 0x000c901016007388 */ /* 0x0005e40000000800 */
[----:B------:R-:W-:Y:S02]  /*5de0*/  IMAD R8, R15, 0x2, R2 ;  /* 0x000000020f087824 */ /* 0x000fe400078e0202 */
[----:B------:R2:W-:Y:S04]  /*5df0*/  STS [R22+0xca0], R26 ;  /* 0x000ca01a16007388 */ /* 0x0005e80000000800 */
[----:B------:R2:W-:Y:S01]  /*5e00*/  STS [R22+0xcb0], R69 ;  /* 0x000cb04516007388 */ /* 0x0005e20000000800 */
[----:B-1----:R-:W-:-:S03]  /*5e10*/  LEA R28, R11, UR4, 0x1 ;  /* 0x000000040b1c7c11 */ /* 0x002fc6000f8e08ff */
        /* <DEDUP_REMOVED lines=9> */
[----:B------:R-:W-:-:S04]  /*5eb0*/  DEPBAR.LE SB0, 0x3 ;  /* 0x000080c00000791a */ /* 0x000fc80000000000 */
[----:B------:R-:W-:Y:S06]  /*5ec0*/  BAR.SYNC.DEFER_BLOCKING 0x0 ;  /* 0x0000000000007b1d */ /* 0x000fec0000010000 */
[----:B------:R-:W1:Y:S04]  /*5ed0*/  LDSM.16.MT88.4 R8, [R8+0x2600] ;  /* 0x002600000808783b */ /* 0x000e680000004200 */
[----:B------:R2:W4:Y:S01]  /*5ee0*/  LDSM.16.M88.4 R4, [R28+0x400] ;  /* 0x000400001c04783b */ /* 0x0005220000000200 */
[----:B------:R-:W-:Y:S05]  /*5ef0*/  @!P0 BRA `(.L_x_586) ;  /* 0x0000000000fc8947 */ /* 0x000fea0003800000 */
[----:B--2---:R-:W-:Y:S02]  /*5f00*/  IADD3 R28, R28, 0x400, RZ ;  /* 0x000004001c1c7810 */ /* 0x004fe40007ffe0ff */
[----:B------:R-:W-:-:S07]  /*5f10*/  LEA R3, R15, 0x800, 0x1 ;  /* 0x000008000f037811 */ /* 0x000fce00078e08ff */
.L_x_587:
[C---:B-12-4-:R-:W-:Y:S01]  /*5f20*/  HMMA.1688.F32 R36, R4.reuse, R8, R36 ;  /* 0x000000080424723c */ /* 0x056fe20000001024 */
[----:B------:R-:W-:Y:S01]  /*5f30*/  LDSM.16.M88.4 R12, [R28+0x10] ;  /* 0x000010001c0c783b */ /* 0x000fe20000000200 */
[----:B------:R-:W-:Y:S02]  /*5f40*/  UISETP.GE.AND UP0, UPT, UR12, -0x1, UPT ;  /* 0xffffffff0c00788c */ /* 0x000fe4000bf06270 */
[C---:B------:R-:W-:Y:S03]  /*5f50*/  HMMA.1688.F32 R40, R4.reuse, R9, R40 ;  /* 0x000000090428723c */ /* 0x040fe60000001028 */
[----:B------:R-:W-:Y:S01]  /*5f60*/  LDSM.16.M88.4 R20, [R28+0x20] ;  /* 0x000020001c14783b */ /* 0x000fe20000000200 */
[C---:B------:R-:W-:Y:S01]  /*5f70*/  HMMA.1688.F32 R44, R4.reuse, R10, R44 ;  /* 0x0000000a042c723c */ /* 0x040fe2000000102c */
[----:B------:R-:W-:Y:S01]  /*5f80*/  PLOP3.LUT P0, PT, PT, PT, UP0, 0x80, 0x0 ;  /* 0x000000000000781c */ /* 0x000fe20003f0f008 */
[----:B------:R-:W-:Y:S02]  /*5f90*/  UISETP.GT.AND UP0, UPT, UR12, -0x2, UPT ;  /* 0xfffffffe0c00788c */ /* 0x000fe4000bf04270 */
        /* <DEDUP_REMOVED lines=53> */
.L_x_586:
[----:B------:R-:W-:Y:S01]  /*62f0*/  BAR.SYNC.DEFER_BLOCKING 0x0 ;  /* 0x0000000000007b1d */ /* 0x000fe20000010000 */
[----:B------:R-:W-:-:S04]  /*6300*/  UIADD3 UR16, UR16, 0x80, URZ ;  /* 0x0000008010107890 */ /* 0x000fc8000fffe03f */
[----:B------:R-:W-:-:S03]  /*6310*/  UISETP.GT.AND UP0, UPT, UR6, UR16, UPT ;  /* 0x000000100600728c */ /* 0x000fc6000bf04270 */
[----:B------:R-:W-:Y:S03]  /*6320*/  BAR.SYNC.DEFER_BLOCKING 0x0 ;  /* 0x0000000000007b1d */ /* 0x000fe60000010000 */
[----:B------:R-:W-:-:S13]  /*6330*/  PLOP3.LUT P0, PT, PT, PT, UP0, 0x80, 0x0 ;  /* 0x000000000000781c */ /* 0x000fda0003f0f008 */
[----:B------:R-:W-:Y:S05]  /*6340*/  @!P0 BRA `(.L_x_588) ;  /* 0x0000000000048947 */ /* 0x000fea0003800000 */
[----:B------:R-:W-:Y:S05]  /*6350*/  BRA `(.L_x_589) ;  /* 0xffffffac00e07947 */ /* 0x000fea000383ffff */
.L_x_588:
[----:B--2---:R-:W2:Y:S02]  /*6360*/  LDC.64 R2, c[0x0][0x288] ;  /* 0x0000a200ff027b82 */ /* 0x004ea40000000a00 */
[----:B--2---:R-:W-:-:S05]  /*6370*/  IMAD.WIDE R2, R94, 0x8, R2 ;  /* 0x000000085e027825 */ /* 0x004fca00078e0202 */
[----:B------:R2:W5:Y:S02]  /*6380*/  LDG.E R22, desc[UR22][R2.64] ;  /* 0x0000001602167981 */ /* 0x000564000c1e1900 */
.L_x_565:
[----:B------:R-:W0:Y:S01]  /*6390*/  LDGDEPBAR ;  /* 0x00000000000079af */ /* 0x000e220000000000 */
[----:B--2---:R-:W-:Y:S01]  /*63a0*/  LOP3.LUT R3, R99, 0x1f, RZ, 0xc0, !PT ;  /* 0x0000001f63037812 */ /* 0x004fe200078ec0ff */
[----:B-1----:R-:W-:Y:S01]  /*63b0*/  IMAD.WIDE R8, R119, 0x2, RZ ;  /* 0x0000000277087825 */ /* 0x002fe200078e02ff */
[----:B------:R-:W-:Y:S01]  /*63c0*/  LOP3.LUT R2, R99, 0x3, RZ, 0xc0, !PT ;  /* 0x0000000363027812 */ /* 0x000fe200078ec0ff */
[----:B------:R-:W0:Y:S01]  /*63d0*/  LDGDEPBAR ;  /* 0x00000000000079af */ /* 0x000e220000000000 */
[----:B------:R-:W-:Y:S01]  /*63e0*/  SHF.R.U32.HI R3, RZ, 0x2, R3 ;  /* 0x00000002ff037819 */ /* 0x000fe20000011603 */
[----:B------:R-:W-:Y:S01]  /*63f0*/  BSSY B1, `(.L_x_590) ;  /* 0x000002f000017945 */ /* 0x000fe20003800000 */
[----:B------:R-:W-:Y:S02]  /*6400*/  LEA R21, R120, UR4, 0x2 ;  /* 0x0000000478157c11 */ /* 0x000fe4000f8e10ff */
[----:B------:R-:W-:Y:S01]  /*6410*/  LOP3.LUT R13, R9, 0x3fffffff, RZ, 0xc0, !PT ;  /* 0x3fffffff090d7812 */ /* 0x000fe200078ec0ff */
[----:B------:R-:W-:Y:S01]  /*6420*/  IMAD R3, R3, 0x44, R2 ;  /* 0x0000004403037824 */ /* 0x000fe200078e0202 */
[----:B------:R-:W-:Y:S01]  /*6430*/  ISETP.NE.U32.AND P0, PT, R126, RZ, PT ;  /* 0x000000ff7e00720c */ /* 0x000fe20003f05070 */
[----:B------:R-:W-:Y:S01]  /*6440*/  VIADD R2, R119, 0x40 ;  /* 0x0000004077027836 */ /* 0x000fe20000000000 */
[----:B------:R-:W-:Y:S01]  /*6450*/  LOP3.LUT R12, R8, 0xfffffff8, RZ, 0xc0, !PT ;  /* 0xfffffff8080c7812 */ /* 0x000fe200078ec0ff */
[----:B------:R-:W-:Y:S01]  /*6460*/  IMAD R20, R122, 0x10, R3 ;  /* 0x000000107a147824 */ /* 0x000fe200078e0203 */
[----:B-----5:R-:W-:-:S02]  /*6470*/  SHF.R.S64 R3, RZ, 0x1f, R22 ;  /* 0x0000001fff037819 */ /* 0x020fc40000001016 */
[----:B------:R-:W-:Y:S01]  /*6480*/  ISETP.NE.AND.EX P0, PT, R125, RZ, PT, P0 ;  /* 0x000000ff7d00720c */ /* 0x000fe20003f05300 */
[----:B------:R-:W-:Y:S01]  /*6490*/  IMAD R20, R121, 0x220, R20 ;  /* 0x0000022079147824 */ /* 0x000fe200078e0214 */
[----:B------:R-:W-:Y:S01]  /*64a0*/  SHF.R.S32.HI R11, RZ, 0x1f, R22 ;  /* 0x0000001fff0b7819 */ /* 0x000fe20000011416 */
[----:B------:R-:W-:Y:S01]  /*64b0*/  IMAD.WIDE.U32 R12, R120, R3, R12 ;  /* 0x00000003780c7225 */ /* 0x000fe200078e000c */
[----:B------:R-:W-:Y:S02]  /*64c0*/  ISETP.LT.AND P4, PT, R2, UR8, P0 ;  /* 0x0000000802007c0c */ /* 0x000fe40008781270 */
[----:B------:R-:W-:Y:S01]  /*64d0*/  LEA R20, R20, UR4, 0x3 ;  /* 0x0000000414147c11 */ /* 0x000fe2000f8e18ff */
[----:B------:R-:W-:Y:S01]  /*64e0*/  IMAD R2, R11, R120, RZ ;  /* 0x000000780b027224 */ /* 0x000fe200078e02ff */
[----:B------:R-:W-:Y:S02]  /*64f0*/  SHF.R.S32.HI R8, RZ, 0x1f, R120 ;  /* 0x0000001fff087819 */ /* 0x000fe40000011478 */
[----:B------:R-:W-:Y:S01]  /*6500*/  ISETP.LT.AND P3, PT, R119, UR8, P0 ;  /* 0x0000000877007c0c */ /* 0x000fe20008761270 */
[----:B------:R-:W-:-:S04]  /*6510*/  DEPBAR.LE SB0, 0x0 ;  /* 0x000080000000791a */ /* 0x000fc80000000000 */
[----:B------:R-:W-:Y:S08]  /*6520*/  BAR.SYNC.DEFER_BLOCKING 0x0 ;  /* 0x0000000000007b1d */ /* 0x000ff00000010000 */
[----:B------:R-:W-:Y:S01]  /*6530*/  BAR.SYNC.DEFER_BLOCKING 0x0 ;  /* 0x0000000000007b1d */ /* 0x000fe20000010000 */
[----:B------:R-:W-:Y:S01]  /*6540*/  IADD3 R126, P0, R126, R12, RZ ;  /* 0x0000000c7e7e7210 */ /* 0x000fe20007f1e0ff */
[----:B------:R-:W-:-:S05]  /*6550*/  IMAD R12, R8, R3, R2 ;  /* 0x00000003080c7224 */ /* 0x000fca00078e0202 */
[----:B---3--:R-:W-:Y:S01]  /*6560*/  IADD3.X R127, R125, R13, R12, P0, !PT ;  /* 0x0000000d7d7f7210 */ /* 0x008fe200007fe40c */
[----:B------:R-:W-:Y:S04]  /*6570*/  STS.64 [R20+0x400], R36 ;  /* 0x0004002414007388 */ /* 0x000fe80000000a00 */
        /* <DEDUP_REMOVED lines=10> */
[----:B----4-:R2:W4:Y:S01]  /*6620*/  LDS.128 R4, [R96+UR19+0x100] ;  /* 0x0001001360047984 */ /* 0x0105220008000c00 */
[----:B-1----:R-:W-:-:S05]  /*6630*/  VIADD R9, R25, 0x1800000 ;  /* 0x0180000019097836 */ /* 0x002fca0000000000 */
[----:B------:R-:W-:-:S04]  /*6640*/  LOP3.LUT R9, R9, 0x7f800000, RZ, 0xc0, !PT ;  /* 0x7f80000009097812 */ /* 0x000fc800078ec0ff */
[----:B------:R-:W-:-:S13]  /*6650*/  ISETP.GT.U32.AND P1, PT, R9, 0x1ffffff, PT ;  /* 0x01ffffff0900780c */ /* 0x000fda0003f24070 */
[----:B--234-:R-:W-:Y:S05]  /*6660*/  @P1 BRA `(.L_x_591) ;  /* 0x00000000000c1947 */ /* 0x01cfea0003800000 */
[----:B------:R-:W-:Y:S02]  /*6670*/  MOV R24, 0x6690 ;  /* 0x0000669000187802 */ /* 0x000fe40000000f00 */
[----:B------:R-:W-:Y:S05]  /*6680*/  CALL.REL.NOINC `($__internal_6_$__cuda_sm20_rcp_rn_f32_slowpath) ;  /* 0x0000000800647944 */ /* 0x000fea0003c00000 */
[----:B------:R-:W-:Y:S05]  /*6690*/  BRA `(.L_x_592) ;  /* 0x0000000000107947 */ /* 0x000fea0003800000 */
.L_x_591:
[----:B------:R-:W1:Y:S02]  /*66a0*/  MUFU.RCP R2, R25 ;  /* 0x0000001900027308 */ /* 0x000e640000001000 */
[----:B-1----:R-:W-:-:S04]  /*66b0*/  FFMA R23, R25, R2, -1 ;  /* 0xbf80000019177423 */ /* 0x002fc80000000002 */
[----:B------:R-:W-:-:S04]  /*66c0*/  FADD.FTZ R23, -R23, -RZ ;  /* 0x800000ff17177221 */ /* 0x000fc80000010100 */
[----:B------:R-:W-:-:S07]  /*66d0*/  FFMA R23, R2, R23, R2 ;  /* 0x0000001702177223 */ /* 0x000fce0000000002 */
.L_x_592:
[----:B------:R-:W-:Y:S05]  /*66e0*/  BSYNC B1 ;  /* 0x0000000000017941 */ /* 0x000fea0003800000 */
.L_x_590:
[----:B------:R-:W1:Y:S01]  /*66f0*/  LDS R25, [R21+0xa0] ;  /* 0x0000a00015197984 */ /* 0x000e620000000800 */
[----:B------:R-:W-:Y:S01]  /*6700*/  ISETP.LT.AND P1, PT, R120, UR7, P3 ;  /* 0x0000000778007c0c */ /* 0x000fe20009f21270 */
        /* <DEDUP_REMOVED lines=8> */
[-C--:B------:R-:W-:Y:S01]  /*6790*/  FMUL R6, R7, R23.reuse ;  /* 0x0000001707067220 */ /* 0x080fe20000400000 */
[-C--:B------:R-:W-:Y:S01]  /*67a0*/  FMUL R2, R4, R23.reuse ;  /* 0x0000001704027220 */ /* 0x080fe20000400000 */
[----:B------:R-:W-:Y:S01]  /*67b0*/  FMUL R27, R5, R23 ;  /* 0x00000017051b7220 */ /* 0x000fe20000400000 */
[----:B------:R-:W-:Y:S01]  /*67c0*/  F2FP.F16.F32.PACK_AB R4, R17, R16 ;  /* 0x000000101104723e */ /* 0x000fe200000000ff */
[----:B------:R-:W-:Y:S01]  /*67d0*/  BSSY B1, `(.L_x_593) ;  /* 0x0000013000017945 */ /* 0x000fe20003800000 */
[----:B------:R-:W-:-:S02]  /*67e0*/  F2FP.F16.F32.PACK_AB R5, R19, R18 ;  /* 0x000000121305723e */ /* 0x000fc400000000ff */
[----:B------:R-:W-:Y:S02]  /*67f0*/  F2FP.F16.F32.PACK_AB R3, R6, R3 ;  /* 0x000000030603723e */ /* 0x000fe400000000ff */
[----:B------:R-:W-:Y:S01]  /*6800*/  F2FP.F16.F32.PACK_AB R2, R27, R2 ;  /* 0x000000021b02723e */ /* 0x000fe200000000ff */
[----:B------:R4:W-:Y:S01]  /*6810*/  @P1 STG.E.64 desc[UR22][R126.64], R4 ;  /* 0x000000047e001986 */ /* 0x0009e2000c101b16 */
        /* <DEDUP_REMOVED lines=8> */
[----:B-1----:R-:W-:Y:S05]  /*68a0*/  CALL.REL.NOINC `($__internal_6_$__cuda_sm20_rcp_rn_f32_slowpath) ;  /* 0x0000000400dc7944 */ /* 0x002fea0003c00000 */
[----:B------:R-:W-:Y:S05]  /*68b0*/  BRA `(.L_x_595) ;  /* 0x0000000000107947 */ /* 0x000fea0003800000 */
.L_x_594:
[----:B-1----:R-:W1:Y:S02]  /*68c0*/  MUFU.RCP R2, R25 ;  /* 0x0000001900027308 */ /* 0x002e640000001000 */
[----:B-1----:R-:W-:-:S04]  /*68d0*/  FFMA R23, R25, R2, -1 ;  /* 0xbf80000019177423 */ /* 0x002fc80000000002 */
[----:B------:R-:W-:-:S04]  /*68e0*/  FADD.FTZ R23, -R23, -RZ ;  /* 0x800000ff17177221 */ /* 0x000fc80000010100 */
[----:B------:R-:W-:-:S07]  /*68f0*/  FFMA R23, R2, R23, R2 ;  /* 0x0000001702177223 */ /* 0x000fce0000000002 */
.L_x_595:
[----:B------:R-:W-:Y:S05]  /*6900*/  BSYNC B1 ;  /* 0x0000000000017941 */ /* 0x000fea0003800000 */
.L_x_593:
[----:B------:R-:W-:Y:S01]  /*6910*/  VIADD R2, R120, 0x8 ;  /* 0x0000000878027836 */ /* 0x000fe20000000000 */
[--C-:B------:R-:W-:Y:S01]  /*6920*/  SHF.R.S64 R16, RZ, 0x1c, R22.reuse ;  /* 0x0000001cff107819 */ /* 0x100fe20000001016 */
[-C--:B------:R-:W-:Y:S01]  /*6930*/  FMUL R4, R12, R23.reuse ;  /* 0x000000170c047220 */ /* 0x080fe20000400000 */
[-C--:B------:R-:W-:Y:S01]  /*6940*/  FMUL R13, R13, R23.reuse ;  /* 0x000000170d0d7220 */ /* 0x080fe20000400000 */
[-C--:B------:R-:W-:Y:S01]  /*6950*/  FMUL R5, R14, R23.reuse ;  /* 0x000000170e057220 */ /* 0x080fe20000400000 */
[C---:B------:R-:W-:Y:S01]  /*6960*/  ISETP.LT.AND P2, PT, R2.reuse, UR7, P3 ;  /* 0x0000000702007c0c */ /* 0x040fe20009f41270 */
[-C--:B------:R-:W-:Y:S01]  /*6970*/  FMUL R6, R15, R23.reuse ;  /* 0x000000170f067220 */ /* 0x080fe20000400000 */
[----:B------:R-:W-:Y:S01]  /*6980*/  ISETP.LT.AND P0, PT, R2, UR7, P4 ;  /* 0x0000000702007c0c */ /* 0x000fe2000a701270 */
        /* <DEDUP_REMOVED lines=8> */
[----:B------:R-:W-:Y:S01]  /*6a10*/  IMAD.X R19, R22, 0x1, R127, P1 ;  /* 0x0000000116137824 */ /* 0x000fe200008e067f */
[----:B------:R-:W-:Y:S01]  /*6a20*/  F2FP.F16.F32.PACK_AB R2, R9, R2 ;  /* 0x000000020902723e */ /* 0x000fe200000000ff */
[----:B------:R-:W-:Y:S01]  /*6a30*/  BSSY B1, `(.L_x_596) ;  /* 0x000001e000017945 */ /* 0x000fe20003800000 */
[----:B------:R-:W-:-:S02]  /*6a40*/  F2FP.F16.F32.PACK_AB R3, R8, R3 ;  /* 0x000000030803723e */ /* 0x000fc400000000ff */
[----:B------:R1:W-:Y:S02]  /*6a50*/  @P2 STG.E.64 desc[UR22][R18.64], R4 ;  /* 0x0000000412002986 */ /* 0x0003e4000c101b16 */
[----:B-1----:R-:W-:Y:S01]  /*6a60*/  @P0 MOV R4, R18 ;  /* 0x0000001200040202 */ /* 0x002fe20000000f00 */
[----:B------:R-:W-:-:S05]  /*6a70*/  @P0 IMAD.MOV.U32 R5, RZ, RZ, R19 ;  /* 0x000000ffff050224 */ /* 0x000fca00078e0013 */
[----:B------:R-:W-:Y:S01]  /*6a80*/  @P0 STG.E.64 desc[UR22][R4.64+0x80], R2 ;  /* 0x0000800204000986 */ /* 0x000fe2000c101b16 */
[----:B------:R-:W-:Y:S06]  /*6a90*/  BAR.SYNC.DEFER_BLOCKING 0x0 ;  /* 0x0000000000007b1d */ /* 0x000fec0000010000 */
        /* <DEDUP_REMOVED lines=17> */
[----:B------:R-:W-:Y:S05]  /*6bb0*/  CALL.REL.NOINC `($__internal_6_$__cuda_sm20_rcp_rn_f32_slowpath) ;  /* 0x0000000400187944 */ /* 0x000fea0003c00000 */
[----:B------:R-:W-:Y:S05]  /*6bc0*/  BRA `(.L_x_598) ;  /* 0x0000000000107947 */ /* 0x000fea0003800000 */
.L_x_597:
[----:B------:R-:W1:Y:S02]  /*6bd0*/  MUFU.RCP R2, R25 ;  /* 0x0000001900027308 */ /* 0x000e640000001000 */
[----:B-1----:R-:W-:-:S04]  /*6be0*/  FFMA R23, R25, R2, -1 ;  /* 0xbf80000019177423 */ /* 0x002fc80000000002 */
[----:B------:R-:W-:-:S04]  /*6bf0*/  FADD.FTZ R23, -R23, -RZ ;  /* 0x800000ff17177221 */ /* 0x000fc80000010100 */
[----:B------:R-:W-:-:S07]  /*6c00*/  FFMA R23, R2, R23, R2 ;  /* 0x0000001702177223 */ /* 0x000fce0000000002 */
.L_x_598:
[----:B------:R-:W-:Y:S05]  /*6c10*/  BSYNC B1 ;  /* 0x0000000000017941 */ /* 0x000fea0003800000 */
.L_x_596:
[----:B------:R1:W2:Y:S01]  /*6c20*/  LDS R25, [R21+0xe0] ;  /* 0x0000e00015197984 */ /* 0x0002a20000000800 */
[----:B------:R-:W-:Y:S02]  /*6c30*/  VIADD R20, R120, 0x10 ;  /* 0x0000001078147836 */ /* 0x000fe40000000000 */
[-C--:B------:R-:W-:Y:S01]  /*6c40*/  FMUL R2, R4, R23.reuse ;  /* 0x0000001704027220 */ /* 0x080fe20000400000 */
[-C--:B------:R-:W-:Y:S01]  /*6c50*/  FMUL R17, R5, R23.reuse ;  /* 0x0000001705117220 */ /* 0x080fe20000400000 */
[-C--:B------:R-:W-:Y:S01]  /*6c60*/  FMUL R3, R6, R23.reuse ;  /* 0x0000001706037220 */ /* 0x080fe20000400000 */
[-C--:B------:R-:W-:Y:S01]  /*6c70*/  FMUL R24, R7, R23.reuse ;  /* 0x0000001707187220 */ /* 0x080fe20000400000 */
[----:B------:R-:W3:Y:S01]  /*6c80*/  LDS.128 R8, [R96+UR19+0x1100] ;  /* 0x0011001360087984 */ /* 0x000ee20008000c00 */
[----:B------:R-:W-:Y:S01]  /*6c90*/  ISETP.LT.AND P2, PT, R20, UR7, P3 ;  /* 0x0000000714007c0c */ /* 0x000fe20009f41270 */
[-C--:B------:R-:W-:Y:S01]  /*6ca0*/  FMUL R14, R14, R23.reuse ;  /* 0x000000170e0e7220 */ /* 0x080fe20000400000 */
[----:B------:R-:W-:Y:S01]  /*6cb0*/  ISETP.LT.AND P0, PT, R20, UR7, P4 ;  /* 0x0000000714007c0c */ /* 0x000fe2000a701270 */
[----:B------:R-:W4:Y:S01]  /*6cc0*/  LDS.128 R4, [R96+UR19+0x1200] ;  /* 0x0012001360047984 */ /* 0x000f220008000c00 */
[----:B------:R-:W-:Y:S01]  /*6cd0*/  IADD3 R18, P1, R18, R16, RZ ;  /* 0x0000001012127210 */ /* 0x000fe20007f3e0ff */
[-C--:B------:R-:W-:Y:S01]  /*6ce0*/  FMUL R15, R15, R23.reuse ;  /* 0x000000170f0f7220 */ /* 0x080fe20000400000 */
[-C--:B------:R-:W-:Y:S01]  /*6cf0*/  FMUL R20, R12, R23.reuse ;  /* 0x000000170c147220 */ /* 0x080fe20000400000 */
[----:B------:R-:W-:Y:S01]  /*6d00*/  F2FP.F16.F32.PACK_AB R12, R17, R2 ;  /* 0x00000002110c723e */ /* 0x000fe200000000ff */
[----:B------:R-:W-:Y:S01]  /*6d10*/  BSSY B1, `(.L_x_599) ;  /* 0x0000015000017945 */ /* 0x000fe20003800000 */
[----:B------:R-:W-:Y:S01]  /*6d20*/  IADD3.X R19, R19, R22, RZ, P1, !PT ;  /* 0x0000001613137210 */ /* 0x000fe20000ffe4ff */
[----:B-1----:R-:W-:Y:S01]  /*6d30*/  FMUL R21, R13, R23 ;  /* 0x000000170d157220 */ /* 0x002fe20000400000 */
[----:B------:R-:W-:-:S02]  /*6d40*/  F2FP.F16.F32.PACK_AB R13, R24, R3 ;  /* 0x00000003180d723e */ /* 0x000fc400000000ff */
[----:B------:R-:W-:Y:S02]  /*6d50*/  F2FP.F16.F32.PACK_AB R3, R15, R14 ;  /* 0x0000000e0f03723e */ /* 0x000fe400000000ff */
[----:B------:R-:W-:Y:S01]  /*6d60*/  F2FP.F16.F32.PACK_AB R2, R21, R20 ;  /* 0x000000141502723e */ /* 0x000fe200000000ff */
[----:B------:R1:W-:Y:S01]  /*6d70*/  @P2 STG.E.64 desc[UR22][R18.64], R12 ;  /* 0x0000000c12002986 */ /* 0x0003e2000c101b16 */
[----:B--2---:R-:W-:-:S05]  /*6d80*/  VIADD R14, R25, 0x1800000 ;  /* 0x01800000190e7836 */ /* 0x004fca0000000000 */
[----:B------:R-:W-:Y:S01]  /*6d90*/  LOP3.LUT R14, R14, 0x7f800000, RZ, 0xc0, !PT ;  /* 0x7f8000000e0e7812 */ /* 0x000fe200078ec0ff */
[----:B-1----:R-:W-:Y:S01]  /*6da0*/  @P0 IMAD.MOV.U32 R12, RZ, RZ, R18 ;  /* 0x000000ffff0c0224 */ /* 0x002fe200078e0012 */
[----:B------:R-:W-:-:S05]  /*6db0*/  @P0 MOV R13, R19 ;  /* 0x00000013000d0202 */ /* 0x000fca0000000f00 */
[----:B------:R1:W-:Y:S01]  /*6dc0*/  @P0 STG.E.64 desc[UR22][R12.64+0x80], R2 ;  /* 0x000080020c000986 */ /* 0x0003e2000c101b16 */
[----:B------:R-:W-:-:S13]  /*6dd0*/  ISETP.GT.U32.AND P0, PT, R14, 0x1ffffff, PT ;  /* 0x01ffffff0e00780c */ /* 0x000fda0003f04070 */
[----:B---34-:R-:W-:Y:S05]  /*6de0*/  @P0 BRA `(.L_x_600) ;  /* 0x00000000000c0947 */ /* 0x018fea0003800000 */
[----:B------:R-:W-:Y:S02]  /*6df0*/  MOV R24, 0x6e10 ;  /* 0x00006e1000187802 */ /* 0x000fe40000000f00 */
[----:B-1----:R-:W-:Y:S05]  /*6e00*/  CALL.REL.NOINC `($__internal_6_$__cuda_sm20_rcp_rn_f32_slowpath) ;  /* 0x0000000000847944 */ /* 0x002fea0003c00000 */
[----:B------:R-:W-:Y:S05]  /*6e10*/  BRA `(.L_x_601) ;  /* 0x0000000000107947 */ /* 0x000fea0003800000 */
.L_x_600:
[----:B-1----:R-:W1:Y:S02]  /*6e20*/  MUFU.RCP R2, R25 ;  /* 0x0000001900027308 */ /* 0x002e640000001000 */
[----:B-1----:R-:W-:-:S04]  /*6e30*/  FFMA R23, R25, R2, -1 ;  /* 0xbf80000019177423 */ /* 0x002fc80000000002 */
[----:B------:R-:W-:-:S04]  /*6e40*/  FADD.FTZ R23, -R23, -RZ ;  /* 0x800000ff17177221 */ /* 0x000fc80000010100 */
[----:B------:R-:W-:-:S07]  /*6e50*/  FFMA R23, R2, R23, R2 ;  /* 0x0000001702177223 */ /* 0x000fce0000000002 */
.L_x_601:
[----:B------:R-:W-:Y:S05]  /*6e60*/  BSYNC B1 ;  /* 0x0000000000017941 */ /* 0x000fea0003800000 */
.L_x_599:
[----:B------:R-:W-:Y:S01]  /*6e70*/  IADD3 R2, R120, 0x18, RZ ;  /* 0x0000001878027810 */ /* 0x000fe20007ffe0ff */
[-C--:B------:R-:W-:Y:S01]  /*6e80*/  FMUL R3, R6, R23.reuse ;  /* 0x0000001706037220 */ /* 0x080fe20000400000 */
[-C--:B------:R-:W-:Y:S01]  /*6e90*/  FMUL R8, R8, R23.reuse ;  /* 0x0000001708087220 */ /* 0x080fe20000400000 */
[-C--:B------:R-:W-:Y:S01]  /*6ea0*/  FMUL R9, R9, R23.reuse ;  /* 0x0000001709097220 */ /* 0x080fe20000400000 */
[----:B------:R-:W-:Y:S01]  /*6eb0*/  ISETP.LT.AND P2, PT, R2, UR7, P3 ;  /* 0x0000000702007c0c */ /* 0x000fe20009f41270 */
[-C--:B------:R-:W-:Y:S01]  /*6ec0*/  FMUL R10, R10, R23.reuse ;  /* 0x000000170a0a7220 */ /* 0x080fe20000400000 */
[----:B------:R-:W-:Y:S01]  /*6ed0*/  ISETP.LT.AND P1, PT, R2, UR7, P4 ;  /* 0x0000000702007c0c */ /* 0x000fe2000a721270 */
[-C--:B------:R-:W-:Y:S01]  /*6ee0*/  FMUL R11, R11, R23.reuse ;  /* 0x000000170b0b7220 */ /* 0x080fe20000400000 */
[-C--:B------:R-:W-:Y:S01]  /*6ef0*/  FMUL R2, R4, R23.reuse ;  /* 0x0000001704027220 */ /* 0x080fe20000400000 */
[-C--:B------:R-:W-:Y:S01]  /*6f00*/  FMUL R13, R5, R23.reuse ;  /* 0x00000017050d7220 */ /* 0x080fe20000400000 */
[----:B------:R-:W-:Y:S01]  /*6f10*/  FMUL R6, R7, R23 ;  /* 0x0000001707067220 */ /* 0x000fe20000400000 */
[----:B------:R-:W-:-:S02]  /*6f20*/  IADD3 R16, P0, R18, R16, RZ ;  /* 0x0000001012107210 */ /* 0x000fc40007f1e0ff */
[----:B------:R-:W-:Y:S02]  /*6f30*/  F2FP.F16.F32.PACK_AB R4, R9, R8 ;  /* 0x000000080904723e */ /* 0x000fe400000000ff */
[----:B------:R-:W-:Y:S02]  /*6f40*/  IADD3.X R17, R19, R22, RZ, P0, !PT ;  /* 0x0000001613117210 */ /* 0x000fe400007fe4ff */
[----:B------:R-:W-:Y:S02]  /*6f50*/  F2FP.F16.F32.PACK_AB R5, R11, R10 ;  /* 0x0000000a0b05723e */ /* 0x000fe400000000ff */
[----:B------:R-:W-:Y:S02]  /*6f60*/  F2FP.F16.F32.PACK_AB R2, R13, R2 ;  /* 0x000000020d02723e */ /* 0x000fe400000000ff */
[----:B------:R-:W-:Y:S01]  /*6f70*/  F2FP.F16.F32.PACK_AB R3, R6, R3 ;  /* 0x000000030603723e */ /* 0x000fe200000000ff */
[----:B------:R1:W-:Y:S04]  /*6f80*/  @P2 STG.E.64 desc[UR22][R16.64], R4 ;  /* 0x0000000410002986 */ /* 0x0003e8000c101b16 */
[----:B------:R1:W-:Y:S01]  /*6f90*/  @P1 STG.E.64 desc[UR22][R16.64+0x80], R2 ;  /* 0x0000800210001986 */ /* 0x0003e2000c101b16 */
[----:B------:R-:W-:Y:S06]  /*6fa0*/  BAR.SYNC.DEFER_BLOCKING 0x0 ;  /* 0x0000000000007b1d */ /* 0x000fec0000010000 */
.L_x_564:
[----:B-1----:R-:W1:Y:S01]  /*6fb0*/  LDC R2, c[0x0][0x230] ;  /* 0x00008c00ff027b82 */ /* 0x002e620000000800 */
[----:B------:R-:W-:Y:S02]  /*6fc0*/  ULDC UR5, c[0x0][0xc] ;  /* 0x0000030000057ab9 */ /* 0x000fe40000000800 */
[----:B------:R-:W-:-:S06]  /*6fd0*/  UIADD3 UR20, UR5, UR20, URZ ;  /* 0x0000001405147290 */ /* 0x000fcc000fffe03f */
[----:B-1----:R-:W-:-:S13]  /*6fe0*/  ISETP.LE.AND P0, PT, R2, UR20, PT ;  /* 0x0000001402007c0c */ /* 0x002fda000bf03270 */
[----:B------:R-:W-:Y:S05]  /*6ff0*/  @P0 BRA `(.L_x_602) ;  /* 0x0000000000040947 */ /* 0x000fea0003800000 */
[----:B------:R-:W-:Y:S05]  /*7000*/  BRA `(.L_x_603) ;  /* 0xffffff9c00447947 */ /* 0x000fea000383ffff */
.L_x_602:
[----:B------:R-:W-:Y:S05]  /*7010*/  EXIT ;  /* 0x000000000000794d */ /* 0x000fea0003800000 */
        .weak           $__internal_6_$__cuda_sm20_rcp_rn_f32_slowpath
        .type           $__internal_6_$__cuda_sm20_rcp_rn_f32_slowpath,@function
        .size           $__internal_6_$__cuda_sm20_rcp_rn_f32_slowpath,(.L_x_666 - $__internal_6_$__cuda_sm20_rcp_rn_f32_slowpath)
$__internal_6_$__cuda_sm20_rcp_rn_f32_slowpath:
        /* <DEDUP_REMOVED lines=15> */
.L_x_605:
[----:B------:R-:W-:-:S04]  /*7110*/  IADD3 R2, R3, -0xfd, RZ ;  /* 0xffffff0303027810 */ /* 0x000fc80007ffe0ff */
[----:B------:R-:W-:-:S13]  /*7120*/  ISETP.GT.U32.AND P0, PT, R2, 0x1, PT ;  /* 0x000000010200780c */ /* 0x000fda0003f04070 */
[----:B------:R-:W-:Y:S05]  /*7130*/  @P0 BRA `(.L_x_607) ;  /* 0x0000000000780947 */ /* 0x000fea0003800000 */
[----:B------:R-:W-:Y:S01]  /*7140*/  LOP3.LUT R28, R25, 0x7fffff, RZ, 0xc0, !PT ;  /* 0x007fffff191c7812 */ /* 0x000fe200078ec0ff */
[----:B------:R-:W-:-:S03]  /*7150*/  IMAD.MOV.U32 R23, RZ, RZ, 0x3 ;  /* 0x00000003ff177424 */ /* 0x000fc600078e00ff */
        /* <DEDUP_REMOVED lines=21> */
[----:B------:R-:W-:Y:S01]  /*72b0*/  ISETP.GE.AND P1, PT, R2, RZ, PT ;  /* 0x000000ff0200720c */ /* 0x000fe20003f26270 */
[----:B------:R-:W-:-:S05]  /*72c0*/  VIADD R2, R3, 0xffffff04 ;  /* 0xffffff0403027836 */ /* 0x000fca0000000000 */
[----:B------:R-:W-:-:S07]  /*72d0*/  SHF.R.U32.HI R2, RZ, R2, R27 ;  /* 0x00000002ff027219 */ /* 0x000fce000001161b */
[----:B------:R-:W-:-:S04]  /*72e0*/  @!P1 VIADD R2, R2, 0x1 ;  /* 0x0000000102029836 */ /* 0x000fc80000000000 */
[----:B------:R-:W-:-:S05]  /*72f0*/  @!P0 IMAD.SHL.U32 R2, R2, 0x2, RZ ;  /* 0x0000000202028824 */ /* 0x000fca00078e00ff */
[----:B------:R-:W-:Y:S01]  /*7300*/  LOP3.LUT R23, R2, 0x80000000, R25, 0xf8, !PT ;  /* 0x8000000002177812 */ /* 0x000fe200078ef819 */
[----:B------:R-:W-:Y:S05]  /*7310*/  BRA `(.L_x_606) ;  /* 0x0000000000047947 */ /* 0x000fea0003800000 */
.L_x_607:
[----:B------:R1:W2:Y:S02]  /*7320*/  MUFU.RCP R23, R25 ;  /* 0x0000001900177308 */ /* 0x0002a40000001000 */
.L_x_606:
[----:B------:R-:W-:Y:S05]  /*7330*/  BSYNC B0 ;  /* 0x0000000000007941 */ /* 0x000fea0003800000 */
.L_x_604:
[----:B-1----:R-:W-:-:S04]  /*7340*/  MOV R25, 0x0 ;  /* 0x0000000000197802 */ /* 0x002fc80000000f00 */
[----:B--2---:R-:W-:Y:S05]  /*7350*/  RET.REL.NODEC R24 `(_ZN7cutlass6KernelINS_4gemm6kernel11FMHAGroupedINS2_18DefaultFMHAGroupedINS_6half_tENS_4arch4Sm80ELb1ELi32ELi128ELi128ELNS2_17GroupScheduleModeE1EE3MM0ENS9_3MM1ES5_fS5_fLb1ELS8_1EEEEEvNT_6ParamsE) ;  /* 0xffffff8c18287950 */ /* 0x004fea0003c3ffff */
.L_x_608:
        /* <DEDUP_REMOVED lines=10> */
.L_x_666:


//--------------------- .text._ZN7cutlass6KernelINS_4gemm6kernel11FMHAGroupedINS2_18DefaultFMHAGroupedINS_6half_tENS_4arch4Sm80ELb1ELi32ELi128ELi128ELNS2_17GroupScheduleModeE0EE3MM0ENS9_3MM1ES5_fS5_fLb1ELS8_0EEEEEvNT_6ParamsE --------------------------
	.section	.text._ZN7cutlass6KernelINS_4gemm6kernel11FMHAGroupedINS2_18DefaultFMHAGroupedINS_6half_tENS_4arch4Sm80ELb1ELi32ELi128ELi128ELNS2_17GroupScheduleModeE0EE3MM0ENS9_3MM1ES5_fS5_fLb1ELS8_0EEEEEvNT_6ParamsE,"ax",@progbits
	.align	128
.text._ZN7cutlass6KernelINS_4gemm6kernel11FMHAGroupedINS2_18DefaultFMHAGroupedINS_6half_tENS_4arch4Sm80ELb1ELi32ELi128ELi128ELNS2_17GroupScheduleModeE0EE3MM0ENS9_3MM1ES5_fS5_fLb1ELS8_0EEEEEvNT_6ParamsE:
        .type           _ZN7cutlass6KernelINS_4gemm6kernel11FMHAGroupedINS2_18DefaultFMHAGroupedINS_6half_tENS_4arch4Sm80ELb1ELi32ELi128ELi128ELNS2_17GroupScheduleModeE0EE3MM0ENS9_3MM1ES5_fS5_fLb1ELS8_0EEEEEvNT_6ParamsE,@function
        .size           _ZN7cutlass6KernelINS_4gemm6kernel11FMHAGroupedINS2_18DefaultFMHAGroupedINS_6half_tENS_4arch4Sm80ELb1ELi32ELi128ELi128ELNS2_17GroupScheduleModeE0EE3MM0ENS9_3MM1ES5_fS5_fLb1ELS8_0EEEEEvNT_6ParamsE,(.L_x_668 - _ZN7cutlass6KernelINS_4gemm6kernel11FMHAGroupedINS2_18DefaultFMHAGroupedINS_6half_tENS_4arch4Sm80ELb1ELi32ELi128ELi128ELNS2_17GroupScheduleModeE0EE3MM0ENS9_3MM1ES5_fS5_fLb1ELS8_0EEEEEvNT_6ParamsE)
        .other          _ZN7cutlass6KernelINS_4gemm6kernel11FMHAGroupedINS2_18DefaultFMHAGroupedINS_6half_tENS_4arch4Sm80ELb1ELi32ELi128ELi128ELNS2_17GroupScheduleModeE0EE3MM0ENS9_3MM1ES5_fS5_fLb1ELS8_0EEEEEvNT_6ParamsE,@"STO_CUDA_ENTRY STV_DEFAULT"
_ZN7cutlass6KernelINS_4gemm6kernel11FMHAGroupedINS2_18DefaultFMHAGroupedINS_6half_tENS_4arch4Sm80ELb1ELi32ELi128ELi128ELNS2_17GroupScheduleModeE0EE3MM0ENS9_3MM1ES5_fS5_fLb1ELS8_0EEEEEvNT_6ParamsE:
        /* <DEDUP_REMOVED lines=11> */
[C---:B-1----:R-:W-:Y:S01]  /*00b0*/  PRMT R0, R99.reuse, 0x9910, RZ ;  /* 0x0000991063007816 */ /* 0x042fe200000000ff */
[C---:B------:R-:W-:Y:S01]  /*00c0*/  IMAD.SHL.U32 R7, R99.reuse, 0x80000, RZ ;  /* 0x0008000063077824 */ /* 0x040fe200078e00ff */
[C---:B------:R-:W-:Y:S01]  /*00d0*/  PRMT R113, R99.reuse, 0x8880, RZ ;  /* 0x0000888063717816 */ /* 0x040fe200000000ff */
[----:B------:R-:W-:Y:S01]  /*00e0*/  IMAD.SHL.U32 R2, R99, 0x2, RZ ;  /* 0x0000000263027824 */ /* 0x000fe200078e00ff */
[----:B------:R-:W-:Y:S02]  /*00f0*/  SHF.R.S32.HI R3, RZ, 0x1f, R0 ;  /* 0x0000001fff037819 */ /* 0x000fe40000011400 */
[----:B------:R-:W-:Y:S01]  /*0100*/  SHF.R.S32.HI R118, RZ, 0x18, R7 ;  /* 0x00000018ff767819 */ /* 0x000fe20000011407 */
[----:B------:R-:W-:Y:S01]  /*0110*/  IMAD.SHL.U32 R5, R113, 0x4, RZ ;  /* 0x0000000471057824 */ /* 0x000fe200078e00ff */
[----:B------:R-:W-:Y:S01]  /*0120*/  LEA.HI R114, R3, R0, RZ, 0x5 ;  /* 0x0000000003727211 */ /* 0x000fe200078f28ff */
[----:B------:R-:W-:Y:S01]  /*0130*/  IMAD.SHL.U32 R113, R113, 0x10, RZ ;  /* 0x0000001071717824 */ /* 0x000fe200078e00ff */
[----:B------:R-:W-:Y:S01]  /*0140*/  LOP3.LUT R4, R99, 0x6, RZ, 0xc0, !PT ;  /* 0x0000000663047812 */ /* 0x000fe200078ec0ff */
[----:B------:R-:W-:Y:S01]  /*0150*/  IMAD.SHL.U32 R105, R118, 0x20, RZ ;  /* 0x0000002076697824 */ /* 0x000fe200078e00ff */
[----:B------:R-:W-:-:S02]  /*0160*/  LOP3.LUT R3, R114, 0xffffffe0, RZ, 0xc0, !PT ;  /* 0xffffffe072037812 */ /* 0x000fc400078ec0ff */
[----:B------:R-:W-:Y:S02]  /*0170*/  SHF.R.S32.HI R114, RZ, 0x5, R114 ;  /* 0x00000005ff727819 */ /* 0x000fe40000011472 */
[----:B------:R-:W-:Y:S01]  /*0180*/  LOP3.LUT R5, R5, 0x4, RZ, 0xc0, !PT ;  /* 0x0000000405057812 */ /* 0x000fe200078ec0ff */
[----:B------:R-:W-:Y:S01]  /*0190*/  IMAD.IADD R3, R0, 0x1, -R3 ;  /* 0x0000000100037824 */ /* 0x000fe200078e0a03 */
[----:B------:R-:W-:Y:S01]  /*01a0*/  LOP3.LUT R105, R105, 0x6, R2, 0xf8, !PT ;  /* 0x0000000669697812 */ /* 0x000fe200078ef802 */
[----:B------:R-:W-:Y:S01]  /*01b0*/  IMAD.SHL.U32 R115, R114, 0x8, RZ ;  /* 0x0000000872737824 */ /* 0x000fe200078e00ff */
[----:B------:R-:W-:Y:S02]  /*01c0*/  LEA.HI R5, R4, R5, RZ, 0x1f ;  /* 0x0000000504057211 */ /* 0x000fe400078ff8ff */
[----:B------:R-:W-:-:S04]  /*01d0*/  SHF.R.S32.HI R122, RZ, 0x1f, R3 ;  /* 0x0000001fff7a7819 */ /* 0x000fc80000011403 */
[CC--:B------:R-:W-:Y:S02]  /*01e0*/  LEA.HI R120, R122.reuse, R3.reuse, RZ, 0x3 ;  /* 0x000000037a787211 */ /* 0x0c0fe400078f18ff */
[----:B------:R-:W-:Y:S02]  /*01f0*/  LEA.HI R122, R122, R3, RZ, 0x2 ;  /* 0x000000037a7a7211 */ /* 0x000fe400078f10ff */
[-C--:B------:R-:W-:Y:S02]  /*0200*/  LEA.HI.SX32 R109, R120, R115.reuse, 0x1d ;  /* 0x00000073786d7211 */ /* 0x080fe400078feaff */
[C---:B------:R-:W-:Y:S02]  /*0210*/  LEA.HI.SX32 R115, R122.reuse, R115, 0x1e ;  /* 0x000000737a737211 */ /* 0x040fe400078ff2ff */
[----:B------:R-:W-:Y:S01]  /*0220*/  SHF.R.S32.HI R0, RZ, 0x1f, R109 ;  /* 0x0000001fff007819 */ /* 0x000fe2000001146d */
[----:B------:R-:W-:Y:S01]  /*0230*/  VIADD R108, R109, 0x4 ;  /* 0x000000046d6c7836 */ /* 0x000fe20000000000 */
[----:B------:R-:W-:Y:S01]  /*0240*/  LOP3.LUT R122, R122, 0xfffffffc, RZ, 0xc0, !PT ;  /* 0xfffffffc7a7a7812 */ /* 0x000fe200078ec0ff */
[----:B------:R-:W-:Y:S01]  /*0250*/  IMAD R114, R114, 0x18, R115 ;  /* 0x0000001872727824 */ /* 0x000fe200078e0273 */
[----:B------:R-:W-:-:S02]  /*0260*/  LEA.HI R0, R0, R109, RZ, 0x3 ;  /* 0x0000006d00007211 */ /* 0x000fc400078f18ff */
[----:B------:R-:W-:Y:S01]  /*0270*/  LOP3.LUT R120, R120, 0xfffffff8, RZ, 0xc0, !PT ;  /* 0xfffffff878787812 */ /* 0x000fe200078ec0ff */
[----:B------:R-:W-:Y:S01]  /*0280*/  VIADD R2, R114, 0x8 ;  /* 0x0000000872027836 */ /* 0x000fe20000000000 */
[----:B------:R-:W-:Y:S01]  /*0290*/  LOP3.LUT R0, R0, 0xfffffff8, RZ, 0xc0, !PT ;  /* 0xfffffff800007812 */ /* 0x000fe200078ec0ff */
[C---:B------:R-:W-:Y:S01]  /*02a0*/  IMAD.IADD R122, R3.reuse, 0x1, -R122 ;  /* 0x00000001037a7824 */ /* 0x040fe200078e0a7a */
[----:B------:R-:W-:Y:S01]  /*02b0*/  SHF.R.S32.HI R17, RZ, 0x1f, R108 ;  /* 0x0000001fff117819 */ /* 0x000fe2000001146c */
[----:B------:R-:W-:Y:S01]  /*02c0*/  IMAD.IADD R120, R3, 0x1, -R120 ;  /* 0x0000000103787824 */ /* 0x000fe200078e0a78 */
[----:B------:R-:W-:Y:S01]  /*02d0*/  LEA.HI R3, R115, R115, RZ, 0x1 ;  /* 0x0000007373037211 */ /* 0x000fe200078f08ff */
[----:B------:R-:W-:Y:S01]  /*02e0*/  IMAD.IADD R13, R109, 0x1, -R0 ;  /* 0x000000016d0d7824 */ /* 0x000fe200078e0a00 */
[----:B------:R-:W-:Y:S02]  /*02f0*/  LOP3.LUT R0, R113, 0x1e0, RZ, 0xc0, !PT ;  /* 0x000001e071007812 */ /* 0x000fe400078ec0ff */
[----:B------:R-:W-:-:S02]  /*0300*/  LEA.HI R17, R17, R108, RZ, 0x3 ;  /* 0x0000006c11117211 */ /* 0x000fc400078f18ff */
[----:B------:R-:W-:Y:S01]  /*0310*/  SHF.R.S32.HI R18, RZ, 0x1, R3 ;  /* 0x00000001ff127819 */ /* 0x000fe20000011403 */
[----:B------:R-:W-:Y:S01]  /*0320*/  IMAD.IADD R0, R5, 0x1, R0 ;  /* 0x0000000105007824 */ /* 0x000fe200078e0200 */
[----:B------:R-:W-:Y:S02]  /*0330*/  LEA.HI R5, R2, R2, RZ, 0x1 ;  /* 0x0000000202057211 */ /* 0x000fe400078f08ff */
[----:B------:R-:W-:Y:S01]  /*0340*/  LOP3.LUT R17, R17, 0xfffffff8, RZ, 0xc0, !PT ;  /* 0xfffffff811117812 */ /* 0x000fe200078ec0ff */
[----:B------:R-:W-:Y:S01]  /*0350*/  IMAD.SHL.U32 R0, R0, 0x10, RZ ;  /* 0x0000001000007824 */ /* 0x000fe200078e00ff */
[----:B------:R-:W-:Y:S02]  /*0360*/  LOP3.LUT R11, R5, 0x3ffffffe, RZ, 0xc0, !PT ;  /* 0x3ffffffe050b7812 */ /* 0x000fe400078ec0ff */
[----:B------:R-:W-:Y:S01]  /*0370*/  SHF.R.S32.HI R4, RZ, 0x1f, R13 ;  /* 0x0000001fff047819 */ /* 0x000fe2000001140d */
[----:B------:R-:W-:Y:S01]  /*0380*/  IMAD.IADD R17, R108, 0x1, -R17 ;  /* 0x000000016c117824 */ /* 0x000fe200078e0a11 */
[----:B------:R-:W-:Y:S01]  /*0390*/  LEA.HI R19, R114, R114, RZ, 0x1 ;  /* 0x0000007272137211 */ /* 0x000fe200078f08ff */
[----:B------:R-:W-:Y:S01]  /*03a0*/  IMAD.IADD R11, R2, 0x1, -R11 ;  /* 0x00000001020b7824 */ /* 0x000fe200078e0a0b */
[----:B------:R-:W-:-:S02]  /*03b0*/  LOP3.LUT R2, R3, 0x3ffffffe, RZ, 0xc0, !PT ;  /* 0x3ffffffe03027812 */ /* 0x000fc400078ec0ff */
[----:B------:R-:W-:Y:S01]  /*03c0*/  SHF.R.S32.HI R3, RZ, 0x1f, R3 ;  /* 0x0000001fff037819 */ /* 0x000fe20000011403 */
[----:B------:R-:W-:Y:S01]  /*03d0*/  IMAD R16, R11, 0x4, R122 ;  /* 0x000000040b107824 */ /* 0x000fe200078e027a */
[----:B------:R-:W-:Y:S01]  /*03e0*/  LEA.HI R9, R4, R13, RZ, 0x2 ;  /* 0x0000000d04097211 */ /* 0x000fe200078f10ff */
[----:B------:R-:W-:Y:S01]  /*03f0*/  IMAD.IADD R15, R115, 0x1, -R2 ;  /* 0x00000001730f7824 */ /* 0x000fe200078e0a02 */
[----:B------:R-:W-:Y:S02]  /*0400*/  LEA.HI R3, R3, R18, RZ, 0x2 ;  /* 0x0000001203037211 */ /* 0x000fe400078f10ff */
[----:B------:R-:W-:Y:S01]  /*0410*/  LOP3.LUT R4, R9, 0x1ffffffc, RZ, 0xc0, !PT ;  /* 0x1ffffffc09047812 */ /* 0x000fe200078ec0ff */
[----:B------:R-:W-:Y:S01]  /*0420*/  IMAD R15, R15, 0x4, R122 ;  /* 0x000000040f0f7824 */ /* 0x000fe200078e027a */
[----:B------:R-:W-:Y:S02]  /*0430*/  LOP3.LUT R3, R3, 0x1ffffffc, RZ, 0xc0, !PT ;  /* 0x1ffffffc03037812 */ /* 0x000fe400078ec0ff */
[----:B------:R-:W-:Y:S01]  /*0440*/  SHF.R.S32.HI R6, RZ, 0x1f, R17 ;  /* 0x0000001fff067819 */ /* 0x000fe20000011411 */
[----:B------:R-:W-:Y:S01]  /*0450*/  IMAD.IADD R4, R13, 0x1, -R4 ;  /* 0x000000010d047824 */ /* 0x000fe200078e0a04 */
[----:B------:R-:W-:Y:S01]  /*0460*/  SHF.R.S32.HI R2, RZ, 0x1f, R15 ;  /* 0x0000001fff027819 */ /* 0x000fe2000001140f */
[----:B------:R-:W-:Y:S01]  /*0470*/  IMAD.IADD R8, R18, 0x1, -R3 ;  /* 0x0000000112087824 */ /* 0x000fe200078e0a03 */
[----:B------:R-:W-:-:S02]  /*0480*/  LEA.HI R3, R6, R17, RZ, 0x2 ;  /* 0x0000001106037211 */ /* 0x000fc400078f10ff */
[----:B------:R-:W-:Y:S02]  /*0490*/  LEA.HI R2, R2, R15, RZ, 0x2 ;  /* 0x0000000f02027211 */ /* 0x000fe400078f10ff */
[----:B------:R-:W-:Y:S02]  /*04a0*/  LOP3.LUT R13, R19, 0x3ffffffe, RZ, 0xc0, !PT ;  /* 0x3ffffffe130d7812 */ /* 0x000fe400078ec0ff */
[----:B------:R-:W-:Y:S02]  /*04b0*/  LOP3.LUT R2, R2, 0xfffffffc, RZ, 0xc0, !PT ;  /* 0xfffffffc02027812 */ /* 0x000fe400078ec0ff */
[----:B------:R-:W-:Y:S01]  /*04c0*/  LOP3.LUT R6, R3, 0x1ffffffc, RZ, 0xc0, !PT ;  /* 0x1ffffffc03067812 */ /* 0x000fe200078ec0ff */
[----:B------:R-:W-:Y:S01]  /*04d0*/  IMAD.IADD R13, R114, 0x1, -R13 ;  /* 0x00000001720d7824 */ /* 0x000fe200078e0a0d */
[--C-:B------:R-:W-:Y:S01]  /*04e0*/  SHF.R.S32.HI R14, RZ, 0x1, R19.reuse ;  /* 0x00000001ff0e7819 */ /* 0x100fe20000011413 */
[----:B------:R-:W-:Y:S01]  /*04f0*/  IMAD.IADD R15, R15, 0x1, -R2 ;  /* 0x000000010f0f7824 */ /* 0x000fe200078e0a02 */
[----:B------:R-:W-:Y:S01]  /*0500*/  SHF.R.S32.HI R19, RZ, 0x1f, R19 ;  /* 0x0000001fff137819 */ /* 0x000fe20000011413 */
[----:B------:R-:W-:Y:S01]  /*0510*/  IMAD.IADD R6, R17, 0x1, -R6 ;  /* 0x0000000111067824 */ /* 0x000fe200078e0a06 */
[----:B------:R-:W-:Y:S01]  /*0520*/  SHF.R.S32.HI R17, RZ, 0x1f, R120 ;  /* 0x0000001fff117819 */ /* 0x000fe20000011478 */
[----:B------:R-:W-:Y:S01]  /*0530*/  IMAD R12, R13, 0x4, R122 ;  /* 0x000000040d0c7824 */ /* 0x000fe200078e027a */
[----:B------:R-:W-:Y:S01]  /*0540*/  LOP3.LUT R15, R15, R8, RZ, 0x3c, !PT ;  /* 0x000000080f0f7212 */ /* 0x000fe200078e3cff */
[----:B------:R-:W-:Y:S01]  /*0550*/  IMAD.SHL.U32 R122, R122, 0x8, RZ ;  /* 0x000000087a7a7824 */ /* 0x000fe200078e00ff */
[----:B------:R-:W-:-:S02]  /*0560*/  SHF.R.S32.HI R8, RZ, 0x2, R9 ;  /* 0x00000002ff087819 */ /* 0x000fc40000011409 */
[----:B------:R-:W-:Y:S01]  /*0570*/  LEA.HI R10, R17, R120, RZ, 0x2 ;  /* 0x00000078110a7211 */ /* 0x000fe200078f10ff */
[----:B------:R-:W-:Y:S01]  /*0580*/  IMAD.IADD R15, R2, 0x1, R15 ;  /* 0x00000001020f7824 */ /* 0x000fe200078e020f */
[----:B------:R-:W-:Y:S02]  /*0590*/  LEA.HI R9, R9, R8, RZ, 0x1 ;  /* 0x0000000809097211 */ /* 0x000fe400078f08ff */
[--C-:B------:R-:W-:Y:S02]  /*05a0*/  SHF.R.S32.HI R2, RZ, 0x1, R5.reuse ;  /* 0x00000001ff027819 */ /* 0x100fe40000011405 */
[----:B------:R-:W-:Y:S02]  /*05b0*/  LOP3.LUT R9, R9, 0x7fffffe, RZ, 0xc0, !PT ;  /* 0x07fffffe09097812 */ /* 0x000fe400078ec0ff */
[----:B------:R-:W-:Y:S02]  /*05c0*/  SHF.R.S32.HI R13, RZ, 0x1f, R12 ;  /* 0x0000001fff0d7819 */ /* 0x000fe4000001140c */
[----:B------:R-:W-:Y:S01]  /*05d0*/  SHF.R.S32.HI R5, RZ, 0x1f, R5 ;  /* 0x0000001fff057819 */ /* 0x000fe20000011405 */
[----:B------:R-:W-:Y:S01]  /*05e0*/  IMAD.IADD R9, R8, 0x1, -R9 ;  /* 0x0000000108097824 */ /* 0x000fe200078e0a09 */
[----:B------:R-:W-:-:S02]  /*05f0*/  SHF.R.S32.HI R11, RZ, 0x1f, R16 ;  /* 0x0000001fff0b7819 */ /* 0x000fc40000011410 */
[----:B------:R-:W-:Y:S02]  /*0600*/  LOP3.LUT R17, R10, 0xfffffffc, RZ, 0xc0, !PT ;  /* 0xfffffffc0a117812 */ /* 0x000fe400078ec0ff */
[----:B------:R-:W-:Y:S02]  /*0610*/  LEA.HI R19, R19, R14, RZ, 0x2 ;  /* 0x0000000e13137211 */ /* 0x000fe400078f10ff */
[----:B------:R-:W-:Y:S01]  /*0620*/  LEA.HI R13, R13, R12, RZ, 0x2 ;  /* 0x0000000c0d0d7211 */ /* 0x000fe200078f10ff */
[C---:B------:R-:W-:Y:S01]  /*0630*/  IMAD.IADD R17, R120.reuse, 0x1, -R17 ;  /* 0x0000000178117824 */ /* 0x040fe200078e0a11 */
[----:B------:R-:W-:Y:S01]  /*0640*/  LEA.HI R5, R5, R2, RZ, 0x2 ;  /* 0x0000000205057211 */ /* 0x000fe200078f10ff */
[----:B------:R-:W-:Y:S01]  /*0650*/  IMAD.SHL.U32 R120, R120, 0x8, RZ ;  /* 0x0000000878787824 */ /* 0x000fe200078e00ff */
[----:B------:R-:W-:Y:S02]  /*0660*/  LEA.HI R11, R11, R16, RZ, 0x2 ;  /* 0x000000100b0b7211 */ /* 0x000fe400078f10ff */
[----:B------:R-:W-:-:S02]  /*0670*/  SHF.R.S32.HI R8, RZ, 0x2, R3 ;  /* 0x00000002ff087819 */ /* 0x000fc40000011403 */
[----:B------:R-:W-:Y:S02]  /*0680*/  LOP3.LUT R19, R19, 0x1ffffffc, RZ, 0xc0, !PT ;  /* 0x1ffffffc13137812 */ /* 0x000fe400078ec0ff */
[----:B------:R-:W-:Y:S02]  /*0690*/  LOP3.LUT R13, R13, 0xfffffffc, RZ, 0xc0, !PT ;  /* 0xfffffffc0d0d7812 */ /* 0x000fe400078ec0ff */
[----:B------:R-:W-:Y:S01]  /*06a0*/  LOP3.LUT R5, R5, 0x1ffffffc, RZ, 0xc0, !PT ;  /* 0x1ffffffc05057812 */ /* 0x000fe200078ec0ff */
[----:B------:R-:W-:Y:S01]  /*06b0*/  IMAD.IADD R19, R14, 0x1, -R19 ;  /* 0x000000010e137824 */ /* 0x000fe200078e0a13 */
[----:B------:R-:W-:Y:S01]  /*06c0*/  LOP3.LUT R11, R11, 0xfffffffc, RZ, 0xc0, !PT ;  /* 0xfffffffc0b0b7812 */ /* 0x000fe200078ec0ff */
[----:B------:R-:W-:Y:S01]  /*06d0*/  IMAD.IADD R12, R12, 0x1, -R13 ;  /* 0x000000010c0c7824 */ /* 0x000fe200078e0a0d */
[----:B------:R-:W-:Y:S02]  /*06e0*/  LEA.HI R3, R3, R8, RZ, 0x1 ;  /* 0x0000000803037211 */ /* 0x000fe400078f08ff */
[C---:B------:R-:W-:Y:S01]  /*06f0*/  LOP3.LUT R4, R17.reuse, R4, RZ, 0x3c, !PT ;  /* 0x0000000411047212 */ /* 0x040fe200078e3cff */
[----:B------:R-:W-:Y:S01]  /*0700*/  IMAD.IADD R16, R16, 0x1, -R11 ;  /* 0x0000000110107824 */ /* 0x000fe200078e0a0b */
[----:B------:R-:W-:Y:S01]  /*0710*/  LOP3.LUT R6, R17, R6, RZ, 0x3c, !PT ;  /* 0x0000000611067212 */ /* 0x000fe200078e3cff */
[----:B------:R-:W-:Y:S01]  /*0720*/  IMAD.IADD R17, R2, 0x1, -R5 ;  /* 0x0000000102117824 */ /* 0x000fe200078e0a05 */
[----:B------:R-:W-:Y:S01]  /*0730*/  LOP3.LUT R3, R3, 0x7fffffe, RZ, 0xc0, !PT ;  /* 0x07fffffe03037812 */ /* 0x000fe200078ec0ff */
[----:B------:R-:W-:Y:S01]  /*0740*/  IMAD R5, R18, 0x20, R15 ;  /* 0x0000002012057824 */ /* 0x000fe200078e020f */
[----:B------:R-:W-:-:S02]  /*0750*/  SHF.R.S32.HI R10, RZ, 0x2, R10 ;  /* 0x00000002ff0a7819 */ /* 0x000fc4000001140a */
[----:B------:R-:W-:Y:S01]  /*0760*/  LOP3.LUT R12, R12, R19, RZ, 0x3c, !PT ;  /* 0x000000130c0c7212 */ /* 0x000fe200078e3cff */
[----:B------:R-:W-:Y:S01]  /*0770*/  IMAD.IADD R15, R8, 0x1, -R3 ;  /* 0x00000001080f7824 */ /* 0x000fe200078e0a03 */
[-C--:B------:R-:W-:Y:S01]  /*0780*/  LOP3.LUT R9, R9, R10.reuse, RZ, 0x3c, !PT ;  /* 0x0000000a09097212 */ /* 0x080fe200078e3cff */
[----:B------:R-:W-:Y:S01]  /*0790*/  IMAD.SHL.U32 R5, R5, 0x8, RZ ;  /* 0x0000000805057824 */ /* 0x000fe200078e00ff */
[----:B------:R-:W-:Y:S01]  /*07a0*/  LOP3.LUT R16, R16, R17, RZ, 0x3c, !PT ;  /* 0x0000001110107212 */ /* 0x000fe200078e3cff */
[----:B------:R-:W-:Y:S01]  /*07b0*/  IMAD.IADD R13, R13, 0x1, R12 ;  /* 0x000000010d0d7824 */ /* 0x000fe200078e020c */
[----:B------:R-:W-:Y:S01]  /*07c0*/  LOP3.LUT R15, R15, R10, RZ, 0x3c, !PT ;  /* 0x0000000a0f0f7212 */ /* 0x000fe200078e3cff */
[----:B------:R-:W-:Y:S01]  /*07d0*/  IMAD R4, R9, 0x4, R4 ;  /* 0x0000000409047824 */ /* 0x000fe200078e0204 */
[----:B------:R-:W-:Y:S01]  /*07e0*/  SHF.R.S32.HI R9, RZ, 0x1f, R7 ;  /* 0x0000001fff097819 */ /* 0x000fe20000011407 */
[----:B------:R-:W-:Y:S01]  /*07f0*/  IMAD.IADD R11, R11, 0x1, R16 ;  /* 0x000000010b0b7824 */ /* 0x000fe200078e0210 */
[----:B------:R-:W-:Y:S01]  /*0800*/  LEA R111, R5, UR5, 0x1 ;  /* 0x00000005056f7c11 */ /* 0x000fe2000f8e08ff */
[----:B------:R-:W-:Y:S01]  /*0810*/  IMAD R3, R14, 0x20, R13 ;  /* 0x000000200e037824 */ /* 0x000fe200078e020d */
[----:B------:R-:W-:Y:S01]  /*0820*/  LEA.HI R116, R9, R118, RZ, 0x2 ;  /* 0x0000007609747211 */ /* 0x000fe200078f10ff */
[----:B------:R-:W-:-:S02]  /*0830*/  IMAD R2, R2, 0x20, R11 ;  /* 0x0000002002027824 */ /* 0x000fc400078e020b */
[----:B------:R-:W-:Y:S01]  /*0840*/  IMAD R4, R109, 0x10, R4 ;  /* 0x000000106d047824 */ /* 0x000fe200078e0204 */
[----:B------:R-:W-:Y:S01]  /*0850*/  LOP3.LUT R117, R116, 0xfffffffc, RZ, 0xc0, !PT ;  /* 0xfffffffc74757812 */ /* 0x000fe200078ec0ff */
[----:B------:R-:W-:Y:S01]  /*0860*/  IMAD R7, R15, 0x4, R6 ;  /* 0x000000040f077824 */ /* 0x000fe200078e0206 */
[----:B------:R-:W-:Y:S01]  /*0870*/  SHF.R.S32.HI R116, RZ, 0x2, R116 ;  /* 0x00000002ff747819 */ /* 0x000fe20000011474 */
[----:B------:R-:W-:Y:S02]  /*0880*/  IMAD.SHL.U32 R3, R3, 0x8, RZ ;  /* 0x0000000803037824 */ /* 0x000fe400078e00ff */
[----:B------:R-:W-:Y:S02]  /*0890*/  IMAD.SHL.U32 R2, R2, 0x8, RZ ;  /* 0x0000000802027824 */ /* 0x000fe400078e00ff */
[----:B------:R-:W-:Y:S01]  /*08a0*/  IMAD.SHL.U32 R106, R4, 0x8, RZ ;  /* 0x00000008046a7824 */ /* 0x000fe200078e00ff */
[----:B------:R-:W-:Y:S01]  /*08b0*/  LEA R110, R3, UR4, 0x1 ;  /* 0x00000004036e7c11 */ /* 0x000fe2000f8e08ff */
[----:B------:R-:W-:Y:S01]  /*08c0*/  IMAD R7, R108, 0x10, R7 ;  /* 0x000000106c077824 */ /* 0x000fe200078e0207 */
[----:B------:R-:W-:Y:S01]  /*08d0*/  SHF.R.S32.HI R112, RZ, 0x3, R2 ;  /* 0x00000003ff707819 */ /* 0x000fe20000011402 */
[----:B------:R-:W-:Y:S01]  /*08e0*/  IMAD.IADD R117, R118, 0x1, -R117 ;  /* 0x0000000176757824 */ /* 0x000fe200078e0a75 */
[----:B------:R-:W-:Y:S01]  /*08f0*/  LEA R106, R106, UR4, 0x1 ;  /* 0x000000046a6a7c11 */ /* 0x000fe2000f8e08ff */
[----:B---3--:R-:W-:-:S07]  /*0900*/  IMAD.SHL.U32 R107, R7, 0x8, RZ ;  /* 0x00000008076b7824 */ /* 0x008fce00078e00ff */
.L_x_650:
        /* <DEDUP_REMOVED lines=12> */
[----:B------:R-:W-:Y:S01]  /*09d0*/  LOP3.LUT R4, R99, 0x1f, RZ, 0xc0, !PT ;  /* 0x0000001f63047812 */ /* 0x000fe200078ec0ff */
[----:B------:R-:W-:Y:S01]  /*09e0*/  IMAD.MOV.U32 R103, RZ, RZ, R2 ;  /* 0x000000ffff677224 */ /* 0x000fe200078e0002 */
[----:B------:R-:W-:Y:S02]  /*09f0*/  ULDC UR7, c[0x0][0x220] ;  /* 0x0000880000077ab9 */ /* 0x000fe40000000800 */
[C---:B------:R-:W-:Y:S02]  /*0a00*/  ISETP.GE.U32.AND P6, PT, R4.reuse, 0x10, PT ;  /* 0x000000100400780c */ /* 0x040fe40003fc6070 */
[C---:B------:R-:W-:Y:S02]  /*0a10*/  ISETP.GE.U32.AND P5, PT, R4.reuse, 0x8, PT ;  /* 0x000000080400780c */ /* 0x040fe40003fa6070 */
[C---:B------:R-:W-:Y:S02]  /*0a20*/  ISETP.GE.U32.AND P4, PT, R4.reuse, 0x4, PT ;  /* 0x000000040400780c */ /* 0x040fe40003f86070 */
[----:B------:R-:W-:-:S02]  /*0a30*/  ISETP.GE.U32.AND P3, PT, R4, 0x2, PT ;  /* 0x000000020400780c */ /* 0x000fc40003f66070 */
[----:B------:R-:W-:-:S13]  /*0a40*/  ISETP.NE.AND P2, PT, R4, RZ, PT ;  /* 0x000000ff0400720c */ /* 0x000fda0003f45270 */
.L_x_611:
[----:B------:R-:W-:Y:S01]  /*0a50*/  VIADD R103, R103, 0x20 ;  /* 0x0000002067677836 */ /* 0x000fe20000000000 */
[----:B------:R-:W-:-:S04]  /*0a60*/  PLOP3.LUT P1, PT, PT, PT, PT, 0x80, 0x0 ;  /* 0x000000000000781c */ /* 0x000fc80003f2f070 */
[----:B------:R-:W-:-:S13]  /*0a70*/  ISETP.GT.AND P0, PT, R103, UR7, PT ;  /* 0x0000000767007c0c */ /* 0x000fda000bf04270 */
[----:B------:R-:W-:Y:S05]  /*0a80*/  @P0 BRA `(.L_x_609) ;  /* 0x0000000000a40947 */ /* 0x000fea0003800000 */
[----:B------:R-:W-:-:S05]  /*0a90*/  IMAD.IADD R2, R103, 0x1, R4 ;  /* 0x0000000167027824 */ /* 0x000fca00078e0204 */
[----:B------:R-:W-:-:S13]  /*0aa0*/  ISETP.GE.AND P0, PT, R2, UR7, PT ;  /* 0x0000000702007c0c */ /* 0x000fda000bf06270 */
[----:B------:R-:W1:Y:S02]  /*0ab0*/  @!P0 LDC.64 R6, c[0x0][0x218] ;  /* 0x00008600ff068b82 */ /* 0x000e640000000a00 */
[----:B-1----:R-:W-:-:S05]  /*0ac0*/  @!P0 IMAD.WIDE R10, R2, 0xc, R6 ;  /* 0x0000000c020a8825 */ /* 0x002fca00078e0206 */
[----:B------:R-:W2:Y:S01]  /*0ad0*/  @!P0 LDG.E R5, desc[UR14][R10.64] ;  /* 0x0000000e0a058981 */ /* 0x000ea2000c1e1900 */
[----:B------:R-:W-:Y:S02]  /*0ae0*/  IMAD.MOV.U32 R6, RZ, RZ, RZ ;  /* 0x000000ffff067224 */ /* 0x000fe400078e00ff */
[----:B------:R-:W-:Y:S02]  /*0af0*/  IMAD.MOV.U32 R104, RZ, RZ, R3 ;  /* 0x000000ffff687224 */ /* 0x000fe400078e0003 */
[----:B--2---:R-:W-:-:S05]  /*0b00*/  @!P0 VIADD R5, R5, 0x1f ;  /* 0x0000001f05058836 */ /* 0x004fca0000000000 */
[----:B------:R-:W-:-:S04]  /*0b10*/  @!P0 SHF.R.S32.HI R2, RZ, 0x1f, R5 ;  /* 0x0000001fff028819 */ /* 0x000fc80000011405 */
[----:B------:R-:W-:-:S04]  /*0b20*/  @!P0 LEA.HI R2, R2, R5, RZ, 0x5 ;  /* 0x0000000502028211 */ /* 0x000fc800078f28ff */
[----:B------:R-:W-:-:S05]  /*0b30*/  @!P0 SHF.R.S32.HI R6, RZ, 0x5, R2 ;  /* 0x00000005ff068819 */ /* 0x000fca0000011402 */
        /* <DEDUP_REMOVED lines=12> */
[----:B------:R-:W1:Y:S02]  /*0c00*/  SHFL.UP PT, R5, R2, 0x10, RZ ;  /* 0x0600000002057989 */ /* 0x000e6400000e00ff */
[----:B-1----:R-:W-:-:S05]  /*0c10*/  SEL R5, R5, RZ, P6 ;  /* 0x000000ff05057207 */ /* 0x002fca0003000000 */
[----:B------:R-:W-:-:S04]  /*0c20*/  IMAD.IADD R5, R2, 0x1, R5 ;  /* 0x0000000102057824 */ /* 0x000fc800078e0205 */
[C---:B------:R-:W-:Y:S01]  /*0c30*/  IMAD.IADD R102, R104.reuse, 0x1, R5 ;  /* 0x0000000168667824 */ /* 0x040fe200078e0205 */
[----:B------:R-:W1:Y:S02]  /*0c40*/  SHFL.IDX PT, R7, R5, 0x1f, 0x1f ;  /* 0x03e01f0005077f89 */ /* 0x000e6400000e0000 */
[----:B-1----:R-:W-:-:S04]  /*0c50*/  IADD3 R3, R104, R7, RZ ;  /* 0x0000000768037210 */ /* 0x002fc80007ffe0ff */
[----:B------:R-:W-:-:S13]  /*0c60*/  ISETP.GT.AND P0, PT, R3, UR13, PT ;  /* 0x0000000d03007c0c */ /* 0x000fda000bf04270 */
[----:B------:R-:W-:Y:S05]  /*0c70*/  @!P0 BRA `(.L_x_611) ;  /* 0xfffffffc00748947 */ /* 0x000fea000383ffff */
.L_x_610:
        /* <DEDUP_REMOVED lines=10> */
.L_x_609:
        /* <DEDUP_REMOVED lines=9> */
[----:B------:R-:W2:Y:S01]  /*0db0*/  LDG.E R94, desc[UR14][R2.64+0x4] ;  /* 0x0000040e025e7981 */ /* 0x000ea2000c1e1900 */
[----:B------:R-:W-:-:S06]  /*0dc0*/  ULDC.U8 UR5, c[0x0][0x294] ;  /* 0x0000a50000057ab9 */ /* 0x000fcc0000000000 */
[----:B------:R-:W3:Y:S08]  /*0dd0*/  LDC.64 R10, c[0x0][0x260] ;  /* 0x00009800ff0a7b82 */ /* 0x000ef00000000a00 */
[----:B------:R-:W4:Y:S01]  /*0de0*/  LDC.64 R6, c[0x0][0x218] ;  /* 0x00008600ff067b82 */ /* 0x000f220000000a00 */
[----:B-1----:R-:W-:-:S05]  /*0df0*/  IMAD.WIDE R8, R103, 0x8, R8 ;  /* 0x0000000867087825 */ /* 0x002fca00078e0208 */
[----:B------:R1:W5:Y:S01]  /*0e00*/  LDG.E.64 R24, desc[UR14][R8.64] ;  /* 0x0000000e08187981 */ /* 0x000362000c1e1b00 */
[----:B---3--:R-:W-:-:S06]  /*0e10*/  IMAD.WIDE R10, R103, 0x8, R10 ;  /* 0x00000008670a7825 */ /* 0x008fcc00078e020a */
[----:B------:R-:W3:Y:S01]  /*0e20*/  LDG.E.64 R10, desc[UR14][R10.64] ;  /* 0x0000000e0a0a7981 */ /* 0x000ee2000c1e1b00 */
[----:B----4-:R-:W-:-:S05]  /*0e30*/  IMAD.WIDE R14, R103, 0xc, R6 ;  /* 0x0000000c670e7825 */ /* 0x010fca00078e0206 */
[----:B------:R4:W3:Y:S01]  /*0e40*/  LDG.E R4, desc[UR14][R14.64+0x4] ;  /* 0x0000040e0e047981 */ /* 0x0008e2000c1e1900 */
[----:B------:R-:W-:-:S04]  /*0e50*/  PRMT R6, R99, 0x9910, RZ ;  /* 0x0000991063067816 */ /* 0x000fc800000000ff */
[----:B------:R-:W-:Y:S01]  /*0e60*/  ISETP.GT.AND P0, PT, R6, 0x1f, PT ;  /* 0x0000001f0600780c */ /* 0x000fe20003f04270 */
[----:B------:R-:W-:-:S12]  /*0e70*/  VIADD R7, R100, 0x20 ;  /* 0x0000002064077836 */ /* 0x000fd80000000000 */
[----:B------:R-:W-:Y:S02]  /*0e80*/  @!P0 IMAD.U32 R6, R99, 0x10000, RZ ;  /* 0x0001000063068824 */ /* 0x000fe400078e00ff */
[----:B------:R-:W-:Y:S02]  /*0e90*/  @!P0 IMAD.MOV.U32 R13, RZ, RZ, 0x3f800000 ;  /* 0x3f800000ff0d8424 */ /* 0x000fe400078e00ff */
[----:B-1----:R-:W-:Y:S01]  /*0ea0*/  @!P0 IMAD.MOV.U32 R9, RZ, RZ, -0x800000 ;  /* 0xff800000ff098424 */ /* 0x002fe200078e00ff */
[----:B------:R-:W-:-:S05]  /*0eb0*/  @!P0 LEA.HI.SX32 R6, R6, UR4, 0x12 ;  /* 0x0000000406068c11 */ /* 0x000fca000f8f92ff */
[----:B------:R1:W-:Y:S04]  /*0ec0*/  @!P0 STS [R6+0x180], R13 ;  /* 0x0001800d06008388 */ /* 0x0003e80000000800 */
[----:B------:R1:W-:Y:S04]  /*0ed0*/  @!P0 STS [R6], R9 ;  /* 0x0000000906008388 */ /* 0x0003e80000000800 */
[----:B------:R1:W-:Y:S04]  /*0ee0*/  @!P0 STS [R6+0x100], R9 ;  /* 0x0001000906008388 */ /* 0x0003e80000000800 */
[----:B------:R1:W-:Y:S01]  /*0ef0*/  @!P0 STS [R6+0x80], RZ ;  /* 0x000080ff06008388 */ /* 0x0003e20000000800 */
[--C-:B------:R-:W-:Y:S01]  /*0f00*/  SHF.R.S32.HI R8, RZ, 0x1f, R100.reuse ;  /* 0x0000001fff087819 */ /* 0x100fe20000011464 */
        /* <DEDUP_REMOVED lines=21> */
[-C--:B-----5:R-:W-:Y:S02]  /*1060*/  IMAD R97, R25, R100.reuse, RZ ;  /* 0x0000006419617224 */ /* 0x0a0fe400078e02ff */
[----:B----4-:R-:W-:-:S04]  /*1070*/  IMAD.WIDE.U32 R14, R24, R100, RZ ;  /* 0x00000064180e7225 */ /* 0x010fc800078e00ff */
[----:B------:R-:W-:Y:S01]  /*1080*/  IMAD R97, R24, R8, R97 ;  /* 0x0000000818617224 */ /* 0x000fe200078e0261 */
[----:B---3--:R-:W-:-:S03]  /*1090*/  LEA R98, P2, R14, R10, 0x1 ;  /* 0x0000000a0e627211 */ /* 0x008fc600078408ff */
[----:B------:R-:W-:Y:S01]  /*10a0*/  IMAD.IADD R97, R15, 0x1, R97 ;  /* 0x000000010f617824 */ /* 0x000fe200078e0261 */
[----:B------:R-:W-:-:S04]  /*10b0*/  R2UR UR5, R4 ;  /* 0x00000000040572ca */ /* 0x000fc800000e0000 */
[----:B------:R-:W-:Y:S01]  /*10c0*/  LEA.HI.X R97, R14, R11, R97, 0x1, P2 ;  /* 0x0000000b0e617211 */ /* 0x000fe200010f0c61 */
[----:B-1----:R-:W-:Y:S10]  /*10d0*/  @!P0 BRA `(.L_x_613) ;  /* 0x0000005000848947 */ /* 0x002ff40003800000 */
[----:B------:R-:W2:Y:S01]  /*10e0*/  LDG.E R2, desc[UR14][R2.64+0x8] ;  /* 0x0000080e02027981 */ /* 0x000ea2000c1e1900 */
[----:B------:R-:W-:Y:S01]  /*10f0*/  IMAD.MOV.U32 R101, RZ, RZ, RZ ;  /* 0x000000ffff657224 */ /* 0x000fe200078e00ff */
[----:B------:R-:W-:Y:S02]  /*1100*/  MOV R54, RZ ;  /* 0x000000ff00367202 */ /* 0x000fe40000000f00 */
[----:B--2---:R-:W-:-:S15]  /*1110*/  R2UR UR6, R2 ;  /* 0x00000000020672ca */ /* 0x004fde00000e0000 */
.L_x_637:
[----:B-12---:R-:W1:Y:S01]  /*1120*/  LDC.64 R18, c[0x0][0x270] ;  /* 0x00009c00ff127b82 */ /* 0x006e620000000a00 */
[----:B---3--:R-:W-:Y:S01]  /*1130*/  VIADDMNMX R5, R94, -R101, 0x80, PT ;  /* 0x000000805e057446 */ /* 0x008fe20003800965 */
[C---:B------:R-:W-:Y:S01]  /*1140*/  VIADD R2, R114.reuse, 0x8 ;  /* 0x0000000872027836 */ /* 0x040fe20000000000 */
[----:B------:R-:W-:Y:S01]  /*1150*/  USHF.R.S32.HI UR12, URZ, 0x1f, UR6 ;  /* 0x0000001f3f0c7899 */ /* 0x000fe20008011406 */
[C---:B------:R-:W-:Y:S01]  /*1160*/  VIADD R4, R114.reuse, 0x10 ;  /* 0x0000001072047836 */ /* 0x040fe20000000000 */
[CC--:B------:R-:W-:Y:S01]  /*1170*/  ISETP.GE.AND P5, PT, R114.reuse, R5.reuse, PT ;  /* 0x000000057200720c */ /* 0x0c0fe20003fa6270 */
[----:B------:R-:W-:Y:S01]  /*1180*/  VIADD R3, R114, 0x18 ;  /* 0x0000001872037836 */ /* 0x000fe20000000000 */
[-C--:B------:R-:W-:Y:S01]  /*1190*/  ISETP.GE.AND P4, PT, R2, R5.reuse, PT ;  /* 0x000000050200720c */ /* 0x080fe20003f86270 */
[----:B------:R-:W2:Y:S01]  /*11a0*/  LDC.64 R6, c[0x0][0x278] ;  /* 0x00009e00ff067b82 */ /* 0x000ea20000000a00 */
[-C--:B------:R-:W-:Y:S01]  /*11b0*/  ISETP.GE.AND P2, PT, R4, R5.reuse, PT ;  /* 0x000000050400720c */ /* 0x080fe20003f46270 */
[----:B------:R-:W-:Y:S01]  /*11c0*/  ULEA.HI UR12, UR12, UR6, URZ, 0x5 ;  /* 0x000000060c0c7291 */ /* 0x000fe2000f8f283f */
[----:B------:R-:W-:-:S02]  /*11d0*/  ISETP.GE.AND P6, PT, R3, R5, PT ;  /* 0x000000050300720c */ /* 0x000fc40003fc6270 */
[----:B------:R-:W-:Y:S01]  /*11e0*/  LOP3.LUT R119, R119, 0xfffffffe, RZ, 0xc0, !PT ;  /* 0xfffffffe77777812 */ /* 0x000fe200078ec0ff */
[----:B------:R-:W-:Y:S02]  /*11f0*/  ULOP3.LUT UR12, UR12, 0xffffffe0, URZ, 0xc0, !UPT ;  /* 0xffffffe00c0c7892 */ /* 0x000fe4000f8ec03f */
[----:B------:R-:W3:Y:S02]  /*1200*/  LDC.64 R4, c[0x0][0x240] ;  /* 0x00009000ff047b82 */ /* 0x000ee40000000a00 */
[----:B------:R-:W-:-:S04]  /*1210*/  UIADD3 UR12, UR6, -UR12, URZ ;  /* 0x8000000c060c7290 */ /* 0x000fc8000fffe03f */
[----:B------:R-:W-:Y:S01]  /*1220*/  UISETP.NE.AND UP0, UPT, UR12, URZ, UPT ;  /* 0x0000003f0c00728c */ /* 0x000fe2000bf05270 */
[----:B------:R-:W-:Y:S01]  /*1230*/  @P2 LOP3.LUT R119, R119, 0x1, RZ, 0xfc, !PT ;  /* 0x0000000177772812 */ /* 0x000fe200078efcff */
[----:B-1----:R-:W-:Y:S01]  /*1240*/  IMAD.WIDE R18, R103, 0x8, R18 ;  /* 0x0000000867127825 */ /* 0x002fe200078e0212 */
[----:B------:R-:W-:Y:S01]  /*1250*/  BAR.SYNC.DEFER_BLOCKING 0x0 ;  /* 0x0000000000007b1d */ /* 0x000fe20000010000 */
[----:B------:R-:W-:-:S04]  /*1260*/  USEL UR12, UR12, 0x20, UP0 ;  /* 0x000000200c0c7887 */ /* 0x000fc80008000000 */
[----:B------:R-:W-:-:S03]  /*1270*/  UISETP.LT.AND UP0, UPT, UR6, UR12, UPT ;  /* 0x0000000c0600728c */ /* 0x000fc6000bf01270 */
[----:B------:R-:W1:Y:S01]  /*1280*/  LDC.64 R2, c[0x0][0x248] ;  /* 0x00009200ff027b82 */ /* 0x000e620000000a00 */
[----:B------:R-:W-:-:S06]  /*1290*/  USEL UR11, UR6, UR12, UP0 ;  /* 0x0000000c060b7287 */ /* 0x000fcc0008000000 */
[C---:B------:R-:W-:Y:S02]  /*12a0*/  ISETP.LT.AND P0, PT, R122.reuse, UR11, !P5 ;  /* 0x0000000b7a007c0c */ /* 0x040fe4000ef01270 */
[C---:B------:R-:W-:Y:S02]  /*12b0*/  ISETP.LT.AND P1, PT, R122.reuse, UR11, !P4 ;  /* 0x0000000b7a007c0c */ /* 0x040fe4000e721270 */
[C---:B------:R-:W-:Y:S02]  /*12c0*/  ISETP.LT.AND P2, PT, R122.reuse, UR11, !P2 ;  /* 0x0000000b7a007c0c */ /* 0x040fe4000d741270 */
[----:B------:R-:W-:Y:S02]  /*12d0*/  SEL R9, RZ, 0x1, !P0 ;  /* 0x00000001ff097807 */ /* 0x000fe40004000000 */
[----:B------:R-:W-:Y:S01]  /*12e0*/  ISETP.LT.AND P3, PT, R122, UR11, !P6 ;  /* 0x0000000b7a007c0c */ /* 0x000fe2000f761270 */
[----:B----4-:R-:W4:Y:S01]  /*12f0*/  LDG.E.64 R18, desc[UR14][R18.64] ;  /* 0x0000000e12127981 */ /* 0x010f22000c1e1b00 */
[----:B--2---:R-:W-:Y:S01]  /*1300*/  IMAD.WIDE R14, R103, 0x8, R6 ;  /* 0x00000008670e7825 */ /* 0x004fe200078e0206 */
[----:B------:R-:W-:Y:S01]  /*1310*/  UIADD3 UR8, UR6, -0x1, URZ ;  /* 0xffffffff06087890 */ /* 0x000fe2000fffe03f */
[----:B------:R-:W-:-:S04]  /*1320*/  P2R R9, PR, R9, 0xf ;  /* 0x0000000f09097803 */ /* 0x000fc80000000000 */
[----:B------:R-:W2:Y:S01]  /*1330*/  LDG.E.64 R14, desc[UR14][R14.64] ;  /* 0x0000000e0e0e7981 */ /* 0x000ea2000c1e1b00 */
[----:B---3--:R-:W-:-:S05]  /*1340*/  IMAD.WIDE R4, R103, 0x8, R4 ;  /* 0x0000000867047825 */ /* 0x008fca00078e0204 */
[----:B------:R3:W5:Y:S01]  /*1350*/  LDG.E.64 R16, desc[UR14][R4.64] ;  /* 0x0000000e04107981 */ /* 0x000762000c1e1b00 */
[----:B-1----:R-:W-:-:S06]  /*1360*/  IMAD.WIDE R12, R103, 0x8, R2 ;  /* 0x00000008670c7825 */ /* 0x002fcc00078e0202 */
[----:B------:R-:W5:Y:S01]  /*1370*/  LDG.E.64 R12, desc[UR14][R12.64] ;  /* 0x0000000e0c0c7981 */ /* 0x000f62000c1e1b00 */
[----:B------:R-:W-:Y:S01]  /*1380*/  VIMNMX R2, R96, 0x20, PT ;  /* 0x0000002060027848 */ /* 0x000fe20003fe0100 */
[----:B------:R-:W-:Y:S01]  /*1390*/  UIADD3 UR9, UR6, -0x21, URZ ;  /* 0xffffffdf06097890 */ /* 0x000fe2000fffe03f */
[----:B------:R-:W-:Y:S02]  /*13a0*/  SEL R7, RZ, 0xffffffff, P4 ;  /* 0xffffffffff077807 */ /* 0x000fe40002000000 */
[----:B------:R-:W-:Y:S01]  /*13b0*/  ISETP.GE.AND P0, PT, R115, R2, PT ;  /* 0x000000027300720c */ /* 0x000fe20003f06270 */
[----:B------:R-:W-:Y:S01]  /*13c0*/  IMAD.U32 R2, RZ, RZ, UR8 ;  /* 0x00000008ff027e24 */ /* 0x000fe2000f8e00ff */
[----:B------:R-:W-:Y:S01]  /*13d0*/  UIADD3 UR10, UR6, 0x3e, URZ ;  /* 0x0000003e060a7890 */ /* 0x000fe2000fffe03f */
[----:B------:R-:W-:-:S03]  /*13e0*/  IMAD.SHL.U32 R7, R7, 0x2, RZ ;  /* 0x0000000207077824 */ /* 0x000fc600078e00ff */
[----:B------:R-:W-:Y:S01]  /*13f0*/  ISETP.GT.U32.AND P3, PT, R2, 0x1f, !P0 ;  /* 0x0000001f0200780c */ /* 0x000fe20004764070 */
[----:B------:R-:W-:Y:S01]  /*1400*/  IMAD.U32 R2, RZ, RZ, UR9 ;  /* 0x00000009ff027e24 */ /* 0x000fe2000f8e00ff */
[----:B------:R-:W-:Y:S02]  /*1410*/  SHF.R.S32.HI R3, RZ, 0x1f, R115 ;  /* 0x0000001fff037819 */ /* 0x000fe40000011473 */
[----:B---3--:R-:W-:Y:S02]  /*1420*/  SEL R4, RZ, 0x1, P5 ;  /* 0x00000001ff047807 */ /* 0x008fe40002800000 */
[----:B------:R-:W-:Y:S02]  /*1430*/  SHF.R.S32.HI R123, RZ, 0x1f, R122 ;  /* 0x0000001fff7b7819 */ /* 0x000fe4000001147a */
[----:B------:R-:W-:Y:S01]  /*1440*/  LOP3.LUT R7, R7, 0x2, R4, 0xe2, !PT ;  /* 0x0000000207077812 */ /* 0x000fe200078ee204 */
[----:B------:R-:W-:Y:S01]  /*1450*/  UISETP.GE.U32.AND UP0, UPT, UR10, 0x3f, UPT ;  /* 0x0000003f0a00788c */ /* 0x000fe2000bf06070 */
[----:B------:R-:W-:Y:S01]  /*1460*/  ISETP.GT.U32.AND P5, PT, R2, 0x1f, P3 ;  /* 0x0000001f0200780c */ /* 0x000fe20001fa4070 */
[----:B------:R-:W-:Y:S01]  /*1470*/  IMAD.U32 R2, RZ, RZ, UR10 ;  /* 0x0000000aff027e24 */ /* 0x000fe2000f8e00ff */
[----:B------:R-:W-:-:S02]  /*1480*/  ISETP.LT.AND P1, PT, R122, UR11, !P0 ;  /* 0x0000000b7a007c0c */ /* 0x000fc4000c721270 */
[----:B------:R-:W-:Y:S02]  /*1490*/  SHF.R.S32.HI R6, RZ, 0x1f, R114 ;  /* 0x0000001fff067819 */ /* 0x000fe40000011472 */
[----:B------:R-:W-:Y:S02]  /*14a0*/  ISETP.GT.U32.AND P2, PT, R2, 0x3e, P1 ;  /* 0x0000003e0200780c */ /* 0x000fe40000f44070 */
[----:B------:R-:W-:Y:S02]  /*14b0*/  PLOP3.LUT P0, PT, PT, PT, UP0, 0x40, 0x0 ;  /* 0x000000000000781c */ /* 0x000fe40003f0e808 */
[----:B------:R-:W-:Y:S02]  /*14c0*/  SHF.R.S32.HI R2, RZ, 0x1f, R100 ;  /* 0x0000001fff027819 */ /* 0x000fe40000011464 */
[----:B------:R-:W-:Y:S01]  /*14d0*/  LOP3.LUT R119, R119, 0xfffffffd, RZ, 0xc0, !PT ;  /* 0xfffffffd77777812 */ /* 0x000fe200078ec0ff */
[----:B------:R-:W-:Y:S01]  /*14e0*/  UIADD3 UR10, UR6, -0x41, URZ ;  /* 0xffffffbf060a7890 */ /* 0x000fe2000fffe03f */
[----:B------:R-:W-:-:S02]  /*14f0*/  SEL R9, R9, RZ, !P0 ;  /* 0x000000ff09097207 */ /* 0x000fc40004000000 */
[----:B------:R-:W-:-:S03]  /*1500*/  @P3 LOP3.LUT R119, R119, 0x2, RZ, 0xfc, !PT ;  /* 0x0000000277773812 */ /* 0x000fc600078efcff */
[----:B------:R-:W-:Y:S01]  /*1510*/  IMAD.SHL.U32 R8, R9, 0x10, RZ ;  /* 0x0000001009087824 */ /* 0x000fe200078e00ff */
[----:B------:R-:W-:-:S04]  /*1520*/  LOP3.LUT P3, RZ, R119, 0x1, RZ, 0xc0, !PT ;  /* 0x0000000177ff7812 */ /* 0x000fc8000786c0ff */
[----:B------:R-:W-:Y:S01]  /*1530*/  LOP3.LUT P1, RZ, R8, 0x10, RZ, 0xc0, !PT ;  /* 0x0000001008ff7812 */ /* 0x000fe2000782c0ff */
[----:B------:R-:W-:Y:S02]  /*1540*/  UISETP.GE.U32.AND UP0, UPT, UR8, 0x20, UPT ;  /* 0x000000200800788c */ /* 0x000fe4000bf06070 */
[----:B------:R-:W-:Y:S01]  /*1550*/  USHF.L.U32 UR8, UR12, 0x1, URZ ;  /* 0x000000010c087899 */ /* 0x000fe2000800063f */
        /* <DEDUP_REMOVED lines=8> */
[----:B------:R-:W-:Y:S02]  /*15e0*/  CS2R R34, SRZ ;  /* 0x0000000000227805 */ /* 0x000fe4000001ff00 */
[----:B------:R-:W-:Y:S01]  /*15f0*/  CS2R R32, SRZ ;  /* 0x0000000000207805 */ /* 0x000fe2000001ff00 */
[----:B----4-:R-:W-:-:S02]  /*1600*/  IMAD R4, R19, R115, RZ ;  /* 0x0000007313047224 */ /* 0x010fc400078e02ff */
[----:B------:R-:W-:-:S04]  /*1610*/  IMAD.WIDE.U32 R10, R115, R18, R122 ;  /* 0x00000012730a7225 */ /* 0x000fc800078e007a */
[----:B------:R-:W-:Y:S02]  /*1620*/  IMAD R4, R18, R3, R4 ;  /* 0x0000000312047224 */ /* 0x000fe400078e0204 */
[----:B--2---:R-:W-:Y:S02]  /*1630*/  IMAD R3, R15, R114, RZ ;  /* 0x000000720f037224 */ /* 0x004fe400078e02ff */
[----:B------:R-:W-:Y:S02]  /*1640*/  IMAD R5, R19, R100, RZ ;  /* 0x0000006413057224 */ /* 0x000fe400078e02ff */
[----:B------:R-:W-:Y:S02]  /*1650*/  IMAD.IADD R11, R11, 0x1, R4 ;  /* 0x000000010b0b7824 */ /* 0x000fe400078e0204 */
[----:B------:R-:W-:Y:S02]  /*1660*/  IMAD R3, R14, R6, R3 ;  /* 0x000000060e037224 */ /* 0x000fe400078e0203 */
[----:B------:R-:W-:-:S04]  /*1670*/  IMAD.WIDE.U32 R20, R114, R14, R122 ;  /* 0x0000000e72147225 */ /* 0x000fc800078e007a */
[----:B------:R-:W-:Y:S02]  /*1680*/  IMAD R2, R18, R2, R5 ;  /* 0x0000000212027224 */ /* 0x000fe400078e0205 */
[----:B------:R-:W-:Y:S01]  /*1690*/  IMAD.WIDE.U32 R22, R100, R18, R10 ;  /* 0x0000001264167225 */ /* 0x000fe200078e000a */
[----:B------:R-:W-:-:S03]  /*16a0*/  SHF.R.S32.HI R5, RZ, 0x1f, R101 ;  /* 0x0000001fff057819 */ /* 0x000fc60000011465 */
[----:B------:R-:W-:Y:S01]  /*16b0*/  IMAD.IADD R21, R21, 0x1, R3 ;  /* 0x0000000115157824 */ /* 0x000fe200078e0203 */
[----:B-----5:R-:W-:Y:S01]  /*16c0*/  LEA R10, P0, R22, R16, 0x1 ;  /* 0x00000010160a7211 */ /* 0x020fe200078008ff */
[----:B------:R-:W-:Y:S02]  /*16d0*/  IMAD R4, R15, R101, RZ ;  /* 0x000000650f047224 */ /* 0x000fe400078e02ff */
[----:B------:R-:W-:Y:S02]  /*16e0*/  IMAD.IADD R3, R23, 0x1, R2 ;  /* 0x0000000117037824 */ /* 0x000fe400078e0202 */
[----:B------:R-:W-:Y:S02]  /*16f0*/  IMAD.U32 R2, RZ, RZ, UR10 ;  /* 0x0000000aff027e24 */ /* 0x000fe4000f8e00ff */
[----:B------:R-:W-:Y:S01]  /*1700*/  IMAD R4, R14, R5, R4 ;  /* 0x000000050e047224 */ /* 0x000fe200078e0204 */
[----:B------:R-:W-:Y:S01]  /*1710*/  LEA.HI.X R11, R22, R17, R3, 0x1, P0 ;  /* 0x00000011160b7211 */ /* 0x000fe200000f0c03 */
[----:B------:R-:W-:Y:S01]  /*1720*/  IMAD.WIDE.U32 R18, R14, R101, R20 ;  /* 0x000000650e127225 */ /* 0x000fe200078e0014 */
[----:B------:R-:W-:-:S02]  /*1730*/  SEL R3, RZ, 0x4, P3 ;  /* 0x00000004ff037807 */ /* 0x000fc40001800000 */
[----:B------:R-:W-:Y:S01]  /*1740*/  ISETP.GT.U32.AND P3, PT, R2, 0x1f, P5 ;  /* 0x0000001f0200780c */ /* 0x000fe20002f64070 */
[----:B------:R-:W-:Y:S01]  /*1750*/  IMAD.IADD R5, R19, 0x1, R4 ;  /* 0x0000000113057824 */ /* 0x000fe200078e0204 */
[----:B------:R-:W-:Y:S01]  /*1760*/  SEL R6, RZ, 0x8, P6 ;  /* 0x00000008ff067807 */ /* 0x000fe20003000000 */
[----:B------:R-:W-:Y:S01]  /*1770*/  @!PT LDS RZ, [RZ] ;  /* 0x00000000fffff984 */ /* 0x000fe20000000800 */
[----:B------:R-:W-:Y:S01]  /*1780*/  @!PT LDS RZ, [RZ] ;  /* 0x00000000fffff984 */ /* 0x000fe20000000800 */
[----:B------:R-:W-:Y:S01]  /*1790*/  @!PT LDS RZ, [RZ] ;  /* 0x00000000fffff984 */ /* 0x000fe20000000800 */
[----:B------:R-:W-:Y:S01]  /*17a0*/  LDGSTS.E.BYPASS.LTC128B.128 [R111], desc[UR14][R10.64], P2 ;  /* 0x000000000a6f7fae */ /* 0x000fe20009101d4e */
[----:B------:R-:W-:Y:S02]  /*17b0*/  LEA R12, P0, R18, R12, 0x1 ;  /* 0x0000000c120c7211 */ /* 0x000fe400078008ff */
[----:B------:R-:W-:Y:S01]  /*17c0*/  LOP3.LUT R3, R6, R3, R7, 0xfe, !PT ;  /* 0x0000000306037212 */ /* 0x000fe200078efe07 */
[----:B------:R-:W-:Y:S01]  /*17d0*/  IMAD.SHL.U32 R7, R14, 0x10, RZ ;  /* 0x000000100e077824 */ /* 0x000fe200078e00ff */
[----:B------:R-:W-:Y:S01]  /*17e0*/  LEA.HI.X R13, R18, R13, R5, 0x1, P0 ;  /* 0x0000000d120d7211 */ /* 0x000fe200000f0c05 */
[----:B------:R-:W-:Y:S01]  /*17f0*/  IMAD.SHL.U32 R4, R9, 0x8, RZ ;  /* 0x0000000809047824 */ /* 0x000fe200078e00ff */
[----:B------:R-:W-:-:S02]  /*1800*/  LOP3.LUT P6, RZ, R119, 0x2, RZ, 0xc0, !PT ;  /* 0x0000000277ff7812 */ /* 0x000fc400078cc0ff */
[----:B------:R-:W-:Y:S01]  /*1810*/  LOP3.LUT R119, R119, 0xfffffffe, RZ, 0xc0, !PT ;  /* 0xfffffffe77777812 */ /* 0x000fe200078ec0ff */
[----:B------:R-:W-:Y:S01]  /*1820*/  LDGSTS.E.BYPASS.LTC128B.128 [R110+0x2400], desc[UR14][R12.64], P1 ;  /* 0x024000000c6e7fae */ /* 0x000fe20008901d4e */
[----:B------:R-:W-:Y:S01]  /*1830*/  PLOP3.LUT P0, PT, PT, PT, UP0, 0x40, 0x0 ;  /* 0x000000000000781c */ /* 0x000fe20003f0e808 */
[C---:B------:R-:W-:Y:S01]  /*1840*/  IMAD.SHL.U32 R2, R9.reuse, 0x4, RZ ;  /* 0x0000000409027824 */ /* 0x040fe200078e00ff */
[----:B------:R-:W-:Y:S02]  /*1850*/  SHF.L.U64.HI R5, R14, 0x4, R15 ;  /* 0x000000040e057819 */ /* 0x000fe4000001020f */
[----:B------:R-:W-:Y:S01]  /*1860*/  IADD3 R16, P1, R12, R7, RZ ;  /* 0x000000070c107210 */ /* 0x000fe20007f3e0ff */
[----:B------:R-:W-:Y:S01]  /*1870*/  IMAD.SHL.U32 R9, R9, 0x2, RZ ;  /* 0x0000000209097824 */ /* 0x000fe200078e00ff */
[----:B------:R-:W-:Y:S02]  /*1880*/  @P3 LOP3.LUT R119, R119, 0x1, RZ, 0xfc, !PT ;  /* 0x0000000177773812 */ /* 0x000fe400078efcff */
[----:B------:R-:W-:-:S02]  /*1890*/  LOP3.LUT P3, RZ, R4, 0x10, RZ, 0xc0, !PT ;  /* 0x0000001004ff7812 */ /* 0x000fc4000786c0ff */
[----:B------:R-:W-:Y:S01]  /*18a0*/  SEL R4, R3, RZ, !P0 ;  /* 0x000000ff03047207 */ /* 0x000fe20004000000 */
[--C-:B------:R-:W-:Y:S01]  /*18b0*/  IMAD.X R17, R13, 0x1, R5.reuse, P1 ;  /* 0x000000010d117824 */ /* 0x100fe200008e0605 */
[-C--:B------:R-:W-:Y:S02]  /*18c0*/  IADD3 R18, P0, R16, R7.reuse, RZ ;  /* 0x0000000710127210 */ /* 0x080fe40007f1e0ff */
[----:B------:R-:W-:Y:S02]  /*18d0*/  LOP3.LUT P2, RZ, R2, 0x10, RZ, 0xc0, !PT ;  /* 0x0000001002ff7812 */ /* 0x000fe4000784c0ff */
[----:B------:R-:W-:Y:S01]  /*18e0*/  LOP3.LUT P1, RZ, R9, 0x10, RZ, 0xc0, !PT ;  /* 0x0000001009ff7812 */ /* 0x000fe2000782c0ff */
[----:B------:R-:W-:Y:S01]  /*18f0*/  IMAD.X R19, R17, 0x1, R5, P0 ;  /* 0x0000000111137824 */ /* 0x000fe200000e0605 */
[----:B------:R-:W-:Y:S01]  /*1900*/  IADD3 R20, P0, R18, R7, RZ ;  /* 0x0000000712147210 */ /* 0x000fe20007f1e0ff */
[----:B------:R-:W-:Y:S01]  /*1910*/  UISETP.GE.U32.AND UP0, UPT, UR9, 0x20, UPT ;  /* 0x000000200900788c */ /* 0x000fe2000bf06070 */
[----:B------:R-:W-:Y:S01]  /*1920*/  LEA R2, R112, UR4, 0x4 ;  /* 0x0000000470027c11 */ /* 0x000fe2000f8e20ff */
[----:B------:R-:W-:Y:S01]  /*1930*/  USHF.R.S32.HI UR9, URZ, 0x1f, UR12 ;  /* 0x0000001f3f097899 */ /* 0x000fe2000801140c */
[----:B------:R-:W-:-:S02]  /*1940*/  IMAD.SHL.U32 R3, R4, 0x10, RZ ;  /* 0x0000001004037824 */ /* 0x000fc400078e00ff */
[----:B------:R-:W-:Y:S01]  /*1950*/  IMAD.X R21, R19, 0x1, R5, P0 ;  /* 0x0000000113157824 */ /* 0x000fe200000e0605 */
[----:B------:R1:W-:Y:S01]  /*1960*/  LDGSTS.E.BYPASS.LTC128B.128 [R2+0x2400], desc[UR14][R16.64], P3 ;  /* 0x0240000010027fae */ /* 0x0003e20009901d4e */
[----:B------:R-:W-:Y:S01]  /*1970*/  USHF.L.U64.HI UR9, UR12, 0x1, UR9 ;  /* 0x000000010c097899 */ /* 0x000fe20008010209 */
[----:B------:R-:W-:Y:S01]  /*1980*/  LOP3.LUT P4, RZ, R3, 0x10, RZ, 0xc0, !PT ;  /* 0x0000001003ff7812 */ /* 0x000fe2000788c0ff */
[----:B------:R-:W-:Y:S01]  /*1990*/  IMAD.SHL.U32 R8, R4, 0x8, RZ ;  /* 0x0000000804087824 */ /* 0x000fe200078e00ff */
[----:B------:R2:W-:Y:S01]  /*19a0*/  LDGSTS.E.BYPASS.LTC128B.128 [R110+0x3400], desc[UR14][R18.64], P2 ;  /* 0x03400000126e7fae */ /* 0x0005e20009101d4e */
[C---:B------:R-:W-:Y:S01]  /*19b0*/  SHF.L.U64.HI R3, R14.reuse, 0x5, R15 ;  /* 0x000000050e037819 */ /* 0x040fe2000001020f */
[----:B------:R-:W-:Y:S01]  /*19c0*/  IMAD.SHL.U32 R15, R14, 0x20, RZ ;  /* 0x000000200e0f7824 */ /* 0x000fe200078e00ff */
[----:B------:R-:W-:Y:S01]  /*19d0*/  PLOP3.LUT P0, PT, PT, PT, UP0, 0x40, 0x0 ;  /* 0x000000000000781c */ /* 0x000fe20003f0e808 */
[----:B------:R3:W-:Y:S03]  /*19e0*/  LDGSTS.E.BYPASS.LTC128B.128 [R2+0x3400], desc[UR14][R20.64], P1 ;  /* 0x0340000014027fae */ /* 0x0007e60008901d4e */
[----:B------:R-:W-:Y:S01]  /*19f0*/  SEL R6, R4, RZ, !P0 ;  /* 0x000000ff04067207 */ /* 0x000fe20004000000 */
[----:B------:R-:W0:Y:S01]  /*1a00*/  LDGDEPBAR ;  /* 0x00000000000079af */ /* 0x000e220000000000 */
[----:B-1----:R-:W-:-:S02]  /*1a10*/  IADD3 R16, P2, R10, UR8, RZ ;  /* 0x000000080a107c10 */ /* 0x002fc4000ff5e0ff */
[----:B------:R-:W-:Y:S02]  /*1a20*/  IADD3 R10, P1, R12, UR8, RZ ;  /* 0x000000080c0a7c10 */ /* 0x000fe4000ff3e0ff */
[----:B------:R-:W-:Y:S02]  /*1a30*/  IADD3.X R17, R11, UR9, RZ, P2, !PT ;  /* 0x000000090b117c10 */ /* 0x000fe400097fe4ff */
[----:B------:R-:W-:Y:S01]  /*1a40*/  LOP3.LUT P2, RZ, R8, 0x10, RZ, 0xc0, !PT ;  /* 0x0000001008ff7812 */ /* 0x000fe2000784c0ff */
[C---:B------:R-:W-:Y:S01]  /*1a50*/  IMAD.SHL.U32 R8, R4.reuse, 0x4, RZ ;  /* 0x0000000404087824 */ /* 0x040fe200078e00ff */
[C---:B------:R-:W-:Y:S01]  /*1a60*/  IADD3.X R11, R13.reuse, UR9, RZ, P1, !PT ;  /* 0x000000090d0b7c10 */ /* 0x040fe20008ffe4ff */
[----:B------:R-:W-:Y:S01]  /*1a70*/  IMAD.SHL.U32 R4, R4, 0x2, RZ ;  /* 0x0000000204047824 */ /* 0x000fe200078e00ff */
[----:B------:R-:W-:Y:S01]  /*1a80*/  IADD3 R12, P1, P0, R12, UR8, R15 ;  /* 0x000000080c0c7c10 */ /* 0x000fe2000f83e00f */
[----:B------:R-:W-:Y:S03]  /*1a90*/  LDGSTS.E.BYPASS.LTC128B.128 [R111+0x80], desc[UR14][R16.64], P6 ;  /* 0x00080000106f7fae */ /* 0x000fe6000b101d4e */
[----:B------:R-:W-:Y:S01]  /*1aa0*/  IADD3.X R13, R13, UR9, R3, P1, P0 ;  /* 0x000000090d0d7c10 */ /* 0x000fe20008fe0403 */
[----:B------:R-:W-:Y:S01]  /*1ab0*/  LDGSTS.E.BYPASS.LTC128B.128 [R110+0x2480], desc[UR14][R10.64], P4 ;  /* 0x024800000a6e7fae */ /* 0x000fe2000a101d4e */
[----:B------:R-:W-:-:S02]  /*1ac0*/  LOP3.LUT P1, RZ, R8, 0x10, RZ, 0xc0, !PT ;  /* 0x0000001008ff7812 */ /* 0x000fc4000782c0ff */
[----:B------:R-:W-:Y:S01]  /*1ad0*/  LOP3.LUT P3, RZ, R4, 0x10, RZ, 0xc0, !PT ;  /* 0x0000001004ff7812 */ /* 0x000fe2000786c0ff */
[----:B------:R-:W-:Y:S01]  /*1ae0*/  IMAD.SHL.U32 R4, R6, 0x10, RZ ;  /* 0x0000001006047824 */ /* 0x000fe200078e00ff */
[----:B--2---:R-:W-:-:S04]  /*1af0*/  IADD3 R18, P0, R10, R7, RZ ;  /* 0x000000070a127210 */ /* 0x004fc80007f1e0ff */
[----:B------:R-:W-:Y:S01]  /*1b00*/  LOP3.LUT P4, RZ, R4, 0x10, RZ, 0xc0, !PT ;  /* 0x0000001004ff7812 */ /* 0x000fe2000788c0ff */
[--C-:B------:R-:W-:Y:S02]  /*1b10*/  IMAD.X R19, R11, 0x1, R5.reuse, P0 ;  /* 0x000000010b137824 */ /* 0x100fe400000e0605 */
[----:B------:R-:W-:Y:S01]  /*1b20*/  IMAD.SHL.U32 R4, R6, 0x8, RZ ;  /* 0x0000000806047824 */ /* 0x000fe200078e00ff */
[----:B------:R-:W-:Y:S01]  /*1b30*/  UISETP.GE.U32.AND UP0, UPT, UR10, 0x20, UPT ;  /* 0x000000200a00788c */ /* 0x000fe2000bf06070 */
[----:B---3--:R-:W-:Y:S01]  /*1b40*/  IADD3 R20, P0, R12, R7, RZ ;  /* 0x000000070c147210 */ /* 0x008fe20007f1e0ff */
[----:B------:R1:W-:Y:S02]  /*1b50*/  LDGSTS.E.BYPASS.LTC128B.128 [R2+0x2480], desc[UR14][R18.64], P2 ;  /* 0x0248000012027fae */ /* 0x0003e40009101d4e */
[----:B------:R-:W-:Y:S01]  /*1b60*/  LOP3.LUT P2, RZ, R4, 0x10, RZ, 0xc0, !PT ;  /* 0x0000001004ff7812 */ /* 0x000fe2000784c0ff */
[----:B------:R-:W-:Y:S01]  /*1b70*/  IMAD.SHL.U32 R4, R6, 0x4, RZ ;  /* 0x0000000406047824 */ /* 0x000fe200078e00ff */
[----:B------:R2:W-:Y:S01]  /*1b80*/  LDGSTS.E.BYPASS.LTC128B.128 [R110+0x3480], desc[UR14][R12.64], P1 ;  /* 0x034800000c6e7fae */ /* 0x0005e20008901d4e */
[----:B------:R-:W-:Y:S01]  /*1b90*/  IADD3 R8, P1, R10, 0x40, RZ ;  /* 0x000000400a087810 */ /* 0x000fe20007f3e0ff */
[----:B------:R-:W-:Y:S01]  /*1ba0*/  IMAD.X R21, R13, 0x1, R5, P0 ;  /* 0x000000010d157824 */ /* 0x000fe200000e0605 */
[----:B------:R-:W-:-:S02]  /*1bb0*/  PLOP3.LUT P0, PT, PT, PT, UP0, 0x40, 0x0 ;  /* 0x000000000000781c */ /* 0x000fc40003f0e808 */
[----:B------:R-:W-:Y:S01]  /*1bc0*/  LOP3.LUT P6, RZ, R4, 0x10, RZ, 0xc0, !PT ;  /* 0x0000001004ff7812 */ /* 0x000fe200078cc0ff */
[----:B------:R-:W-:Y:S01]  /*1bd0*/  IMAD.X R4, RZ, RZ, R11, P1 ;  /* 0x000000ffff047224 */ /* 0x000fe200008e060b */
[----:B------:R-:W-:Y:S01]  /*1be0*/  SEL R9, R6, RZ, !P0 ;  /* 0x000000ff06097207 */ /* 0x000fe20004000000 */
[----:B------:R3:W-:Y:S01]  /*1bf0*/  LDGSTS.E.BYPASS.LTC128B.128 [R2+0x3480], desc[UR14][R20.64], P3 ;  /* 0x0348000014027fae */ /* 0x0007e20009901d4e */
[----:B------:R-:W-:-:S03]  /*1c00*/  IADD3 R14, P1, R8, R7, RZ ;  /* 0x00000007080e7210 */ /* 0x000fc60007f3e0ff */
[----:B------:R-:W0:Y:S04]  /*1c10*/  LDGDEPBAR ;  /* 0x00000000000079af */ /* 0x000e280000000000 */
[----:B------:R-:W-:Y:S04]  /*1c20*/  LDGSTS.E.BYPASS.LTC128B.128 [R111+0x100], desc[UR14][R16.64+0x40], P5 ;  /* 0x00100040106f7fae */ /* 0x000fe8000a901d4e */
[----:B------:R-:W-:Y:S01]  /*1c30*/  LDGSTS.E.BYPASS.LTC128B.128 [R110+0x2500], desc[UR14][R10.64+0x40], P4 ;  /* 0x025000400a6e7fae */ /* 0x000fe2000a101d4e */
[----:B-1----:R-:W-:Y:S01]  /*1c40*/  IADD3 R18, P0, R8, R15, RZ ;  /* 0x0000000f08127210 */ /* 0x002fe20007f1e0ff */
[----:B------:R-:W-:-:S02]  /*1c50*/  IMAD.SHL.U32 R8, R6, 0x2, RZ ;  /* 0x0000000206087824 */ /* 0x000fc400078e00ff */
[----:B------:R-:W-:Y:S02]  /*1c60*/  IMAD.SHL.U32 R6, R9, 0x10, RZ ;  /* 0x0000001009067824 */ /* 0x000fe400078e00ff */
[C---:B------:R-:W-:Y:S02]  /*1c70*/  IMAD.X R15, R4.reuse, 0x1, R5, P1 ;  /* 0x00000001040f7824 */ /* 0x040fe400008e0605 */
[----:B------:R-:W-:Y:S01]  /*1c80*/  IMAD.X R19, R4, 0x1, R3, P0 ;  /* 0x0000000104137824 */ /* 0x000fe200000e0603 */
[----:B--2---:R-:W-:Y:S02]  /*1c90*/  IADD3 R12, P1, P0, R7, 0x80, R10 ;  /* 0x00000080070c7810 */ /* 0x004fe4000783e00a */
[----:B------:R-:W-:Y:S01]  /*1ca0*/  LOP3.LUT P3, RZ, R6, 0x10, RZ, 0xc0, !PT ;  /* 0x0000001006ff7812 */ /* 0x000fe2000786c0ff */
[----:B------:R-:W-:Y:S01]  /*1cb0*/  LDGSTS.E.BYPASS.LTC128B.128 [R2+0x2500], desc[UR14][R14.64], P2 ;  /* 0x025000000e027fae */ /* 0x000fe20009101d4e */
[----:B------:R-:W-:Y:S01]  /*1cc0*/  IADD3 R6, P2, R18, R7, RZ ;  /* 0x0000000712067210 */ /* 0x000fe20007f5e0ff */
[----:B------:R-:W-:Y:S01]  /*1cd0*/  IMAD.SHL.U32 R4, R9, 0x8, RZ ;  /* 0x0000000809047824 */ /* 0x000fe200078e00ff */
[----:B------:R-:W-:Y:S01]  /*1ce0*/  IADD3.X R13, R5, RZ, R11, P1, P0 ;  /* 0x000000ff050d7210 */ /* 0x000fe20000fe040b */
[C---:B------:R-:W-:Y:S01]  /*1cf0*/  IMAD.SHL.U32 R3, R9.reuse, 0x4, RZ ;  /* 0x0000000409037824 */ /* 0x040fe200078e00ff */
[----:B------:R-:W-:Y:S01]  /*1d00*/  LOP3.LUT P5, RZ, R8, 0x10, RZ, 0xc0, !PT ;  /* 0x0000001008ff7812 */ /* 0x000fe200078ac0ff */
[----:B------:R-:W-:Y:S01]  /*1d10*/  IMAD.SHL.U32 R9, R9, 0x2, RZ ;  /* 0x0000000209097824 */ /* 0x000fe200078e00ff */
[----:B---3--:R-:W-:Y:S01]  /*1d20*/  IADD3 R20, P1, P0, R7, 0x40, R18 ;  /* 0x0000004007147810 */ /* 0x008fe2000783e012 */
[----:B------:R-:W-:Y:S01]  /*1d30*/  IMAD.X R7, R19, 0x1, R5, P2 ;  /* 0x0000000113077824 */ /* 0x000fe200010e0605 */
[----:B------:R-:W-:Y:S01]  /*1d40*/  LOP3.LUT P4, RZ, R119, 0x1, RZ, 0xc0, !PT ;  /* 0x0000000177ff7812 */ /* 0x000fe2000788c0ff */
[----:B------:R-:W-:Y:S01]  /*1d50*/  LDGSTS.E.BYPASS.LTC128B.128 [R110+0x3500], desc[UR14][R18.64], P6 ;  /* 0x03500000126e7fae */ /* 0x000fe2000b101d4e */
[----:B------:R-:W-:-:S02]  /*1d60*/  LOP3.LUT P2, RZ, R4, 0x10, RZ, 0xc0, !PT ;  /* 0x0000001004ff7812 */ /* 0x000fc4000784c0ff */
[----:B------:R-:W-:Y:S02]  /*1d70*/  IADD3.X R21, R5, RZ, R19, P1, P0 ;  /* 0x000000ff05157210 */ /* 0x000fe40000fe0413 */
[----:B------:R-:W-:Y:S02]  /*1d80*/  LOP3.LUT P1, RZ, R3, 0x10, RZ, 0xc0, !PT ;  /* 0x0000001003ff7812 */ /* 0x000fe4000782c0ff */
        /* <DEDUP_REMOVED lines=16> */
[----:B------:R-:W-:Y:S02]  /*1e90*/  CS2R R22, SRZ ;  /* 0x0000000000167805 */ /* 0x000fe4000001ff00 */
[----:B-1----:R-:W-:Y:S02]  /*1ea0*/  CS2R R20, SRZ ;  /* 0x0000000000147805 */ /* 0x002fe4000001ff00 */
[----:B------:R-:W-:Y:S02]  /*1eb0*/  CS2R R18, SRZ ;  /* 0x0000000000127805 */ /* 0x000fe4000001ff00 */
[----:B------:R-:W-:Y:S02]  /*1ec0*/  CS2R R16, SRZ ;  /* 0x0000000000107805 */ /* 0x000fe4000001ff00 */
[----:B------:R-:W-:-:S02]  /*1ed0*/  CS2R R14, SRZ ;  /* 0x00000000000e7805 */ /* 0x000fc4000001ff00 */
        /* <DEDUP_REMOVED lines=17> */
.L_x_615:
        /* <DEDUP_REMOVED lines=67> */
.L_x_614:
[----:B------:R-:W5:Y:S02]  /*2420*/  LDC.64 R2, c[0x0][0x280] ;  /* 0x0000a000ff027b82 */ /* 0x000f640000000a00 */
[----:B-----5:R-:W-:-:S06]  /*2430*/  IMAD.WIDE R76, R103, 0x8, R2 ;  /* 0x00000008674c7825 */ /* 0x020fcc00078e0202 */
[----:B------:R-:W-:Y:S08]  /*2440*/  BAR.SYNC.DEFER_BLOCKING 0x0 ;  /* 0x0000000000007b1d */ /* 0x000ff00000010000 */
[----:B------:R-:W2:Y:S01]  /*2450*/  LDC.64 R2, c[0x0][0x258] ;  /* 0x00009600ff027b82 */ /* 0x000ea20000000a00 */
[----:B------:R-:W5:Y:S01]  /*2460*/  LDG.E.64 R76, desc[UR14][R76.64] ;  /* 0x0000000e4c4c7981 */ /* 0x000f62000c1e1b00 */
[----:B--2-4-:R-:W-:-:S06]  /*2470*/  IMAD.WIDE R74, R103, 0x8, R2 ;  /* 0x00000008674a7825 */ /* 0x014fcc00078e0202 */
[----:B------:R-:W2:Y:S01]  /*2480*/  LDG.E.64 R74, desc[UR14][R74.64] ;  /* 0x0000000e4a4a7981 */ /* 0x000ea2000c1e1b00 */
[----:B------:R-:W-:Y:S02]  /*2490*/  VIADDMNMX R2, R94, -R101, 0x80, PT ;  /* 0x000000805e027446 */ /* 0x000fe40003800965 */
[----:B------:R-:W-:Y:S02]  /*24a0*/  ISETP.GE.AND P0, PT, R120, UR5, PT ;  /* 0x0000000578007c0c */ /* 0x000fe4000bf06270 */
[----:B------:R-:W-:Y:S01]  /*24b0*/  R2UR UR8, R2 ;  /* 0x00000000020872ca */ /* 0x000fe200000e0000 */
[----:B------:R-:W-:Y:S01]  /*24c0*/  VIADD R2, R120, 0x40 ;  /* 0x0000004078027836 */ /* 0x000fe20000000000 */
[----:B-1----:R-:W-:Y:S02]  /*24d0*/  SEL R68, RZ, 0xffffffff, P0 ;  /* 0xffffffffff447807 */ /* 0x002fe40000000000 */
[----:B------:R-:W-:Y:S02]  /*24e0*/  SEL R70, RZ, 0x1, P0 ;  /* 0x00000001ff467807 */ /* 0x000fe40000000000 */
[----:B------:R-:W-:Y:S01]  /*24f0*/  ISETP.GE.AND P1, PT, R2, UR5, PT ;  /* 0x0000000502007c0c */ /* 0x000fe2000bf26270 */
[----:B------:R-:W-:Y:S01]  /*2500*/  IMAD.SHL.U32 R68, R68, 0x4, RZ ;  /* 0x0000000444447824 */ /* 0x000fe200078e00ff */
[----:B------:R-:W-:-:S02]  /*2510*/  SHF.R.S32.HI R121, RZ, 0x1f, R120 ;  /* 0x0000001fff797819 */ /* 0x000fc40000011478 */
[----:B------:R-:W-:Y:S02]  /*2520*/  SEL R69, RZ, 0xffffffff, P1 ;  /* 0xffffffffff457807 */ /* 0x000fe40000800000 */
[----:B------:R-:W-:Y:S01]  /*2530*/  LOP3.LUT R119, R119, 0xfffffffd, RZ, 0xc0, !PT ;  /* 0xfffffffd77777812 */ /* 0x000fe200078ec0ff */
[----:B------:R-:W-:Y:S01]  /*2540*/  USHF.R.S32.HI UR11, URZ, 0x1f, UR8 ;  /* 0x0000001f3f0b7899 */ /* 0x000fe20008011408 */
[----:B------:R-:W-:Y:S01]  /*2550*/  LEA R72, R107, UR4, 0x1 ;  /* 0x000000046b487c11 */ /* 0x000fe2000f8e08ff */
[----:B------:R-:W-:Y:S01]  /*2560*/  UIADD3 UR9, UR8, -0x1, URZ ;  /* 0xffffffff08097890 */ /* 0x000fe2000fffe03f */
[----:B------:R-:W-:Y:S01]  /*2570*/  IMAD.SHL.U32 R3, R69, 0x2, RZ ;  /* 0x0000000245037824 */ /* 0x000fe200078e00ff */
[----:B------:R-:W-:Y:S02]  /*2580*/  ULEA.HI UR11, UR11, UR8, URZ, 0x5 ;  /* 0x000000080b0b7291 */ /* 0x000fe4000f8f283f */
[----:B------:R-:W-:Y:S02]  /*2590*/  UISETP.GT.U32.AND UP1, UPT, UR9, 0x1f, UPT ;  /* 0x0000001f0900788c */ /* 0x000fe4000bf24070 */
[----:B------:R-:W-:Y:S01]  /*25a0*/  ULOP3.LUT UR11, UR11, 0xffffffe0, URZ, 0xc0, !UPT ;  /* 0xffffffe00b0b7892 */ /* 0x000fe2000f8ec03f */
[----:B------:R-:W-:Y:S01]  /*25b0*/  LOP3.LUT R3, R3, 0x2, R70, 0xe2, !PT ;  /* 0x0000000203037812 */ /* 0x000fe200078ee246 */
[----:B------:R-:W-:-:S02]  /*25c0*/  UIADD3 UR10, UR8, 0x1f, URZ ;  /* 0x0000001f080a7890 */ /* 0x000fc4000fffe03f */
[----:B------:R-:W-:Y:S01]  /*25d0*/  UIADD3 UR11, UR8, -UR11, URZ ;  /* 0x8000000b080b7290 */ /* 0x000fe2000fffe03f */
[----:B------:R-:W-:Y:S01]  /*25e0*/  PLOP3.LUT P4, PT, PT, PT, UP1, 0x80, 0x0 ;  /* 0x000000000000781c */ /* 0x000fe20003f8f018 */
[----:B------:R-:W-:Y:S01]  /*25f0*/  USHF.R.S32.HI UR9, URZ, 0x1f, UR10 ;  /* 0x0000001f3f097899 */ /* 0x000fe2000801140a */
[----:B------:R-:W-:Y:S01]  /*2600*/  LOP3.LUT R3, R68, 0x4, R3, 0xe2, !PT ;  /* 0x0000000444037812 */ /* 0x000fe200078ee203 */
[----:B------:R-:W-:Y:S01]  /*2610*/  UISETP.NE.AND UP0, UPT, UR11, URZ, UPT ;  /* 0x0000003f0b00728c */ /* 0x000fe2000bf05270 */
[----:B------:R-:W-:Y:S01]  /*2620*/  IMAD.SHL.U32 R68, R69, 0x8, RZ ;  /* 0x0000000845447824 */ /* 0x000fe200078e00ff */
[----:B------:R-:W-:Y:S02]  /*2630*/  ULEA.HI UR9, UR9, UR10, URZ, 0x5 ;  /* 0x0000000a09097291 */ /* 0x000fe4000f8f283f */
[----:B------:R-:W-:Y:S02]  /*2640*/  USEL UR11, UR11, 0x20, UP0 ;  /* 0x000000200b0b7887 */ /* 0x000fe40008000000 */
[----:B------:R-:W-:Y:S01]  /*2650*/  LOP3.LUT R71, R68, 0x8, R3, 0xe2, !PT ;  /* 0x0000000844477812 */ /* 0x000fe200078ee203 */
[----:B------:R-:W-:Y:S01]  /*2660*/  ULEA.HI.SX32 UR10, UR9, 0xfffffffd, 0x1b ;  /* 0xfffffffd090a7891 */ /* 0x000fe2000f8fda3f */
[----:B------:R-:W-:Y:S01]  /*2670*/  SHF.R.S32.HI R3, RZ, 0x1f, R109 ;  /* 0x0000001fff037819 */ /* 0x000fe2000001146d */
[----:B------:R-:W-:-:S04]  /*2680*/  UISETP.LT.AND UP0, UPT, UR8, UR11, UPT ;  /* 0x0000000b0800728c */ /* 0x000fc8000bf01270 */
[----:B------:R-:W-:Y:S02]  /*2690*/  USEL UR11, UR8, UR11, UP0 ;  /* 0x0000000b080b7287 */ /* 0x000fe40008000000 */
[----:B------:R-:W-:-:S04]  /*26a0*/  UIADD3 UR8, UR8, 0x3e, URZ ;  /* 0x0000003e08087890 */ /* 0x000fc8000fffe03f */
[----:B------:R-:W-:Y:S01]  /*26b0*/  ISETP.GE.AND P1, PT, R109, UR11, PT ;  /* 0x0000000b6d007c0c */ /* 0x000fe2000bf26270 */
[----:B------:R-:W-:Y:S01]  /*26c0*/  UISETP.GE.U32.AND UP0, UPT, UR8, 0x3f, UPT ;  /* 0x0000003f0800788c */ /* 0x000fe2000bf06070 */
[----:B------:R-:W-:Y:S01]  /*26d0*/  ISETP.GE.AND P2, PT, R108, UR11, PT ;  /* 0x0000000b6c007c0c */ /* 0x000fe2000bf46270 */
[----:B------:R-:W-:Y:S01]  /*26e0*/  ULEA.HI.SX32 UR8, UR9, 0xffffffff, 0x1b ;  /* 0xffffffff09087891 */ /* 0x000fe2000f8fda3f */
[----:B------:R-:W-:Y:S02]  /*26f0*/  ISETP.LT.AND P0, PT, R120, UR5, !P1 ;  /* 0x0000000578007c0c */ /* 0x000fe4000cf01270 */
[C---:B------:R-:W-:Y:S02]  /*2700*/  ISETP.LT.AND P3, PT, R2.reuse, UR5, !P2 ;  /* 0x0000000502007c0c */ /* 0x040fe4000d761270 */
[----:B------:R-:W-:Y:S02]  /*2710*/  ISETP.LT.AND P1, PT, R2, UR5, !P1 ;  /* 0x0000000502007c0c */ /* 0x000fe4000cf21270 */
[----:B------:R-:W-:-:S02]  /*2720*/  ISETP.LT.AND P2, PT, R120, UR5, !P2 ;  /* 0x0000000578007c0c */ /* 0x000fc4000d741270 */
[----:B------:R-:W-:-:S04]  /*2730*/  SEL R73, RZ, 0x1, !P0 ;  /* 0x00000001ff497807 */ /* 0x000fc80004000000 */
[----:B------:R-:W-:Y:S02]  /*2740*/  P2R R73, PR, R73, 0xf ;  /* 0x0000000f49497803 */ /* 0x000fe40000000000 */
[----:B------:R-:W-:Y:S01]  /*2750*/  PLOP3.LUT P0, PT, PT, PT, UP0, 0x80, 0x0 ;  /* 0x000000000000781c */ /* 0x000fe20003f0f008 */
[----:B------:R-:W-:Y:S01]  /*2760*/  UISETP.NE.AND UP0, UPT, UR8, 0x1, UPT ;  /* 0x000000010800788c */ /* 0x000fe2000bf05270 */
[----:B------:R-:W-:Y:S01]  /*2770*/  ISETP.NE.AND P1, PT, RZ, UR8, PT ;  /* 0x00000008ff007c0c */ /* 0x000fe2000bf25270 */
[----:B------:R-:W-:Y:S01]  /*2780*/  @!P4 IMAD.MOV.U32 R71, RZ, RZ, R73 ;  /* 0x000000ffff47c224 */ /* 0x000fe200078e0049 */
[----:B------:R-:W-:-:S04]  /*2790*/  ULEA.HI.SX32 UR8, UR9, 0xfffffffe, 0x1b ;  /* 0xfffffffe09087891 */ /* 0x000fc8000f8fda3f */
[----:B------:R-:W-:Y:S02]  /*27a0*/  SEL R71, R71, RZ, P0 ;  /* 0x000000ff47477207 */ /* 0x000fe40000000000 */
[----:B------:R-:W-:Y:S01]  /*27b0*/  PLOP3.LUT P0, PT, PT, PT, UP0, 0x80, 0x0 ;  /* 0x000000000000781c */ /* 0x000fe20003f0f008 */
[----:B------:R-:W-:Y:S02]  /*27c0*/  UISETP.NE.AND UP0, UPT, UR8, 0x1, UPT ;  /* 0x000000010800788c */ /* 0x000fe4000bf05270 */
[C---:B------:R-:W-:Y:S02]  /*27d0*/  IMAD.SHL.U32 R68, R71.reuse, 0x10, RZ ;  /* 0x0000001047447824 */ /* 0x040fe400078e00ff */
[----:B------:R-:W-:-:S03]  /*27e0*/  IMAD.SHL.U32 R69, R71, 0x2, RZ ;  /* 0x0000000247457824 */ /* 0x000fc600078e00ff */
[----:B------:R-:W-:Y:S01]  /*27f0*/  LOP3.LUT P3, RZ, R68, 0x10, RZ, 0xc0, !PT ;  /* 0x0000001044ff7812 */ /* 0x000fe2000786c0ff */
[----:B------:R-:W-:Y:S01]  /*2800*/  IMAD.SHL.U32 R68, R71, 0x8, RZ ;  /* 0x0000000847447824 */ /* 0x000fe200078e00ff */
[----:B------:R-:W-:-:S04]  /*2810*/  LOP3.LUT P6, RZ, R69, 0x10, RZ, 0xc0, !PT ;  /* 0x0000001045ff7812 */ /* 0x000fc800078cc0ff */
[----:B------:R-:W-:Y:S01]  /*2820*/  LOP3.LUT P2, RZ, R68, 0x10, RZ, 0xc0, !PT ;  /* 0x0000001044ff7812 */ /* 0x000fe2000784c0ff */
[C---:B-----5:R-:W-:Y:S02]  /*2830*/  IMAD R78, R77.reuse, R109, RZ ;  /* 0x0000006d4d4e7224 */ /* 0x060fe400078e02ff */
[----:B------:R-:W-:Y:S02]  /*2840*/  IMAD R2, R77, R101, RZ ;  /* 0x000000654d027224 */ /* 0x000fe400078e02ff */
[----:B------:R-:W-:Y:S01]  /*2850*/  IMAD R78, R76, R3, R78 ;  /* 0x000000034c4e7224 */ /* 0x000fe200078e024e */
[----:B------:R-:W-:Y:S01]  /*2860*/  SHF.R.S32.HI R3, RZ, 0x1f, R101 ;  /* 0x0000001fff037819 */ /* 0x000fe20000011465 */
[----:B------:R-:W-:-:S04]  /*2870*/  IMAD.WIDE.U32 R80, R109, R76, R120 ;  /* 0x0000004c6d507225 */ /* 0x000fc800078e0078 */
[----:B------:R-:W-:Y:S02]  /*2880*/  IMAD R2, R76, R3, R2 ;  /* 0x000000034c027224 */ /* 0x000fe400078e0202 */
[----:B------:R-:W-:Y:S02]  /*2890*/  IMAD.SHL.U32 R3, R71, 0x4, RZ ;  /* 0x0000000447037824 */ /* 0x000fe400078e00ff */
[----:B------:R-:W-:Y:S02]  /*28a0*/  @!P0 IMAD.MOV.U32 R71, RZ, RZ, R73 ;  /* 0x000000ffff478224 */ /* 0x000fe400078e0049 */
[----:B------:R-:W-:Y:S01]  /*28b0*/  IMAD.IADD R79, R81, 0x1, R78 ;  /* 0x00000001514f7824 */ /* 0x000fe200078e024e */
[----:B------:R-:W-:Y:S01]  /*28c0*/  LOP3.LUT P4, RZ, R3, 0x10, RZ, 0xc0, !PT ;  /* 0x0000001003ff7812 */ /* 0x000fe2000788c0ff */
[----:B------:R-:W-:Y:S01]  /*28d0*/  IMAD.MOV.U32 R78, RZ, RZ, R80 ;  /* 0x000000ffff4e7224 */ /* 0x000fe200078e0050 */
[----:B------:R-:W-:-:S03]  /*28e0*/  SEL R71, R71, RZ, P1 ;  /* 0x000000ff47477207 */ /* 0x000fc60000800000 */
[----:B------:R-:W-:-:S04]  /*28f0*/  IMAD.WIDE.U32 R78, R76, R101, R78 ;  /* 0x000000654c4e7225 */ /* 0x000fc800078e004e */
[----:B------:R-:W-:Y:S01]  /*2900*/  IMAD.SHL.U32 R68, R71, 0x10, RZ ;  /* 0x0000001047447824 */ /* 0x000fe200078e00ff */
[----:B--2---:R-:W-:Y:S01]  /*2910*/  LEA R74, P0, R78, R74, 0x1 ;  /* 0x0000004a4e4a7211 */ /* 0x004fe200078008ff */
[----:B------:R-:W-:Y:S02]  /*2920*/  IMAD.IADD R2, R79, 0x1, R2 ;  /* 0x000000014f027824 */ /* 0x000fe400078e0202 */
[C---:B------:R-:W-:Y:S01]  /*2930*/  IMAD.SHL.U32 R3, R71.reuse, 0x8, RZ ;  /* 0x0000000847037824 */ /* 0x040fe200078e00ff */
[----:B------:R-:W-:Y:S01]  /*2940*/  LOP3.LUT P1, RZ, R68, 0x10, RZ, 0xc0, !PT ;  /* 0x0000001044ff7812 */ /* 0x000fe2000782c0ff */
[C---:B------:R-:W-:Y:S01]  /*2950*/  IMAD.SHL.U32 R68, R71.reuse, 0x4, RZ ;  /* 0x0000000447447824 */ /* 0x040fe200078e00ff */
[----:B------:R-:W-:Y:S01]  /*2960*/  LEA.HI.X R75, R78, R75, R2, 0x1, P0 ;  /* 0x0000004b4e4b7211 */ /* 0x000fe200000f0c02 */
[----:B------:R-:W-:Y:S01]  /*2970*/  IMAD.SHL.U32 R69, R71, 0x2, RZ ;  /* 0x0000000247457824 */ /* 0x000fe200078e00ff */
[----:B------:R-:W-:Y:S01]  /*2980*/  PLOP3.LUT P0, PT, PT, PT, UP0, 0x80, 0x0 ;  /* 0x000000000000781c */ /* 0x000fe20003f0f008 */
[----:B------:R-:W-:Y:S01]  /*2990*/  UISETP.NE.AND UP0, UPT, UR10, 0x1, UPT ;  /* 0x000000010a00788c */ /* 0x000fe2000bf05270 */
[----:B------:R-:W-:Y:S01]  /*29a0*/  LOP3.LUT P5, RZ, R3, 0x10, RZ, 0xc0, !PT ;  /* 0x0000001003ff7812 */ /* 0x000fe200078ac0ff */
[C---:B------:R-:W-:Y:S01]  /*29b0*/  IMAD.SHL.U32 R3, R76.reuse, 0x4, RZ ;  /* 0x000000044c037824 */ /* 0x040fe200078e00ff */
[----:B------:R-:W-:Y:S01]  /*29c0*/  SHF.L.U64.HI R2, R76, 0x2, R77 ;  /* 0x000000024c027819 */ /* 0x000fe2000001024d */
[----:B------:R-:W-:Y:S01]  /*29d0*/  @!PT LDS RZ, [RZ] ;  /* 0x00000000fffff984 */ /* 0x000fe20000000800 */
[----:B------:R-:W-:Y:S01]  /*29e0*/  @!PT LDS RZ, [RZ] ;  /* 0x00000000fffff984 */ /* 0x000fe20000000800 */
[----:B------:R-:W-:Y:S01]  /*29f0*/  @!PT LDS RZ, [RZ] ;  /* 0x00000000fffff984 */ /* 0x000fe20000000800 */
[----:B------:R-:W-:Y:S01]  /*2a00*/  LDGSTS.E.BYPASS.LTC128B.128 [R106+0x2600], desc[UR14][R74.64], P3 ;  /* 0x026000004a6a7fae */ /* 0x000fe20009901d4e */
[----:B------:R-:W-:-:S03]  /*2a10*/  LOP3.LUT P3, RZ, R68, 0x10, RZ, 0xc0, !PT ;  /* 0x0000001044ff7812 */ /* 0x000fc6000786c0ff */
[----:B------:R-:W-:Y:S01]  /*2a20*/  @P1 LOP3.LUT R119, R119, 0x2, RZ, 0xfc, !PT ;  /* 0x0000000277771812 */ /* 0x000fe200078efcff */
[----:B------:R1:W-:Y:S01]  /*2a30*/  LDGSTS.E.BYPASS.LTC128B.128 [R106+0x2680], desc[UR14][R74.64+0x80], P2 ;  /* 0x026800804a6a7fae */ /* 0x0003e20009101d4e */
[----:B------:R-:W-:Y:S02]  /*2a40*/  LEA R80, P1, R3, R74, 0x1 ;  /* 0x0000004a03507211 */ /* 0x000fe400078208ff */
[----:B------:R-:W-:Y:S01]  /*2a50*/  @!P0 IMAD.MOV.U32 R71, RZ, RZ, R73 ;  /* 0x000000ffff478224 */ /* 0x000fe200078e0049 */
[----:B------:R-:W-:Y:S02]  /*2a60*/  LOP3.LUT P2, RZ, R119, 0x2, RZ, 0xc0, !PT ;  /* 0x0000000277ff7812 */ /* 0x000fe4000784c0ff */
[----:B------:R-:W-:Y:S01]  /*2a70*/  LEA.HI.X R81, R3, R75, R2, 0x1, P1 ;  /* 0x0000004b03517211 */ /* 0x000fe200008f0c02 */
[C---:B------:R-:W-:Y:S01]  /*2a80*/  IMAD.SHL.U32 R2, R76.reuse, 0x40, RZ ;  /* 0x000000404c027824 */ /* 0x040fe200078e00ff */
[----:B------:R-:W-:Y:S01]  /*2a90*/  ISETP.NE.AND P1, PT, RZ, UR8, PT ;  /* 0x00000008ff007c0c */ /* 0x000fe2000bf25270 */
[----:B------:R-:W-:Y:S01]  /*2aa0*/  ULDC.U8 UR8, c[0x0][0x294] ;  /* 0x0000a50000087ab9 */ /* 0x000fe20000000000 */
[----:B------:R-:W-:Y:S01]  /*2ab0*/  PLOP3.LUT P0, PT, PT, PT, UP0, 0x80, 0x0 ;  /* 0x000000000000781c */ /* 0x000fe20003f0f008 */
[----:B------:R-:W-:Y:S01]  /*2ac0*/  LDGSTS.E.BYPASS.LTC128B.128 [R72+0x2600], desc[UR14][R80.64], P4 ;  /* 0x0260000050487fae */ /* 0x000fe2000a101d4e */
[----:B------:R-:W-:Y:S01]  /*2ad0*/  SEL R71, R71, RZ, P1 ;  /* 0x000000ff47477207 */ /* 0x000fe20000800000 */
[----:B------:R-:W-:Y:S01]  /*2ae0*/  UISETP.NE.AND UP0, UPT, UR8, URZ, UPT ;  /* 0x0000003f0800728c */ /* 0x000fe2000bf05270 */
[----:B------:R-:W-:Y:S01]  /*2af0*/  SHF.L.U64.HI R3, R76, 0x6, R77 ;  /* 0x000000064c037819 */ /* 0x000fe2000001024d */
[----:B------:R2:W-:Y:S01]  /*2b00*/  LDGSTS.E.BYPASS.LTC128B.128 [R72+0x2680], desc[UR14][R80.64+0x80], P6 ;  /* 0x0268008050487fae */ /* 0x0005e2000b101d4e */
[----:B------:R-:W-:Y:S01]  /*2b10*/  IADD3 R78, P1, R74, R2, RZ ;  /* 0x000000024a4e7210 */ /* 0x000fe20007f3e0ff */
[----:B------:R-:W-:Y:S01]  /*2b20*/  IMAD.SHL.U32 R68, R71, 0x10, RZ ;  /* 0x0000001047447824 */ /* 0x000fe200078e00ff */
[----:B------:R-:W-:Y:S01]  /*2b30*/  LOP3.LUT R119, R119, 0xfffffffb, RZ, 0xc0, !PT ;  /* 0xfffffffb77777812 */ /* 0x000fe200078ec0ff */
[----:B------:R-:W-:Y:S01]  /*2b40*/  IMAD.SHL.U32 R70, R71, 0x8, RZ ;  /* 0x0000000847467824 */ /* 0x000fe200078e00ff */
[----:B------:R-:W0:Y:S01]  /*2b50*/  LDGDEPBAR ;  /* 0x00000000000079af */ /* 0x000e220000000000 */
[----:B------:R-:W-:Y:S01]  /*2b60*/  IMAD.X R79, R75, 0x1, R3, P1 ;  /* 0x000000014b4f7824 */ /* 0x000fe200008e0603 */
[----:B------:R-:W-:Y:S01]  /*2b70*/  LOP3.LUT P1, RZ, R68, 0x10, RZ, 0xc0, !PT ;  /* 0x0000001044ff7812 */ /* 0x000fe2000782c0ff */
[----:B------:R-:W-:Y:S01]  /*2b80*/  IMAD.SHL.U32 R68, R71, 0x2, RZ ;  /* 0x0000000247447824 */ /* 0x000fe200078e00ff */
[----:B------:R-:W-:-:S02]  /*2b90*/  @P3 LOP3.LUT R119, R119, 0x4, RZ, 0xfc, !PT ;  /* 0x0000000477773812 */ /* 0x000fc400078efcff */
[----:B------:R-:W-:Y:S01]  /*2ba0*/  LOP3.LUT P3, RZ, R69, 0x10, RZ, 0xc0, !PT ;  /* 0x0000001045ff7812 */ /* 0x000fe2000786c0ff */
[----:B------:R-:W-:Y:S01]  /*2bb0*/  IMAD.SHL.U32 R69, R71, 0x4, RZ ;  /* 0x0000000447457824 */ /* 0x000fe200078e00ff */
[----:B------:R-:W-:Y:S01]  /*2bc0*/  LDGSTS.E.BYPASS.LTC128B.128 [R106+0x4600], desc[UR14][R78.64], P2 ;  /* 0x046000004e6a7fae */ /* 0x000fe20009101d4e */
[----:B------:R-:W-:Y:S01]  /*2bd0*/  @!P0 IMAD.MOV.U32 R71, RZ, RZ, R73 ;  /* 0x000000ffff478224 */ /* 0x000fe200078e0049 */
[C---:B------:R-:W-:Y:S02]  /*2be0*/  LOP3.LUT P4, RZ, R119.reuse, 0x4, RZ, 0xc0, !PT ;  /* 0x0000000477ff7812 */ /* 0x040fe4000788c0ff */
[----:B------:R-:W-:Y:S01]  /*2bf0*/  ISETP.NE.AND P2, PT, RZ, UR10, PT ;  /* 0x0000000aff007c0c */ /* 0x000fe2000bf45270 */
[----:B------:R4:W-:Y:S01]  /*2c00*/  LDGSTS.E.BYPASS.LTC128B.128 [R106+0x4680], desc[UR14][R78.64+0x80], P5 ;  /* 0x046800804e6a7fae */ /* 0x0009e2000a901d4e */
[----:B------:R-:W-:Y:S02]  /*2c10*/  LOP3.LUT R119, R119, 0xfffffffe, RZ, 0xc0, !PT ;  /* 0xfffffffe77777812 */ /* 0x000fe400078ec0ff */
[----:B------:R-:W-:-:S02]  /*2c20*/  SEL R71, R71, RZ, P2 ;  /* 0x000000ff47477207 */ /* 0x000fc40001000000 */
[----:B------:R-:W-:Y:S02]  /*2c30*/  @P1 LOP3.LUT R119, R119, 0x1, RZ, 0xfc, !PT ;  /* 0x0000000177771812 */ /* 0x000fe400078efcff */
[-C--:B-1----:R-:W-:Y:S02]  /*2c40*/  IADD3 R74, P1, R78, R2.reuse, RZ ;  /* 0x000000024e4a7210 */ /* 0x082fe40007f3e0ff */
[----:B------:R-:W-:Y:S02]  /*2c50*/  IADD3 R76, P0, R80, R2, RZ ;  /* 0x00000002504c7210 */ /* 0x000fe40007f1e0ff */
[----:B------:R-:W-:Y:S01]  /*2c60*/  LOP3.LUT P5, RZ, R68, 0x10, RZ, 0xc0, !PT ;  /* 0x0000001044ff7812 */ /* 0x000fe200078ac0ff */
[----:B------:R-:W-:Y:S01]  /*2c70*/  IMAD.SHL.U32 R68, R71, 0x4, RZ ;  /* 0x0000000447447824 */ /* 0x000fe200078e00ff */
[----:B------:R-:W-:Y:S01]  /*2c80*/  LOP3.LUT P6, RZ, R69, 0x10, RZ, 0xc0, !PT ;  /* 0x0000001045ff7812 */ /* 0x000fe200078cc0ff */
[--C-:B------:R-:W-:Y:S01]  /*2c90*/  IMAD.X R75, R79, 0x1, R3.reuse, P1 ;  /* 0x000000014f4b7824 */ /* 0x100fe200008e0603 */
[----:B------:R-:W-:Y:S01]  /*2ca0*/  LOP3.LUT P1, RZ, R119, 0x1, RZ, 0xc0, !PT ;  /* 0x0000000177ff7812 */ /* 0x000fe2000782c0ff */
[----:B------:R-:W-:Y:S01]  /*2cb0*/  IMAD.X R77, R81, 0x1, R3, P0 ;  /* 0x00000001514d7824 */ /* 0x000fe200000e0603 */
[----:B------:R-:W-:Y:S01]  /*2cc0*/  LOP3.LUT P0, RZ, R70, 0x10, RZ, 0xc0, !PT ;  /* 0x0000001046ff7812 */ /* 0x000fe2000780c0ff */
[C---:B------:R-:W-:Y:S01]  /*2cd0*/  IMAD.SHL.U32 R70, R71.reuse, 0x10, RZ ;  /* 0x0000001047467824 */ /* 0x040fe200078e00ff */
[----:B------:R-:W-:Y:S01]  /*2ce0*/  LOP3.LUT P2, RZ, R68, 0x10, RZ, 0xc0, !PT ;  /* 0x0000001044ff7812 */ /* 0x000fe2000784c0ff */
[----:B------:R-:W-:Y:S01]  /*2cf0*/  IMAD.IADD R68, R94, 0x1, -R101 ;  /* 0x000000015e447824 */ /* 0x000fe200078e0a65 */
[----:B------:R-:W-:Y:S01]  /*2d00*/  LDGSTS.E.BYPASS.LTC128B.128 [R72+0x4600], desc[UR14][R76.64], P4 ;  /* 0x046000004c487fae */ /* 0x000fe2000a101d4e */
[C---:B------:R-:W-:Y:S01]  /*2d10*/  IMAD.SHL.U32 R69, R71.reuse, 0x8, RZ ;  /* 0x0000000847457824 */ /* 0x040fe200078e00ff */
[----:B------:R-:W-:Y:S01]  /*2d20*/  LOP3.LUT P4, RZ, R70, 0x10, RZ, 0xc0, !PT ;  /* 0x0000001046ff7812 */ /* 0x000fe2000788c0ff */
[----:B------:R-:W-:Y:S01]  /*2d30*/  IMAD.SHL.U32 R71, R71, 0x2, RZ ;  /* 0x0000000247477824 */ /* 0x000fe200078e00ff */
[----:B------:R-:W-:Y:S01]  /*2d40*/  R2UR UR9, R68 ;  /* 0x00000000440972ca */ /* 0x000fe200000e0000 */
[----:B------:R1:W-:Y:S01]  /*2d50*/  LDGSTS.E.BYPASS.LTC128B.128 [R72+0x4680], desc[UR14][R76.64+0x80], P3 ;  /* 0x046800804c487fae */ /* 0x0003e20009901d4e */
[----:B------:R-:W-:-:S02]  /*2d60*/  LOP3.LUT P3, RZ, R69, 0x10, RZ, 0xc0, !PT ;  /* 0x0000001045ff7812 */ /* 0x000fc4000786c0ff */
[C---:B------:R-:W-:Y:S01]  /*2d70*/  LOP3.LUT R70, R105.reuse, 0x9, RZ, 0xfc, !PT ;  /* 0x0000000969467812 */ /* 0x040fe200078efcff */
[----:B------:R-:W0:Y:S01]  /*2d80*/  LDGDEPBAR ;  /* 0x00000000000079af */ /* 0x000e220000000000 */
[C---:B------:R-:W-:Y:S02]  /*2d90*/  LOP3.LUT R69, R105.reuse, 0x11, RZ, 0xfc, !PT ;  /* 0x0000001169457812 */ /* 0x040fe400078efcff */
[----:B------:R-:W-:Y:S01]  /*2da0*/  LOP3.LUT R68, R105, 0x18, RZ, 0xfc, !PT ;  /* 0x0000001869447812 */ /* 0x000fe200078efcff */
[----:B------:R3:W-:Y:S01]  /*2db0*/  LDGSTS.E.BYPASS.LTC128B.128 [R106+0x6600], desc[UR14][R74.64], P1 ;  /* 0x066000004a6a7fae */ /* 0x0007e20008901d4e */
[----:B--2---:R-:W-:-:S03]  /*2dc0*/  IADD3 R80, P1, R74, R2, RZ ;  /* 0x000000024a507210 */ /* 0x004fc60007f3e0ff */
[----:B------:R3:W-:Y:S01]  /*2dd0*/  LDGSTS.E.BYPASS.LTC128B.128 [R106+0x6680], desc[UR14][R74.64+0x80], P0 ;  /* 0x066800804a6a7fae */ /* 0x0007e20008101d4e */
[----:B----4-:R-:W-:Y:S01]  /*2de0*/  IADD3 R78, P0, R76, R2, RZ ;  /* 0x000000024c4e7210 */ /* 0x010fe20007f1e0ff */
[----:B------:R-:W-:Y:S01]  /*2df0*/  UISETP.GT.OR UP0, UPT, UR9, 0x80, !UP0 ;  /* 0x000000800900788c */ /* 0x000fe2000c704670 */
[--C-:B------:R-:W-:Y:S01]  /*2e00*/  IMAD.X R81, R75, 0x1, R3.reuse, P1 ;  /* 0x000000014b517824 */ /* 0x100fe200008e0603 */
[----:B------:R-:W-:Y:S02]  /*2e10*/  LOP3.LUT P1, RZ, R71, 0x10, RZ, 0xc0, !PT ;  /* 0x0000001047ff7812 */ /* 0x000fe4000782c0ff */
[----:B------:R-:W-:Y:S01]  /*2e20*/  IMAD.X R79, R77, 0x1, R3, P0 ;  /* 0x000000014d4f7824 */ /* 0x000fe200000e0603 */
[----:B------:R-:W-:-:S04]  /*2e30*/  LOP3.LUT R71, R105, 0x8, RZ, 0xfc, !PT ;  /* 0x0000000869477812 */ /* 0x000fc800078efcff */
[----:B------:R3:W-:Y:S01]  /*2e40*/  LDGSTS.E.BYPASS.LTC128B.128 [R72+0x6600], desc[UR14][R78.64], P6 ;  /* 0x066000004e487fae */ /* 0x0007e2000b101d4e */
[----:B-1----:R-:W-:-:S03]  /*2e50*/  IADD3 R76, P0, R78, R2, RZ ;  /* 0x000000024e4c7210 */ /* 0x002fc60007f1e0ff */
[----:B------:R3:W-:Y:S01]  /*2e60*/  LDGSTS.E.BYPASS.LTC128B.128 [R72+0x6680], desc[UR14][R78.64+0x80], P5 ;  /* 0x066800804e487fae */ /* 0x0007e2000a901d4e */
[----:B------:R-:W-:Y:S01]  /*2e70*/  LOP3.LUT R2, R105, 0x19, RZ, 0xfc, !PT ;  /* 0x0000001969027812 */ /* 0x000fe200078efcff */
[----:B------:R-:W-:Y:S01]  /*2e80*/  IMAD.X R77, R79, 0x1, R3, P0 ;  /* 0x000000014f4d7824 */ /* 0x000fe200000e0603 */
[----:B------:R-:W-:Y:S01]  /*2e90*/  PLOP3.LUT P0, PT, PT, PT, UP0, 0x80, 0x0 ;  /* 0x000000000000781c */ /* 0x000fe20003f0f008 */
[----:B------:R-:W0:Y:S01]  /*2ea0*/  LDGDEPBAR ;  /* 0x00000000000079af */ /* 0x000e220000000000 */
[----:B------:R-:W-:-:S03]  /*2eb0*/  LOP3.LUT R3, R105, 0x10, RZ, 0xfc, !PT ;  /* 0x0000001069037812 */ /* 0x000fc600078efcff */
[----:B------:R3:W-:Y:S04]  /*2ec0*/  LDGSTS.E.BYPASS.LTC128B.128 [R106+0x8600], desc[UR14][R80.64], P4 ;  /* 0x08600000506a7fae */ /* 0x0007e8000a101d4e */
[----:B------:R3:W-:Y:S04]  /*2ed0*/  LDGSTS.E.BYPASS.LTC128B.128 [R106+0x8680], desc[UR14][R80.64+0x80], P3 ;  /* 0x08680080506a7fae */ /* 0x0007e80009901d4e */
[----:B------:R3:W-:Y:S04]  /*2ee0*/  LDGSTS.E.BYPASS.LTC128B.128 [R72+0x8600], desc[UR14][R76.64], P2 ;  /* 0x086000004c487fae */ /* 0x0007e80009101d4e */
[----:B------:R3:W-:Y:S04]  /*2ef0*/  LDGSTS.E.BYPASS.LTC128B.128 [R72+0x8680], desc[UR14][R76.64+0x80], P1 ;  /* 0x086800804c487fae */ /* 0x0007e80008901d4e */
[----:B------:R-:W0:Y:S01]  /*2f00*/  LDGDEPBAR ;  /* 0x00000000000079af */ /* 0x000e220000000000 */
[----:B------:R-:W-:Y:S05]  /*2f10*/  @P0 BRA `(.L_x_616) ;  /* 0x0000000000e40947 */ /* 0x000fea0003800000 */
[----:B---3--:R-:W-:Y:S02]  /*2f20*/  IADD3 R72, -R104, UR13, RZ ;  /* 0x0000000d68487c10 */ /* 0x008fe4000fffe1ff */
[----:B------:R-:W-:-:S03]  /*2f30*/  LOP3.LUT R78, R99, 0x1c, RZ, 0xc0, !PT ;  /* 0x0000001c634e7812 */ /* 0x000fc600078ec0ff */
[----:B------:R-:W-:-:S05]  /*2f40*/  IMAD R73, R72, 0x20, -R101 ;  /* 0x0000002048497824 */ /* 0x000fca00078e0a65 */
[----:B------:R-:W-:-:S04]  /*2f50*/  LEA.HI R78, R78, R73, RZ, 0x1e ;  /* 0x000000494e4e7211 */ /* 0x000fc800078ff0ff */
[CC--:B------:R-:W-:Y:S01]  /*2f60*/  ISETP.GE.AND P0, PT, R78.reuse, R105.reuse, PT ;  /* 0x000000694e00720c */ /* 0x0c0fe20003f06270 */
[C---:B------:R-:W-:Y:S01]  /*2f70*/  VIADD R76, R78.reuse, 0x8 ;  /* 0x000000084e4c7836 */ /* 0x040fe20000000000 */
[CC--:B------:R-:W-:Y:S01]  /*2f80*/  ISETP.GT.AND P1, PT, R78.reuse, R105.reuse, PT ;  /* 0x000000694e00720c */ /* 0x0c0fe20003f24270 */
[----:B------:R-:W-:Y:S01]  /*2f90*/  VIADD R72, R78, 0x7 ;  /* 0x000000074e487836 */ /* 0x000fe20000000000 */
[----:B------:R-:W-:Y:S01]  /*2fa0*/  FSEL R4, R4, -INF , P0 ;  /* 0xff80000004047808 */ /* 0x000fe20000000000 */
[----:B------:R-:W-:Y:S01]  /*2fb0*/  VIADD R74, R78, 0x10 ;  /* 0x000000104e4a7836 */ /* 0x000fe20000000000 */
[CC--:B------:R-:W-:Y:S02]  /*2fc0*/  ISETP.GT.AND P3, PT, R76.reuse, R105.reuse, PT ;  /* 0x000000694c00720c */ /* 0x0c0fe40003f64270 */
[----:B------:R-:W-:Y:S02]  /*2fd0*/  ISETP.GE.AND P2, PT, R76, R105, PT ;  /* 0x000000694c00720c */ /* 0x000fe40003f46270 */
[----:B------:R-:W-:-:S02]  /*2fe0*/  FSEL R7, R7, -INF , P3 ;  /* 0xff80000007077808 */ /* 0x000fc40001800000 */
[----:B------:R-:W-:Y:S02]  /*2ff0*/  ISETP.GE.AND P3, PT, R78, R70, PT ;  /* 0x000000464e00720c */ /* 0x000fe40003f66270 */
[----:B------:R-:W-:Y:S01]  /*3000*/  ISETP.GE.AND P5, PT, R72, R105, PT ;  /* 0x000000694800720c */ /* 0x000fe20003fa6270 */
[----:B------:R-:W-:Y:S01]  /*3010*/  VIADD R72, R78, 0xf ;  /* 0x0000000f4e487836 */ /* 0x000fe20000000000 */
        /* <DEDUP_REMOVED lines=13> */
[C---:B------:R-:W-:Y:S02]  /*30f0*/  ISETP.GE.AND P4, PT, R78.reuse, R71, PT ;  /* 0x000000474e00720c */ /* 0x040fe40003f86270 */
[C---:B------:R-:W-:Y:S02]  /*3100*/  ISETP.GE.AND P2, PT, R78.reuse, R3, PT ;  /* 0x000000034e00720c */ /* 0x040fe40003f46270 */
[----:B------:R-:W-:-:S02]  /*3110*/  ISETP.GE.AND P0, PT, R78, R69, PT ;  /* 0x000000454e00720c */ /* 0x000fc40003f06270 */
[C---:B------:R-:W-:Y:S02]  /*3120*/  ISETP.GE.AND P1, PT, R78.reuse, R68, PT ;  /* 0x000000444e00720c */ /* 0x040fe40003f26270 */
[C---:B------:R-:W-:Y:S01]  /*3130*/  ISETP.GE.AND P3, PT, R78.reuse, R2, PT ;  /* 0x000000024e00720c */ /* 0x040fe20003f66270 */
        /* <DEDUP_REMOVED lines=11> */
[-C--:B------:R-:W-:Y:S02]  /*31f0*/  ISETP.GE.AND P0, PT, R78, R105.reuse, PT ;  /* 0x000000694e00720c */ /* 0x080fe40003f06270 */
[-C--:B------:R-:W-:Y:S02]  /*3200*/  ISETP.GT.AND P4, PT, R74, R105.reuse, PT ;  /* 0x000000694a00720c */ /* 0x080fe40003f84270 */
        /* <DEDUP_REMOVED lines=10> */
.L_x_616:
[----:B---3--:R-:W1:Y:S01]  /*32b0*/  LDC R72, c[0x0][0x290] ;  /* 0x0000a400ff487b82 */ /* 0x008e620000000800 */
[----:B------:R-:W-:Y:S01]  /*32c0*/  ISETP.LT.AND P5, PT, R70, UR9, PT ;  /* 0x0000000946007c0c */ /* 0x000fe2000bfa1270 */
[----:B------:R-:W-:Y:S01]  /*32d0*/  BSSY B0, `(.L_x_617) ;  /* 0x0000040000007945 */ /* 0x000fe20003800000 */
[C---:B------:R-:W-:Y:S02]  /*32e0*/  LOP3.LUT R70, R105.reuse, 0x1, RZ, 0xfc, !PT ;  /* 0x0000000169467812 */ /* 0x040fe400078efcff */
[----:B------:R-:W-:Y:S02]  /*32f0*/  ISETP.LT.AND P1, PT, R105, UR9, PT ;  /* 0x0000000969007c0c */ /* 0x000fe4000bf21270 */
[----:B------:R-:W-:Y:S02]  /*3300*/  ISETP.LT.AND P4, PT, R3, UR9, PT ;  /* 0x0000000903007c0c */ /* 0x000fe4000bf81270 */
[----:B------:R-:W-:Y:S02]  /*3310*/  ISETP.LT.AND P0, PT, R70, UR9, PT ;  /* 0x0000000946007c0c */ /* 0x000fe4000bf01270 */
[----:B------:R-:W-:-:S02]  /*3320*/  ISETP.LT.AND P6, PT, R71, UR9, PT ;  /* 0x0000000947007c0c */ /* 0x000fc4000bfc1270 */
[----:B------:R-:W-:Y:S02]  /*3330*/  ISETP.LT.AND P2, PT, R68, UR9, PT ;  /* 0x0000000944007c0c */ /* 0x000fe4000bf41270 */
[----:B------:R-:W-:Y:S02]  /*3340*/  MOV R68, 0xff800000 ;  /* 0xff80000000447802 */ /* 0x000fe40000000f00 */
[----:B------:R-:W-:Y:S02]  /*3350*/  ISETP.LT.AND P3, PT, R69, UR9, PT ;  /* 0x0000000945007c0c */ /* 0x000fe4000bf61270 */
[----:B------:R-:W-:-:S04]  /*3360*/  LOP3.LUT R119, R119, 0xfffffffe, RZ, 0xc0, !PT ;  /* 0xfffffffe77777812 */ /* 0x000fc800078ec0ff */
[----:B------:R-:W-:Y:S01]  /*3370*/  LOP3.LUT R119, R119, 0xfffffffd, RZ, 0xc0, !PT ;  /* 0xfffffffd77777812 */ /* 0x000fe200078ec0ff */
[----:B-1----:R-:W-:-:S03]  /*3380*/  FMUL R3, R72, 1.4426950216293334961 ;  /* 0x3fb8aa3b48037820 */ /* 0x002fc60000400000 */
[----:B------:R-:W-:Y:S01]  /*3390*/  @P1 LOP3.LUT R119, R119, 0x2, RZ, 0xfc, !PT ;  /* 0x0000000277771812 */ /* 0x000fe200078efcff */
[C---:B------:R-:W-:Y:S01]  /*33a0*/  FMUL R4, R3.reuse, R4 ;  /* 0x0000000403047220 */ /* 0x040fe20000400000 */
[C---:B------:R-:W-:Y:S01]  /*33b0*/  FMUL R5, R3.reuse, R5 ;  /* 0x0000000503057220 */ /* 0x040fe20000400000 */
[C---:B------:R-:W-:Y:S01]  /*33c0*/  FMUL R69, R3.reuse, R8 ;  /* 0x0000000803457220 */ /* 0x040fe20000400000 */
[C---:B------:R-:W-:Y:S01]  /*33d0*/  FMUL R9, R3.reuse, R9 ;  /* 0x0000000903097220 */ /* 0x040fe20000400000 */
[C---:B------:R-:W-:Y:S01]  /*33e0*/  FMUL R71, R3.reuse, R12 ;  /* 0x0000000c03477220 */ /* 0x040fe20000400000 */
[----:B------:R-:W-:Y:S01]  /*33f0*/  @P1 FMNMX R68, R4, -INF , !PT ;  /* 0xff80000004441809 */ /* 0x000fe20007800000 */
[C---:B------:R-:W-:Y:S01]  /*3400*/  FMUL R13, R3.reuse, R13 ;  /* 0x0000000d030d7220 */ /* 0x040fe20000400000 */
[----:B------:R-:W-:Y:S01]  /*3410*/  ISETP.LT.AND P1, PT, R2, UR9, PT ;  /* 0x0000000902007c0c */ /* 0x000fe2000bf21270 */
[----:B------:R-:W-:Y:S01]  /*3420*/  FMUL R73, R3, R16 ;  /* 0x0000001003497220 */ /* 0x000fe20000400000 */
[----:B------:R-:W-:Y:S01]  /*3430*/  @P0 FMNMX R68, R5, R68, !PT ;  /* 0x0000004405440209 */ /* 0x000fe20007800000 */
[----:B------:R-:W-:Y:S01]  /*3440*/  FMUL R17, R3, R17 ;  /* 0x0000001103117220 */ /* 0x000fe20000400000 */
[----:B------:R-:W-:Y:S01]  /*3450*/  @P0 LOP3.LUT R119, R119, 0x1, RZ, 0xfc, !PT ;  /* 0x0000000177770812 */ /* 0x000fe200078efcff */
        /* <DEDUP_REMOVED lines=29> */
[C---:B------:R-:W-:Y:S01]  /*3630*/  FMUL R22, R3.reuse, R22 ;  /* 0x0000001603167220 */ /* 0x040fe20000400000 */
[----:B------:R-:W-:-:S08]  /*3640*/  FMUL R16, R3, R23 ;  /* 0x0000001703107220 */ /* 0x000fd00000400000 */
[----:B------:R-:W-:Y:S05]  /*3650*/  @!P0 BRA `(.L_x_618) ;  /* 0x0000000000108947 */ /* 0x000fea0003800000 */
[----:B------:R-:W-:-:S04]  /*3660*/  LOP3.LUT R2, R99, 0x1c, RZ, 0xc0, !PT ;  /* 0x0000001c63027812 */ /* 0x000fc800078ec0ff */
[----:B------:R-:W-:-:S05]  /*3670*/  IADD3 R19, R2, UR4, RZ ;  /* 0x0000000402137c10 */ /* 0x000fca000fffe0ff */
[----:B------:R1:W-:Y:S01]  /*3680*/  ATOMS.MAX.S32 RZ, [R19+0x100], R68 ;  /* 0x0001004413ff738c */ /* 0x0003e20001000200 */
[----:B------:R-:W-:Y:S05]  /*3690*/  BRA `(.L_x_619) ;  /* 0x00000000000c7947 */ /* 0x000fea0003800000 */
.L_x_618:
[----:B------:R-:W-:-:S04]  /*36a0*/  LOP3.LUT R2, R99, 0x1c, RZ, 0xc0, !PT ;  /* 0x0000001c63027812 */ /* 0x000fc800078ec0ff */
[----:B------:R-:W-:-:S05]  /*36b0*/  IADD3 R19, R2, UR4, RZ ;  /* 0x0000000402137c10 */ /* 0x000fca000fffe0ff */
[----:B------:R2:W-:Y:S02]  /*36c0*/  ATOMS.MIN RZ, [R19+0x100], R68 ;  /* 0x0001004413ff738c */ /* 0x0005e40000800000 */
.L_x_619:
[----:B------:R-:W-:Y:S05]  /*36d0*/  BSYNC B0 ;  /* 0x0000000000007941 */ /* 0x000fea0003800000 */
.L_x_617:
[----:B------:R-:W-:Y:S01]  /*36e0*/  P2R R3, PR, RZ, 0x2 ;  /* 0x00000002ff037803 */ /* 0x000fe20000000000 */
[----:B-12---:R-:W-:Y:S01]  /*36f0*/  IMAD.MOV.U32 R68, RZ, RZ, -0x800000 ;  /* 0xff800000ff447424 */ /* 0x006fe200078e00ff */
        /* <DEDUP_REMOVED lines=16> */
.L_x_621:
[----:B------:R2:W-:Y:S02]  /*3800*/  ATOMS.MIN RZ, [R19+0x120], R68 ;  /* 0x0001204413ff738c */ /* 0x0005e40000800000 */
.L_x_622:
[----:B------:R-:W-:Y:S05]  /*3810*/  BSYNC B0 ;  /* 0x0000000000007941 */ /* 0x000fea0003800000 */
.L_x_620:
        /* <DEDUP_REMOVED lines=18> */
.L_x_624:
[----:B------:R2:W-:Y:S02]  /*3940*/  ATOMS.MIN RZ, [R19+0x140], R68 ;  /* 0x0001404413ff738c */ /* 0x0005e40000800000 */
.L_x_625:
[----:B------:R-:W-:Y:S05]  /*3950*/  BSYNC B0 ;  /* 0x0000000000007941 */ /* 0x000fea0003800000 */
.L_x_623:
        /* <DEDUP_REMOVED lines=18> */
.L_x_627:
[----:B------:R2:W-:Y:S02]  /*3a80*/  ATOMS.MIN RZ, [R19+0x160], R68 ;  /* 0x0001604413ff738c */ /* 0x0005e40000800000 */
.L_x_628:
[----:B------:R-:W-:Y:S05]  /*3a90*/  BSYNC B0 ;  /* 0x0000000000007941 */ /* 0x000fea0003800000 */
.L_x_626:
[----:B------:R-:W-:Y:S01]  /*3aa0*/  LOP3.LUT R3, R99, 0x1f, RZ, 0xc0, !PT ;  /* 0x0000001f63037812 */ /* 0x000fe200078ec0ff */
        /* <DEDUP_REMOVED lines=23> */
.L_x_630:
[----:B------:R-:W-:Y:S05]  /*3c20*/  BSYNC B0 ;  /* 0x0000000000007941 */ /* 0x000fea0003800000 */
.L_x_629:
[----:B------:R-:W-:Y:S01]  /*3c30*/  BAR.SYNC.DEFER_BLOCKING 0x0 ;  /* 0x0000000000007b1d */ /* 0x000fe20000010000 */
[----:B------:R-:W-:-:S13]  /*3c40*/  ISETP.NE.AND P0, PT, R101, RZ, PT ;  /* 0x000000ff6500720c */ /* 0x000fda0003f05270 */
[----:B------:R-:W-:Y:S05]  /*3c50*/  @!P0 BRA `(.L_x_631) ;  /* 0x0000000000908947 */ /* 0x000fea0003800000 */
[----:B-12---:R-:W1:Y:S04]  /*3c60*/  LDS R68, [R19+0x180] ;  /* 0x0001800013447984 */ /* 0x006e680000000800 */
[----:B----4-:R-:W2:Y:S04]  /*3c70*/  LDS R23, [R19+0x1a0] ;  /* 0x0001a00013177984 */ /* 0x010ea80000000800 */
[----:B---3--:R-:W3:Y:S04]  /*3c80*/  LDS R21, [R19+0x1c0] ;  /* 0x0001c00013157984 */ /* 0x008ee80000000800 */
[----:B------:R-:W4:Y:S01]  /*3c90*/  LDS R70, [R19+0x1e0] ;  /* 0x0001e00013467984 */ /* 0x000f220000000800 */
        /* <DEDUP_REMOVED lines=16> */
[-C--:B---3--:R-:W-:Y:S01]  /*3da0*/  FMUL R64, R64, R21.reuse ;  /* 0x0000001540407220 */ /* 0x088fe20000400000 */
        /* <DEDUP_REMOVED lines=14> */
[----:B------:R-:W-:-:S07]  /*3e90*/  FMUL R55, R55, R70 ;  /* 0x0000004637377220 */ /* 0x000fce0000400000 */
.L_x_631:
[----:B-12---:R-:W-:Y:S01]  /*3ea0*/  LOP3.LUT R68, R3, 0x1c, RZ, 0xc0, !PT ;  /* 0x0000001c03447812 */ /* 0x006fe200078ec0ff */
[----:B------:R-:W-:Y:S01]  /*3eb0*/  IMAD.MOV.U32 R72, RZ, RZ, RZ ;  /* 0x000000ffff487224 */ /* 0x000fe200078e00ff */
[----:B------:R-:W-:Y:S01]  /*3ec0*/  P2R R77, PR, RZ, 0x8 ;  /* 0x00000008ff4d7803 */ /* 0x000fe20000000000 */
[----:B------:R-:W-:Y:S01]  /*3ed0*/  BSSY B0, `(.L_x_632) ;  /* 0x00001ba000007945 */ /* 0x000fe20003800000 */
[----:B------:R-:W-:Y:S01]  /*3ee0*/  PLOP3.LUT P3, PT, PT, PT, PT, 0x80, 0x0 ;  /* 0x000000000000781c */ /* 0x000fe20003f6f070 */
[----:B------:R-:W1:Y:S01]  /*3ef0*/  LDS R74, [R68+UR4+0x100] ;  /* 0x00010004444a7984 */ /* 0x000e620008000800 */
[----:B------:R-:W-:Y:S02]  /*3f00*/  P2R R78, PR, RZ, 0x10 ;  /* 0x00000010ff4e7803 */ /* 0x000fe40000000000 */
[----:B------:R-:W-:Y:S01]  /*3f10*/  PLOP3.LUT P4, PT, PT, PT, PT, 0x80, 0x0 ;  /* 0x000000000000781c */ /* 0x000fe20003f8f070 */
[----:B------:R-:W2:Y:S01]  /*3f20*/  LDS R75, [R68+UR4+0x120] ;  /* 0x00012004444b7984 */ /* 0x000ea20008000800 */
[----:B------:R-:W-:-:S02]  /*3f30*/  P2R R76, PR, RZ, 0x4 ;  /* 0x00000004ff4c7803 */ /* 0x000fc40000000000 */
[----:B------:R-:W-:Y:S01]  /*3f40*/  P2R R80, PR, RZ, 0x40 ;  /* 0x00000040ff507803 */ /* 0x000fe20000000000 */
[----:B---34-:R-:W3:Y:S01]  /*3f50*/  LDS R21, [R68+UR4+0x140] ;  /* 0x0001400444157984 */ /* 0x018ee20008000800 */
[----:B------:R-:W-:Y:S02]  /*3f60*/  PLOP3.LUT P6, PT, PT, PT, PT, 0x80, 0x0 ;  /* 0x000000000000781c */ /* 0x000fe40003fcf070 */
[----:B------:R-:W-:Y:S02]  /*3f70*/  P2R R79, PR, RZ, 0x20 ;  /* 0x00000020ff4f7803 */ /* 0x000fe40000000000 */
[----:B------:R-:W-:Y:S01]  /*3f80*/  LOP3.LUT P5, RZ, R119, 0x2, RZ, 0xc0, !PT ;  /* 0x0000000277ff7812 */ /* 0x000fe200078ac0ff */
[----:B-1----:R-:W-:Y:S02]  /*3f90*/  @P1 FADD R19, R17, -R74 ;  /* 0x8000004a11131221 */ /* 0x002fe40000000000 */
[----:B------:R1:W4:Y:S01]  /*3fa0*/  LDS R17, [R68+UR4+0x160] ;  /* 0x0001600444117984 */ /* 0x0003220008000800 */
[----:B--2---:R-:W-:-:S02]  /*3fb0*/  @P1 FADD R83, R8, -R75 ;  /* 0x8000004b08531221 */ /* 0x004fc40000000000 */
[----:B------:R-:W-:Y:S01]  /*3fc0*/  @P1 FSETP.GEU.AND P0, PT, R19, -126, PT ;  /* 0xc2fc00001300180b */ /* 0x000fe20003f0e000 */
[----:B---3--:R-:W-:-:S03]  /*3fd0*/  @P1 FADD R82, R12, -R21 ;  /* 0x800000150c521221 */ /* 0x008fc60000000000 */
[----:B------:R-:W-:Y:S01]  /*3fe0*/  @P1 PLOP3.LUT P3, PT, P0, PT, PT, 0x80, 0x0 ;  /* 0x000000000000181c */ /* 0x000fe2000076f070 */
[----:B------:R-:W-:Y:S01]  /*3ff0*/  IMAD.MOV.U32 R12, RZ, RZ, RZ ;  /* 0x000000ffff0c7224 */ /* 0x000fe200078e00ff */
        /* <DEDUP_REMOVED lines=13> */
[----:B------:R1:W3:Y:S01]  /*40d0*/  @P1 MUFU.EX2 R16, R82 ;  /* 0x0000005200101308 */ /* 0x0002e20000000800 */
[----:B------:R-:W-:Y:S01]  /*40e0*/  PLOP3.LUT P3, PT, PT, PT, PT, 0x80, 0x0 ;  /* 0x000000000000781c */ /* 0x000fe20003f6f070 */
[----:B------:R-:W-:Y:S01]  /*40f0*/  IMAD.MOV.U32 R19, RZ, RZ, RZ ;  /* 0x000000ffff137224 */ /* 0x000fe200078e00ff */
[----:B------:R-:W-:Y:S01]  /*4100*/  @P1 FSETP.GEU.AND P2, PT, R81, -126, PT ;  /* 0xc2fc00005100180b */ /* 0x000fe20003f4e000 */
[----:B------:R-:W-:-:S03]  /*4110*/  @P1 IMAD.MOV.U32 R72, RZ, RZ, R70 ;  /* 0x000000ffff481224 */ /* 0x000fc600078e0046 */
[----:B------:R-:W-:Y:S01]  /*4120*/  @P1 PLOP3.LUT P0, PT, P2, PT, PT, 0x80, 0x0 ;  /* 0x000000000000181c */ /* 0x000fe2000170f070 */
[----:B--2---:R-:W-:Y:S01]  /*4130*/  @!P4 FMUL R23, R23, R23 ;  /* 0x000000171717c220 */ /* 0x004fe20000400000 */
[----:B------:R-:W-:Y:S02]  /*4140*/  PLOP3.LUT P2, PT, PT, PT, PT, 0x80, 0x0 ;  /* 0x000000000000781c */ /* 0x000fe40003f4f070 */
[C---:B------:R-:W-:Y:S01]  /*4150*/  LOP3.LUT P4, RZ, R119.reuse, 0x1, RZ, 0xc0, !PT ;  /* 0x0000000177ff7812 */ /* 0x040fe2000788c0ff */
[----:B------:R-:W-:Y:S01]  /*4160*/  @P1 IMAD.MOV.U32 R68, RZ, RZ, R23 ;  /* 0x000000ffff441224 */ /* 0x000fe200078e0017 */
[----:B------:R-:W-:Y:S01]  /*4170*/  LOP3.LUT R119, R119, 0xffffdfff, RZ, 0xc0, !PT ;  /* 0xffffdfff77777812 */ /* 0x000fe200078ec0ff */
[----:B-1----:R-:W-:Y:S01]  /*4180*/  @P5 FADD R82, R32, -R21 ;  /* 0x8000001520525221 */ /* 0x002fe20000000000 */
[----:B---3--:R-:W-:-:S05]  /*4190*/  @!P6 FMUL R16, R16, R16 ;  /* 0x000000101010e220 */ /* 0x008fca0000400000 */
[----:B------:R-:W-:Y:S01]  /*41a0*/  @!P0 FMUL R81, R81, 0.5 ;  /* 0x3f00000051518820 */ /* 0x000fe20000400000 */
[----:B------:R-:W-:-:S03]  /*41b0*/  @P1 IMAD.MOV.U32 R19, RZ, RZ, R16 ;  /* 0x000000ffff131224 */ /* 0x000fc600078e0010 */
[----:B------:R-:W1:Y:S01]  /*41c0*/  @P1 MUFU.EX2 R8, R81 ;  /* 0x0000005100081308 */ /* 0x000e620000000800 */
[----:B------:R-:W-:Y:S02]  /*41d0*/  IMAD.MOV.U32 R16, RZ, RZ, RZ ;  /* 0x000000ffff107224 */ /* 0x000fe400078e00ff */
[----:B-1----:R-:W-:Y:S01]  /*41e0*/  @!P0 FMUL R8, R8, R8 ;  /* 0x0000000808088220 */ /* 0x002fe20000400000 */
[----:B------:R-:W-:-:S03]  /*41f0*/  @P5 FADD R81, R34, -R17 ;  /* 0x8000001122515221 */ /* 0x000fc60000000000 */
[----:B------:R-:W-:Y:S02]  /*4200*/  @P1 IMAD.MOV.U32 R12, RZ, RZ, R8 ;  /* 0x000000ffff0c1224 */ /* 0x000fe400078e0008 */
[----:B------:R-:W-:Y:S01]  /*4210*/  @P5 FADD R8, R4, -R74 ;  /* 0x8000004a04085221 */ /* 0x000fe20000000000 */
[----:B------:R-:W-:Y:S01]  /*4220*/  @P5 FADD R4, R6, -R75 ;  /* 0x8000004b06045221 */ /* 0x000fe20000000000 */
[----:B------:R-:W-:Y:S01]  /*4230*/  @P5 FSETP.GEU.AND P6, PT, R81, -126, PT ;  /* 0xc2fc00005100580b */ /* 0x000fe20003fce000 */
[----:B------:R-:W-:Y:S01]  /*4240*/  IMAD.MOV.U32 R6, RZ, RZ, RZ ;  /* 0x000000ffff067224 */ /* 0x000fe200078e00ff */
[----:B------:R-:W-:Y:S02]  /*4250*/  PLOP3.LUT P1, PT, PT, PT, PT, 0x80, 0x0 ;  /* 0x000000000000781c */ /* 0x000fe40003f2f070 */
        /* <DEDUP_REMOVED lines=11> */
[----:B------:R-:W-:Y:S01]  /*4310*/  @!P2 FMUL R4, R4, 0.5 ;  /* 0x3f0000000404a820 */ /* 0x000fe20000400000 */
[----:B------:R-:W-:-:S05]  /*4320*/  @P4 FADD R80, R35, -R17 ;  /* 0x8000001123504221 */ /* 0x000fca0000000000 */
[----:B------:R-:W-:Y:S01]  /*4330*/  @!P1 FMUL R82, R82, 0.5 ;  /* 0x3f00000052529820 */ /* 0x000fe20000400000 */
[----:B------:R2:W3:Y:S03]  /*4340*/  @P5 MUFU.EX2 R34, R4 ;  /* 0x0000000400225308 */ /* 0x0004e60000000800 */
[----:B------:R-:W-:Y:S02]  /*4350*/  @!P0 FMUL R81, R81, 0.5 ;  /* 0x3f00000051518820 */ /* 0x000fe40000400000 */
[----:B------:R-:W-:Y:S01]  /*4360*/  @P6 FADD R69, R69, -R74 ;  /* 0x8000004a45456221 */ /* 0x000fe20000000000 */
[----:B------:R-:W-:Y:S02]  /*4370*/  @P6 FADD R10, R10, -R75 ;  /* 0x8000004b0a0a6221 */ /* 0x000fe40000000000 */
[----:B------:R-:W4:Y:S01]  /*4380*/  @P5 MUFU.EX2 R23, R81 ;  /* 0x0000005100175308 */ /* 0x000f220000000800 */
[----:B-1----:R-:W-:Y:S01]  /*4390*/  @!P3 FMUL R70, R70, R70 ;  /* 0x000000464646b220 */ /* 0x002fe20000400000 */
[----:B------:R-:W-:-:S02]  /*43a0*/  PLOP3.LUT P3, PT, PT, PT, PT, 0x80, 0x0 ;  /* 0x000000000000781c */ /* 0x000fc40003f6f070 */
[----:B------:R-:W-:Y:S01]  /*43b0*/  MOV R8, RZ ;  /* 0x000000ff00087202 */ /* 0x000fe20000000f00 */
[----:B------:R-:W-:-:S03]  /*43c0*/  @P5 IMAD.MOV.U32 R16, RZ, RZ, R70 ;  /* 0x000000ffff105224 */ /* 0x000fc600078e0046 */
[----:B------:R-:W1:Y:S01]  /*43d0*/  @P5 MUFU.EX2 R32, R82 ;  /* 0x0000005200205308 */ /* 0x000e620000000800 */
[----:B--2---:R-:W-:Y:S02]  /*43e0*/  IMAD.MOV.U32 R4, RZ, RZ, RZ ;  /* 0x000000ffff047224 */ /* 0x004fe400078e00ff */
[----:B---3--:R-:W-:Y:S01]  /*43f0*/  @!P2 FMUL R34, R34, R34 ;  /* 0x000000222222a220 */ /* 0x008fe20000400000 */
[----:B------:R-:W-:-:S03]  /*4400*/  PLOP3.LUT P2, PT, PT, PT, PT, 0x80, 0x0 ;  /* 0x000000000000781c */ /* 0x000fc60003f4f070 */
[----:B------:R-:W-:Y:S02]  /*4410*/  @P5 IMAD.MOV.U32 R8, RZ, RZ, R34 ;  /* 0x000000ffff085224 */ /* 0x000fe400078e0022 */
[----:B----4-:R-:W-:Y:S01]  /*4420*/  @!P0 FMUL R23, R23, R23 ;  /* 0x0000001717178220 */ /* 0x010fe20000400000 */
[----:B------:R-:W-:Y:S01]  /*4430*/  @P4 FADD R81, R33, -R21 ;  /* 0x8000001521514221 */ /* 0x000fe20000000000 */
[----:B------:R-:W-:Y:S02]  /*4440*/  IMAD.MOV.U32 R33, RZ, RZ, RZ ;  /* 0x000000ffff217224 */ /* 0x000fe400078e00ff */
[----:B------:R-:W-:Y:S02]  /*4450*/  @P5 IMAD.MOV.U32 R4, RZ, RZ, R23 ;  /* 0x000000ffff045224 */ /* 0x000fe400078e0017 */
[----:B------:R-:W-:Y:S01]  /*4460*/  @P4 FADD R23, R5, -R74 ;  /* 0x8000004a05174221 */ /* 0x000fe20000000000 */
[----:B------:R-:W-:Y:S01]  /*4470*/  @P4 FADD R5, R7, -R75 ;  /* 0x8000004b07054221 */ /* 0x000fe20000000000 */
[----:B------:R-:W-:Y:S01]  /*4480*/  MOV R7, RZ ;  /* 0x000000ff00077202 */ /* 0x000fe20000000f00 */
[----:B-1----:R-:W-:Y:S01]  /*4490*/  @!P1 FMUL R32, R32, R32 ;  /* 0x0000002020209220 */ /* 0x002fe20000400000 */
[----:B------:R-:W-:-:S02]  /*44a0*/  PLOP3.LUT P1, PT, PT, PT, PT, 0x80, 0x0 ;  /* 0x000000000000781c */ /* 0x000fc40003f2f070 */
[----:B------:R-:W-:Y:S01]  /*44b0*/  @P4 FSETP.GEU.AND P0, PT, R23, -126, PT ;  /* 0xc2fc00001700480b */ /* 0x000fe20003f0e000 */
[----:B------:R-:W-:Y:S01]  /*44c0*/  @P5 IMAD.MOV.U32 R6, RZ, RZ, R32 ;  /* 0x000000ffff065224 */ /* 0x000fe200078e0020 */
[----:B------:R-:W-:Y:S02]  /*44d0*/  @P4 FSETP.GEU.AND P5, PT, R80, -126, PT ;  /* 0xc2fc00005000480b */ /* 0x000fe40003fae000 */
        /* <DEDUP_REMOVED lines=11> */
[----:B------:R-:W-:Y:S01]  /*4590*/  @P6 FADD R79, R30, -R17 ;  /* 0x800000111e4f6221 */ /* 0x000fe20000000000 */
[----:B------:R-:W-:-:S04]  /*45a0*/  IMAD.MOV.U32 R30, RZ, RZ, RZ ;  /* 0x000000ffff1e7224 */ /* 0x000fc800078e00ff */
[----:B------:R-:W-:Y:S01]  /*45b0*/  @!P1 FMUL R81, R81, 0.5 ;  /* 0x3f00000051519820 */ /* 0x000fe20000400000 */
[----:B------:R-:W2:Y:S03]  /*45c0*/  @P4 MUFU.EX2 R35, R5 ;  /* 0x0000000500234308 */ /* 0x000ea60000000800 */
[----:B------:R-:W-:Y:S02]  /*45d0*/  @!P0 FMUL R80, R80, 0.5 ;  /* 0x3f00000050508820 */ /* 0x000fe40000400000 */
[----:B------:R-:W-:Y:S01]  /*45e0*/  @P5 FADD R9, R9, -R74 ;  /* 0x8000004a09095221 */ /* 0x000fe20000000000 */
[----:B------:R-:W-:Y:S01]  /*45f0*/  @P5 FADD R11, R11, -R75 ;  /* 0x8000004b0b0b5221 */ /* 0x000fe20000000000 */
[----:B------:R-:W-:Y:S01]  /*4600*/  @P5 FADD R29, R29, -R21 ;  /* 0x800000151d1d5221 */ /* 0x000fe20000000000 */
[----:B------:R-:W3:Y:S01]  /*4610*/  @P4 MUFU.EX2 R32, R80 ;  /* 0x0000005000204308 */ /* 0x000ee20000000800 */
[----:B-1----:R-:W-:Y:S01]  /*4620*/  @!P3 FMUL R70, R70, R70 ;  /* 0x000000464646b220 */ /* 0x002fe20000400000 */
[----:B------:R-:W-:Y:S01]  /*4630*/  PLOP3.LUT P3, PT, PT, PT, PT, 0x80, 0x0 ;  /* 0x000000000000781c */ /* 0x000fe20003f6f070 */
[----:B------:R-:W-:-:S02]  /*4640*/  IMAD.MOV.U32 R23, RZ, RZ, RZ ;  /* 0x000000ffff177224 */ /* 0x000fc400078e00ff */
[----:B------:R-:W-:Y:S01]  /*4650*/  @P5 FADD R31, R31, -R17 ;  /* 0x800000111f1f5221 */ /* 0x000fe20000000000 */
[----:B------:R-:W-:Y:S02]  /*4660*/  @P4 IMAD.MOV.U32 R33, RZ, RZ, R70 ;  /* 0x000000ffff214224 */ /* 0x000fe400078e0046 */
[----:B------:R-:W-:Y:S01]  /*4670*/  @P6 FADD R70, R28, -R21 ;  /* 0x800000151c466221 */ /* 0x000fe20000000000 */
[----:B------:R-:W-:Y:S01]  /*4680*/  IMAD.MOV.U32 R28, RZ, RZ, RZ ;  /* 0x000000ffff1c7224 */ /* 0x000fe200078e00ff */
[----:B------:R-:W1:Y:S01]  /*4690*/  @P4 MUFU.EX2 R34, R81 ;  /* 0x0000005100224308 */ /* 0x000e620000000800 */
[----:B--2---:R-:W-:Y:S01]  /*46a0*/  @!P2 FMUL R35, R35, R35 ;  /* 0x000000232323a220 */ /* 0x004fe20000400000 */
[----:B------:R-:W-:Y:S01]  /*46b0*/  PLOP3.LUT P2, PT, PT, PT, PT, 0x80, 0x0 ;  /* 0x000000000000781c */ /* 0x000fe20003f4f070 */
[----:B------:R-:W-:Y:S02]  /*46c0*/  IMAD.MOV.U32 R5, RZ, RZ, RZ ;  /* 0x000000ffff057224 */ /* 0x000fe400078e00ff */
[----:B------:R-:W-:-:S02]  /*46d0*/  @P4 IMAD.MOV.U32 R23, RZ, RZ, R35 ;  /* 0x000000ffff174224 */ /* 0x000fc400078e0023 */
[----:B---3--:R-:W-:Y:S01]  /*46e0*/  @!P0 FMUL R32, R32, R32 ;  /* 0x0000002020208220 */ /* 0x008fe20000400000 */
[----:B------:R-:W-:-:S03]  /*46f0*/  @P6 FSETP.GEU.AND P0, PT, R69, -126, PT ;  /* 0xc2fc00004500680b */ /* 0x000fc60003f0e000 */
[----:B------:R-:W-:Y:S01]  /*4700*/  @P4 IMAD.MOV.U32 R5, RZ, RZ, R32 ;  /* 0x000000ffff054224 */ /* 0x000fe200078e0020 */
[----:B------:R-:W-:Y:S01]  /*4710*/  @P6 PLOP3.LUT P3, PT, P0, PT, PT, 0x80, 0x0 ;  /* 0x000000000000681c */ /* 0x000fe2000076f070 */
[----:B------:R-:W-:Y:S01]  /*4720*/  IMAD.MOV.U32 R32, RZ, RZ, RZ ;  /* 0x000000ffff207224 */ /* 0x000fe200078e00ff */
[----:B------:R-:W-:Y:S01]  /*4730*/  @P5 FSETP.GEU.AND P0, PT, R9, -126, PT ;  /* 0xc2fc00000900580b */ /* 0x000fe20003f0e000 */
[----:B-1----:R-:W-:Y:S01]  /*4740*/  @!P1 FMUL R34, R34, R34 ;  /* 0x0000002222229220 */ /* 0x002fe20000400000 */
[----:B------:R-:W-:Y:S02]  /*4750*/  PLOP3.LUT P1, PT, PT, PT, PT, 0x80, 0x0 ;  /* 0x000000000000781c */ /* 0x000fe40003f2f070 */
[----:B------:R-:W-:Y:S01]  /*4760*/  @P5 PLOP3.LUT P1, PT, P0, PT, PT, 0x80, 0x0 ;  /* 0x000000000000581c */ /* 0x000fe2000072f070 */
[----:B------:R-:W-:Y:S01]  /*4770*/  @P4 IMAD.MOV.U32 R7, RZ, RZ, R34 ;  /* 0x000000ffff074224 */ /* 0x000fe200078e0022 */
[----:B------:R-:W-:Y:S02]  /*4780*/  @P6 FSETP.GEU.AND P0, PT, R10, -126, PT ;  /* 0xc2fc00000a00680b */ /* 0x000fe40003f0e000 */
[----:B------:R-:W-:-:S02]  /*4790*/  @P6 FSETP.GEU.AND P4, PT, R79, -126, PT ;  /* 0xc2fc00004f00680b */ /* 0x000fc40003f8e000 */
[----:B------:R-:W-:Y:S01]  /*47a0*/  @P6 PLOP3.LUT P2, PT, P0, PT, PT, 0x80, 0x0 ;  /* 0x000000000000681c */ /* 0x000fe2000074f070 */
[----:B------:R-:W-:Y:S01]  /*47b0*/  @!P3 FMUL R69, R69, 0.5 ;  /* 0x3f0000004545b820 */ /* 0x000fe20000400000 */
[----:B------:R-:W-:-:S03]  /*47c0*/  @P6 FSETP.GEU.AND P0, PT, R70, -126, PT ;  /* 0xc2fc00004600680b */ /* 0x000fc60003f0e000 */
[----:B------:R-:W1:Y:S02]  /*47d0*/  @P6 MUFU.EX2 R34, R69 ;  /* 0x0000004500226308 */ /* 0x000e640000000800 */
[----:B------:R-:W-:Y:S02]  /*47e0*/  @P1 LOP3.LUT R119, R119, 0x2000, RZ, 0xfc, !PT ;  /* 0x0000200077771812 */ /* 0x000fe400078efcff */
[----:B------:R-:W-:Y:S02]  /*47f0*/  PLOP3.LUT P1, PT, PT, PT, PT, 0x80, 0x0 ;  /* 0x000000000000781c */ /* 0x000fe40003f2f070 */
[----:B------:R-:W-:Y:S02]  /*4800*/  @P6 PLOP3.LUT P1, PT, P0, PT, PT, 0x80, 0x0 ;  /* 0x000000000000681c */ /* 0x000fe4000072f070 */
[----:B------:R-:W-:Y:S01]  /*4810*/  @!P2 FMUL R10, R10, 0.5 ;  /* 0x3f0000000a0aa820 */ /* 0x000fe20000400000 */
[----:B------:R-:W-:Y:S02]  /*4820*/  PLOP3.LUT P0, PT, PT, PT, PT, 0x80, 0x0 ;  /* 0x000000000000781c */ /* 0x000fe40003f0f070 */
[----:B------:R-:W-:Y:S01]  /*4830*/  @P6 PLOP3.LUT P0, PT, P4, PT, PT, 0x80, 0x0 ;  /* 0x000000000000681c */ /* 0x000fe2000270f070 */
[----:B------:R-:W2:Y:S01]  /*4840*/  @P6 MUFU.EX2 R35, R10 ;  /* 0x0000000a00236308 */ /* 0x000ea20000000800 */
[----:B------:R-:W-:-:S02]  /*4850*/  ISETP.NE.AND P4, PT, R78, RZ, PT ;  /* 0x000000ff4e00720c */ /* 0x000fc40003f85270 */
[----:B------:R-:W-:Y:S01]  /*4860*/  LOP3.LUT R119, R119, 0xfffff7ff, RZ, 0xc0, !PT ;  /* 0xfffff7ff77777812 */ /* 0x000fe200078ec0ff */
[----:B-1----:R-:W-:Y:S01]  /*4870*/  @!P3 FMUL R34, R34, R34 ;  /* 0x000000222222b220 */ /* 0x002fe20000400000 */
[----:B------:R-:W-:Y:S02]  /*4880*/  ISETP.NE.AND P3, PT, R77, RZ, PT ;  /* 0x000000ff4d00720c */ /* 0x000fe40003f65270 */
[----:B------:R-:W-:Y:S01]  /*4890*/  @!P1 FMUL R70, R70, 0.5 ;  /* 0x3f00000046469820 */ /* 0x000fe20000400000 */
[----:B------:R-:W-:-:S04]  /*48a0*/  @P6 IMAD.MOV.U32 R32, RZ, RZ, R34 ;  /* 0x000000ffff206224 */ /* 0x000fc800078e0022 */
[----:B------:R-:W-:Y:S02]  /*48b0*/  @!P0 FMUL R79, R79, 0.5 ;  /* 0x3f0000004f4f8820 */ /* 0x000fe40000400000 */
[--C-:B------:R-:W-:Y:S01]  /*48c0*/  @P4 FADD R71, R71, -R74.reuse ;  /* 0x8000004a47474221 */ /* 0x100fe20000000000 */
[--C-:B------:R-:W-:Y:S01]  /*48d0*/  @P4 FADD R14, R14, -R75.reuse ;  /* 0x8000004b0e0e4221 */ /* 0x100fe20000000000 */
[----:B------:R-:W1:Y:S01]  /*48e0*/  @P6 MUFU.EX2 R77, R79 ;  /* 0x0000004f004d6308 */ /* 0x000e620000000800 */
[----:B--2---:R-:W-:Y:S01]  /*48f0*/  @!P2 FMUL R35, R35, R35 ;  /* 0x000000232323a220 */ /* 0x004fe20000400000 */
[----:B------:R-:W-:Y:S01]  /*4900*/  ISETP.NE.AND P2, PT, R76, RZ, PT ;  /* 0x000000ff4c00720c */ /* 0x000fe20003f45270 */
[----:B------:R-:W-:Y:S01]  /*4910*/  @P3 FADD R13, R13, -R74 ;  /* 0x8000004a0d0d3221 */ /* 0x000fe20000000000 */
[----:B------:R-:W-:Y:S01]  /*4920*/  @P3 FADD R15, R15, -R75 ;  /* 0x8000004b0f0f3221 */ /* 0x000fe20000000000 */
[--C-:B------:R-:W-:Y:S01]  /*4930*/  @P4 FADD R24, R24, -R21.reuse ;  /* 0x8000001518184221 */ /* 0x100fe20000000000 */
[----:B------:R-:W-:Y:S01]  /*4940*/  @P3 FADD R25, R25, -R21 ;  /* 0x8000001519193221 */ /* 0x000fe20000000000 */
[--C-:B------:R-:W-:Y:S01]  /*4950*/  @P4 FADD R26, R26, -R17.reuse ;  /* 0x800000111a1a4221 */ /* 0x100fe20000000000 */
[----:B------:R-:W2:Y:S01]  /*4960*/  @P6 MUFU.EX2 R76, R70 ;  /* 0x00000046004c6308 */ /* 0x000ea20000000800 */
[----:B------:R-:W-:Y:S01]  /*4970*/  @P3 FADD R27, R27, -R17 ;  /* 0x800000111b1b3221 */ /* 0x000fe20000000000 */
[----:B------:R-:W-:Y:S01]  /*4980*/  MOV R10, RZ ;  /* 0x000000ff000a7202 */ /* 0x000fe20000000f00 */
[----:B------:R-:W-:Y:S01]  /*4990*/  @P6 IMAD.MOV.U32 R30, RZ, RZ, R35 ;  /* 0x000000ffff1e6224 */ /* 0x000fe200078e0023 */
[----:B------:R-:W-:-:S02]  /*49a0*/  P2R R35, PR, RZ, 0x20 ;  /* 0x00000020ff237803 */ /* 0x000fc40000000000 */
[----:B------:R-:W-:Y:S01]  /*49b0*/  P2R R78, PR, RZ, 0x4 ;  /* 0x00000004ff4e7803 */ /* 0x000fe20000000000 */
[----:B------:R-:W-:Y:S01]  /*49c0*/  @P2 FADD R73, R73, -R74 ;  /* 0x8000004a49492221 */ /* 0x000fe20000000000 */
[----:B------:R-:W-:Y:S01]  /*49d0*/  @P2 FADD R18, R18, -R75 ;  /* 0x8000004b12122221 */ /* 0x000fe20000000000 */
[----:B-1----:R-:W-:Y:S01]  /*49e0*/  @!P0 FMUL R77, R77, R77 ;  /* 0x0000004d4d4d8220 */ /* 0x002fe20000400000 */
[----:B------:R-:W-:Y:S01]  /*49f0*/  @P4 FSETP.GEU.AND P0, PT, R71, -126, PT ;  /* 0xc2fc00004700480b */ /* 0x000fe20003f0e000 */
[----:B------:R-:W-:Y:S01]  /*4a00*/  @P2 FADD R20, R20, -R21 ;  /* 0x8000001514142221 */ /* 0x000fe20000000000 */
[----:B------:R-:W-:Y:S01]  /*4a10*/  @P2 FADD R17, R22, -R17 ;  /* 0x8000001116112221 */ /* 0x000fe20000000000 */
[----:B------:R-:W-:Y:S02]  /*4a20*/  @P6 IMAD.MOV.U32 R10, RZ, RZ, R77 ;  /* 0x000000ffff0a6224 */ /* 0x000fe400078e004d */
[----:B--2---:R-:W-:Y:S01]  /*4a30*/  @!P1 FMUL R76, R76, R76 ;  /* 0x0000004c4c4c9220 */ /* 0x004fe20000400000 */
[----:B------:R-:W-:-:S02]  /*4a40*/  PLOP3.LUT P1, PT, PT, PT, PT, 0x80, 0x0 ;  /* 0x000000000000781c */ /* 0x000fc40003f2f070 */
[----:B------:R-:W-:Y:S01]  /*4a50*/  @P4 PLOP3.LUT P1, PT, P0, PT, PT, 0x80, 0x0 ;  /* 0x000000000000481c */ /* 0x000fe2000072f070 */
[----:B------:R-:W-:Y:S01]  /*4a60*/  @P6 IMAD.MOV.U32 R28, RZ, RZ, R76 ;  /* 0x000000ffff1c6224 */ /* 0x000fe200078e004c */
[----:B------:R-:W-:Y:S02]  /*4a70*/  @P3 FSETP.GEU.AND P0, PT, R13, -126, PT ;  /* 0xc2fc00000d00380b */ /* 0x000fe40003f0e000 */
[----:B------:R-:W-:-:S09]  /*4a80*/  PLOP3.LUT P6, PT, PT, PT, PT, 0x80, 0x0 ;  /* 0x000000000000781c */ /* 0x000fd20003fcf070 */
        /* <DEDUP_REMOVED lines=112> */
[----:B------:R-:W-:Y:S02]  /*5190*/  @P5 IMAD.MOV.U32 R75, RZ, RZ, R9 ;  /* 0x000000ffff4b5224 */ /* 0x000fe400078e0009 */
[----:B------:R-:W-:-:S08]  /*51a0*/  IMAD.MOV.U32 R9, RZ, RZ, RZ ;  /* 0x000000ffff097224 */ /* 0x000fd000078e00ff */
[----:B------:R-:W-:-:S04]  /*51b0*/  @!P0 FMUL R15, R15, 0.5 ;  /* 0x3f0000000f0f8820 */ /* 0x000fc80000400000 */
[----:B------:R-:W1:Y:S02]  /*51c0*/  @P3 MUFU.EX2 R13, R15 ;  /* 0x0000000f000d3308 */ /* 0x000e640000000800 */
[----:B-1----:R-:W-:Y:S01]  /*51d0*/  @!P0 FMUL R13, R13, R13 ;  /* 0x0000000d0d0d8220 */ /* 0x002fe20000400000 */
[----:B------:R-:W-:Y:S01]  /*51e0*/  ISETP.NE.AND P0, PT, R74, RZ, PT ;  /* 0x000000ff4a00720c */ /* 0x000fe20003f05270 */
[----:B------:R-:W-:-:S12]  /*51f0*/  FADD R74, RZ, R16 ;  /* 0x00000010ff4a7221 */ /* 0x000fd80000000000 */
[----:B------:R-:W-:-:S04]  /*5200*/  @!P0 FMUL R18, R18, 0.5 ;  /* 0x3f00000012128820 */ /* 0x000fc80000400000 */
[----:B------:R-:W1:Y:S08]  /*5210*/  @P2 MUFU.EX2 R73, R18 ;  /* 0x0000001200492308 */ /* 0x000e700000000800 */
[----:B------:R-:W2:Y:S01]  /*5220*/  @P2 MUFU.EX2 R18, R20 ;  /* 0x0000001400122308 */ /* 0x000ea20000000800 */
[----:B-1----:R-:W-:Y:S01]  /*5230*/  @!P0 FMUL R73, R73, R73 ;  /* 0x0000004949498220 */ /* 0x002fe20000400000 */
[----:B------:R-:W-:Y:S01]  /*5240*/  ISETP.NE.AND P0, PT, R70, RZ, PT ;  /* 0x000000ff4600720c */ /* 0x000fe20003f05270 */
[----:B--2---:R-:W-:Y:S01]  /*5250*/  @!P1 FMUL R18, R18, R18 ;  /* 0x0000001212129220 */ /* 0x004fe20000400000 */
[----:B------:R-:W-:Y:S01]  /*5260*/  ISETP.NE.AND P1, PT, R34, RZ, PT ;  /* 0x000000ff2200720c */ /* 0x000fe20003f25270 */
[----:B------:R-:W-:Y:S01]  /*5270*/  IMAD.MOV.U32 R20, RZ, RZ, RZ ;  /* 0x000000ffff147224 */ /* 0x000fe200078e00ff */
[----:B------:R-:W-:-:S09]  /*5280*/  @P4 MOV R20, R80 ;  /* 0x0000005000144202 */ /* 0x000fd20000000f00 */
[----:B------:R-:W-:-:S04]  /*5290*/  @!P0 FMUL R29, R29, 0.5 ;  /* 0x3f0000001d1d8820 */ /* 0x000fc80000400000 */
[----:B------:R-:W1:Y:S01]  /*52a0*/  @P5 MUFU.EX2 R11, R29 ;  /* 0x0000001d000b5308 */ /* 0x000e620000000800 */
[----:B------:R-:W-:-:S07]  /*52b0*/  @!P1 FMUL R27, R27, 0.5 ;  /* 0x3f0000001b1b9820 */ /* 0x000fce0000400000 */
[----:B------:R-:W2:Y:S01]  /*52c0*/  @P3 MUFU.EX2 R27, R27 ;  /* 0x0000001b001b3308 */ /* 0x000ea20000000800 */
[----:B-1----:R-:W-:Y:S01]  /*52d0*/  @!P0 FMUL R11, R11, R11 ;  /* 0x0000000b0b0b8220 */ /* 0x002fe20000400000 */
[----:B------:R-:W-:Y:S01]  /*52e0*/  ISETP.NE.AND P0, PT, R69, RZ, PT ;  /* 0x000000ff4500720c */ /* 0x000fe20003f05270 */
[----:B------:R-:W-:Y:S02]  /*52f0*/  IMAD.MOV.U32 R69, RZ, RZ, RZ ;  /* 0x000000ffff457224 */ /* 0x000fe400078e00ff */
[----:B------:R-:W-:Y:S02]  /*5300*/  @P3 IMAD.MOV.U32 R69, RZ, RZ, R13 ;  /* 0x000000ffff453224 */ /* 0x000fe400078e000d */
[----:B------:R-:W-:Y:S02]  /*5310*/  IMAD.MOV.U32 R13, RZ, RZ, RZ ;  /* 0x000000ffff0d7224 */ /* 0x000fe400078e00ff */
[----:B------:R-:W-:Y:S02]  /*5320*/  @P5 IMAD.MOV.U32 R13, RZ, RZ, R11 ;  /* 0x000000ffff0d5224 */ /* 0x000fe400078e000b */
[----:B------:R-:W-:-:S02]  /*5330*/  IMAD.MOV.U32 R11, RZ, RZ, RZ ;  /* 0x000000ffff0b7224 */ /* 0x000fc400078e00ff */
[----:B--2---:R-:W-:Y:S01]  /*5340*/  @!P1 FMUL R27, R27, R27 ;  /* 0x0000001b1b1b9220 */ /* 0x004fe20000400000 */
[----:B------:R-:W-:Y:S02]  /*5350*/  IMAD.MOV.U32 R29, RZ, RZ, RZ ;  /* 0x000000ffff1d7224 */ /* 0x000fe400078e00ff */
[----:B------:R-:W-:Y:S01]  /*5360*/  @!P0 FMUL R24, R24, 0.5 ;  /* 0x3f00000018188820 */ /* 0x000fe20000400000 */
[----:B------:R-:W-:-:S03]  /*5370*/  @P2 IMAD.MOV.U32 R29, RZ, RZ, R78 ;  /* 0x000000ffff1d2224 */ /* 0x000fc600078e004e */
[----:B------:R-:W1:Y:S02]  /*5380*/  @P4 MUFU.EX2 R14, R24 ;  /* 0x00000018000e4308 */ /* 0x000e640000000800 */
[----:B-1----:R-:W-:Y:S01]  /*5390*/  @!P0 FMUL R14, R14, R14 ;  /* 0x0000000e0e0e8220 */ /* 0x002fe20000400000 */
[----:B------:R-:W-:Y:S02]  /*53a0*/  ISETP.NE.AND P0, PT, R35, RZ, PT ;  /* 0x000000ff2300720c */ /* 0x000fe40003f05270 */
[----:B------:R-:W-:Y:S01]  /*53b0*/  CS2R R34, SRZ ;  /* 0x0000000000227805 */ /* 0x000fe2000001ff00 */
[----:B------:R-:W-:Y:S02]  /*53c0*/  @P4 IMAD.MOV.U32 R9, RZ, RZ, R14 ;  /* 0x000000ffff094224 */ /* 0x000fe400078e000e */
[----:B------:R-:W-:-:S08]  /*53d0*/  @P3 IMAD.MOV.U32 R35, RZ, RZ, R81 ;  /* 0x000000ffff233224 */ /* 0x000fd000078e0051 */
[----:B------:R-:W-:-:S04]  /*53e0*/  @!P0 FMUL R25, R25, 0.5 ;  /* 0x3f00000019198820 */ /* 0x000fc80000400000 */
[----:B------:R-:W1:Y:S02]  /*53f0*/  @P3 MUFU.EX2 R15, R25 ;  /* 0x00000019000f3308 */ /* 0x000e640000000800 */
[----:B-1----:R-:W-:Y:S01]  /*5400*/  @!P0 FMUL R15, R15, R15 ;  /* 0x0000000f0f0f8220 */ /* 0x002fe20000400000 */
[----:B------:R-:W-:Y:S02]  /*5410*/  ISETP.NE.AND P0, PT, R22, RZ, PT ;  /* 0x000000ff1600720c */ /* 0x000fe40003f05270 */
[----:B------:R-:W-:-:S03]  /*5420*/  CS2R R24, SRZ ;  /* 0x0000000000187805 */ /* 0x000fc6000001ff00 */
[----:B------:R-:W1:Y:S01]  /*5430*/  @P5 MUFU.EX2 R22, R31 ;  /* 0x0000001f00165308 */ /* 0x000e620000000800 */
[----:B------:R-:W-:Y:S01]  /*5440*/  @P3 IMAD.MOV.U32 R34, RZ, RZ, R15 ;  /* 0x000000ffff223224 */ /* 0x000fe200078e000f */
[----:B------:R-:W-:Y:S01]  /*5450*/  CS2R R14, SRZ ;  /* 0x00000000000e7805 */ /* 0x000fe2000001ff00 */
[----:B------:R-:W-:Y:S02]  /*5460*/  @P4 IMAD.MOV.U32 R24, RZ, RZ, R71 ;  /* 0x000000ffff184224 */ /* 0x000fe400078e0047 */
[----:B------:R-:W-:Y:S02]  /*5470*/  @P3 IMAD.MOV.U32 R15, RZ, RZ, R27 ;  /* 0x000000ffff0f3224 */ /* 0x000fe400078e001b */
[----:B------:R-:W-:Y:S02]  /*5480*/  @P5 IMAD.MOV.U32 R25, RZ, RZ, R79 ;  /* 0x000000ffff195224 */ /* 0x000fe400078e004f */
[----:B------:R-:W-:-:S04]  /*5490*/  @!P0 FMUL R17, R17, 0.5 ;  /* 0x3f00000011118820 */ /* 0x000fc80000400000 */
[----:B------:R-:W2:Y:S01]  /*54a0*/  @P2 MUFU.EX2 R70, R17 ;  /* 0x0000001100462308 */ /* 0x000ea20000000800 */
[----:B-1----:R-:W-:Y:S01]  /*54b0*/  @!P6 FMUL R22, R22, R22 ;  /* 0x000000161616e220 */ /* 0x002fe20000400000 */
[----:B------:R-:W-:Y:S01]  /*54c0*/  ISETP.NE.AND P6, PT, R21, RZ, PT ;  /* 0x000000ff1500720c */ /* 0x000fe20003fc5270 */
[----:B------:R-:W-:Y:S01]  /*54d0*/  IMAD.MOV.U32 R31, RZ, RZ, RZ ;  /* 0x000000ffff1f7224 */ /* 0x000fe200078e00ff */
[----:B------:R-:W-:Y:S01]  /*54e0*/  @P2 MOV R31, R73 ;  /* 0x00000049001f2202 */ /* 0x000fe20000000f00 */
[----:B------:R-:W-:-:S04]  /*54f0*/  FADD R73, R74, R33 ;  /* 0x000000214a497221 */ /* 0x000fc80000000000 */
[----:B------:R-:W-:-:S06]  /*5500*/  FADD R74, R73, R32 ;  /* 0x00000020494a7221 */ /* 0x000fcc0000000000 */
[----:B------:R-:W-:Y:S01]  /*5510*/  @!P6 FMUL R26, R26, 0.5 ;  /* 0x3f0000001a1ae820 */ /* 0x000fe20000400000 */
[----:B--2---:R-:W-:Y:S01]  /*5520*/  @!P0 FMUL R70, R70, R70 ;  /* 0x0000004646468220 */ /* 0x004fe20000400000 */
[----:B------:R-:W-:Y:S01]  /*5530*/  MOV R17, RZ ;  /* 0x000000ff00117202 */ /* 0x000fe20000000f00 */
[----:B------:R-:W-:Y:S01]  /*5540*/  @P5 IMAD.MOV.U32 R17, RZ, RZ, R22 ;  /* 0x000000ffff115224 */ /* 0x000fe200078e0016 */
[----:B------:R1:W2:Y:S01]  /*5550*/  @P4 MUFU.EX2 R21, R26 ;  /* 0x0000001a00154308 */ /* 0x0002a20000000800 */
[----:B------:R-:W-:Y:S02]  /*5560*/  @P2 IMAD.MOV.U32 R11, RZ, RZ, R70 ;  /* 0x000000ffff0b2224 */ /* 0x000fe400078e0046 */
[----:B------:R-:W-:Y:S01]  /*5570*/  FADD R70, RZ, R8 ;  /* 0x00000008ff467221 */ /* 0x000fe20000000000 */
[----:B------:R-:W-:Y:S01]  /*5580*/  FADD R22, RZ, R6 ;  /* 0x00000006ff167221 */ /* 0x000fe20000000000 */
[----:B------:R-:W-:Y:S02]  /*5590*/  LOP3.LUT P0, RZ, R99, 0x3, RZ, 0xc0, !PT ;  /* 0x0000000363ff7812 */ /* 0x000fe4000780c0ff */
[----:B------:R-:W-:Y:S01]  /*55a0*/  FADD R71, R70, R23 ;  /* 0x0000001746477221 */ /* 0x000fe20000000000 */
[----:B------:R-:W-:-:S03]  /*55b0*/  FADD R27, R22, R7 ;  /* 0x00000007161b7221 */ /* 0x000fc60000000000 */
[----:B------:R-:W-:Y:S01]  /*55c0*/  FADD R70, R71, R30 ;  /* 0x0000001e47467221 */ /* 0x000fe20000000000 */
[----:B------:R-:W-:Y:S01]  /*55d0*/  FADD R71, R74, R25 ;  /* 0x000000194a477221 */ /* 0x000fe20000000000 */
[----:B-1----:R-:W-:Y:S02]  /*55e0*/  IMAD.MOV.U32 R26, RZ, RZ, RZ ;  /* 0x000000ffff1a7224 */ /* 0x002fe400078e00ff */
[----:B--2---:R-:W-:Y:S01]  /*55f0*/  @!P6 FMUL R21, R21, R21 ;  /* 0x000000151515e220 */ /* 0x004fe20000400000 */
[----:B------:R-:W-:Y:S02]  /*5600*/  @P2 IMAD.MOV.U32 R26, RZ, RZ, R18 ;  /* 0x000000ffff1a2224 */ /* 0x000fe400078e0012 */
[----:B------:R-:W-:Y:S01]  /*5610*/  FADD R18, RZ, R4 ;  /* 0x00000004ff127221 */ /* 0x000fe20000000000 */
[----:B------:R-:W-:Y:S01]  /*5620*/  ISETP.GT.U32.AND P6, PT, R3, 0x7, PT ;  /* 0x000000070300780c */ /* 0x000fe20003fc4070 */
[----:B------:R-:W-:Y:S02]  /*5630*/  @P4 IMAD.MOV.U32 R14, RZ, RZ, R21 ;  /* 0x000000ffff0e4224 */ /* 0x000fe400078e0015 */
        /* <DEDUP_REMOVED lines=31> */
[----:B------:R-:W-:Y:S02]  /*5830*/  IMAD.SHL.U32 R21, R118, 0x20, RZ ;  /* 0x0000002076157824 */ /* 0x000fe400078e00ff */
[----:B----4-:R-:W-:Y:S01]  /*5840*/  FADD R70, R77, R70 ;  /* 0x000000464d467221 */ /* 0x010fe20000000000 */
[----:B------:R-:W3:Y:S02]  /*5850*/  SHFL.BFLY PT, R71, R74, 0x2, 0x1f ;  /* 0x0c401f004a477f89 */ /* 0x000ee400000e0000 */
[CC--:B------:R-:W-:Y:S02]  /*5860*/  @!P0 LEA.HI R77, R2.reuse, R21.reuse, RZ, 0x1e ;  /* 0x00000015024d8211 */ /* 0x0c0fe400078ff0ff */
[----:B------:R-:W4:Y:S01]  /*5870*/  SHFL.BFLY PT, R27, R70, 0x2, 0x1f ;  /* 0x0c401f00461b7f89 */ /* 0x000f2200000e0000 */
[CC--:B------:R-:W-:Y:S02]  /*5880*/  @!P0 LEA.HI R22, R2.reuse, R21.reuse, RZ, 0x1e ;  /* 0x0000001502168211 */ /* 0x0c0fe400078ff0ff */
[----:B------:R-:W-:-:S02]  /*5890*/  @!P0 LEA.HI R18, R2, R21, RZ, 0x1e ;  /* 0x0000001502128211 */ /* 0x000fc400078ff0ff */
[----:B------:R-:W-:Y:S02]  /*58a0*/  @!P0 LEA.HI R2, R2, R21, RZ, 0x1e ;  /* 0x0000001502028211 */ /* 0x000fe400078ff0ff */
[----:B------:R-:W-:Y:S02]  /*58b0*/  @!P0 LEA R77, R77, UR4, 0x2 ;  /* 0x000000044d4d8c11 */ /* 0x000fe4000f8e10ff */
[----:B------:R-:W-:Y:S02]  /*58c0*/  @!P0 LEA R22, R22, UR4, 0x2 ;  /* 0x0000000416168c11 */ /* 0x000fe4000f8e10ff */
[----:B------:R-:W-:Y:S01]  /*58d0*/  @!P0 LEA R18, R18, UR4, 0x2 ;  /* 0x0000000412128c11 */ /* 0x000fe2000f8e10ff */
[----:B-1----:R-:W-:Y:S01]  /*58e0*/  FADD R78, R79, R78 ;  /* 0x0000004e4f4e7221 */ /* 0x002fe20000000000 */
[----:B------:R-:W-:Y:S01]  /*58f0*/  @!P0 LEA R2, R2, UR4, 0x2 ;  /* 0x0000000402028c11 */ /* 0x000fe2000f8e10ff */
[----:B--2---:R-:W-:-:S03]  /*5900*/  FADD R73, R76, R73 ;  /* 0x000000494c497221 */ /* 0x004fc60000000000 */
        /* <DEDUP_REMOVED lines=22> */
.L_x_633:
[----:B------:R-:W-:Y:S05]  /*5a70*/  BSYNC B0 ;  /* 0x0000000000007941 */ /* 0x000fea0003800000 */
.L_x_632:
[----:B-12---:R-:W-:Y:S01]  /*5a80*/  LOP3.LUT R2, R117, 0x1, RZ, 0xc0, !PT ;  /* 0x0000000175027812 */ /* 0x006fe200078ec0ff */
[----:B------:R-:W-:Y:S01]  /*5a90*/  UISETP.GE.AND UP0, UPT, UR9, 0x1, UPT ;  /* 0x000000010900788c */ /* 0x000fe2000bf06270 */
[----:B------:R-:W-:Y:S02]  /*5aa0*/  F2FP.F16.F32.PACK_AB R6, R7, R6 ;  /* 0x000000060706723e */ /* 0x000fe400000000ff */
[----:B------:R-:W-:Y:S02]  /*5ab0*/  ISETP.NE.U32.AND P0, PT, R2, 0x1, PT ;  /* 0x000000010200780c */ /* 0x000fe40003f05070 */
[----:B------:R-:W-:Y:S02]  /*5ac0*/  SHF.R.U32.HI R7, RZ, 0x2, R3 ;  /* 0x00000002ff077819 */ /* 0x000fe40000011603 */
[----:B------:R-:W-:Y:S02]  /*5ad0*/  LOP3.LUT R2, R3, 0x3, RZ, 0xc0, !PT ;  /* 0x0000000303027812 */ /* 0x000fe400078ec0ff */
[----:B------:R-:W-:-:S02]  /*5ae0*/  F2FP.F16.F32.PACK_AB R14, R15, R14 ;  /* 0x0000000e0f0e723e */ /* 0x000fc400000000ff */
[----:B------:R-:W-:Y:S01]  /*5af0*/  F2FP.F16.F32.PACK_AB R16, R33, R16 ;  /* 0x000000102110723e */ /* 0x000fe200000000ff */
[----:B------:R-:W-:Y:S01]  /*5b00*/  IMAD R2, R7, 0x44, R2 ;  /* 0x0000004407027824 */ /* 0x000fe200078e0202 */
[----:B------:R-:W-:Y:S02]  /*5b10*/  F2FP.F16.F32.PACK_AB R25, R25, R32 ;  /* 0x000000201919723e */ /* 0x000fe400000000ff */
[----:B------:R-:W-:Y:S01]  /*5b20*/  F2FP.F16.F32.PACK_AB R20, R35, R20 ;  /* 0x000000142314723e */ /* 0x000fe200000000ff */
[----:B------:R-:W-:Y:S01]  /*5b30*/  IMAD R15, R117, 0x10, R2 ;  /* 0x00000010750f7824 */ /* 0x000fe200078e0202 */
        /* <DEDUP_REMOVED lines=8> */
[----:B------:R-:W-:Y:S01]  /*5bc0*/  F2FP.F16.F32.PACK_AB R4, R5, R4 ;  /* 0x000000040504723e */ /* 0x000fe200000000ff */
[----:B------:R-:W-:Y:S01]  /*5bd0*/  IMAD.SHL.U32 R5, R3, 0x10, RZ ;  /* 0x0000001003057824 */ /* 0x000fe200078e00ff */
[----:B------:R-:W-:Y:S01]  /*5be0*/  F2FP.F16.F32.PACK_AB R17, R17, R10 ;  /* 0x0000000a1111723e */ /* 0x000fe200000000ff */
[----:B------:R-:W-:Y:S01]  /*5bf0*/  IMAD.SHL.U32 R10, R116, 0x80, RZ ;  /* 0x00000080740a7824 */ /* 0x000fe200078e00ff */
[----:B------:R-:W-:-:S02]  /*5c00*/  LEA R15, R15, UR4, 0x2 ;  /* 0x000000040f0f7c11 */ /* 0x000fc4000f8e10ff */
[----:B------:R-:W-:Y:S01]  /*5c10*/  F2FP.F16.F32.PACK_AB R12, R12, R11 ;  /* 0x0000000b0c0c723e */ /* 0x000fe200000000ff */
[----:B------:R-:W-:Y:S01]  /*5c20*/  IMAD R10, R3, 0x88, R10 ;  /* 0x00000088030a7824 */ /* 0x000fe200078e020a */
[--C-:B------:R-:W-:Y:S01]  /*5c30*/  SHF.R.U32.HI R18, RZ, 0x3, R3.reuse ;  /* 0x00000003ff127819 */ /* 0x100fe20000011603 */
[----:B------:R-:W-:Y:S03]  /*5c40*/  STS [R15+0x400], R16 ;  /* 0x000400100f007388 */ /* 0x000fe60000000800 */
[C---:B------:R-:W-:Y:S01]  /*5c50*/  LOP3.LUT R22, R18.reuse, 0x3, R3, 0x78, !PT ;  /* 0x0000000312167812 */ /* 0x040fe200078e7803 */
[----:B------:R-:W-:Y:S01]  /*5c60*/  STS [R15+0x410], R25 ;  /* 0x000410190f007388 */ /* 0x000fe20000000800 */
[----:B------:R-:W-:Y:S02]  /*5c70*/  @!P0 LOP3.LUT R18, R18, 0x3, R99, 0x78, !PT ;  /* 0x0000000312128812 */ /* 0x000fe400078e7863 */
[--C-:B------:R-:W-:Y:S01]  /*5c80*/  LOP3.LUT R2, R22, 0x4, R3.reuse, 0xf8, !PT ;  /* 0x0000000416027812 */ /* 0x100fe200078ef803 */
[----:B------:R-:W-:Y:S01]  /*5c90*/  STS [R15+0x420], R20 ;  /* 0x000420140f007388 */ /* 0x000fe20000000800 */
[----:B------:R-:W-:Y:S01]  /*5ca0*/  @!P0 LOP3.LUT R18, R18, 0x4, R3, 0xf4, !PT ;  /* 0x0000000412128812 */ /* 0x000fe200078ef403 */
[----:B------:R-:W-:Y:S01]  /*5cb0*/  IMAD.SHL.U32 R3, R117, 0x20, RZ ;  /* 0x0000002075037824 */ /* 0x000fe200078e00ff */
[----:B------:R-:W-:Y:S01]  /*5cc0*/  LOP3.LUT R2, R2, 0x70, R5, 0xf8, !PT ;  /* 0x0000007002027812 */ /* 0x000fe200078ef805 */
[----:B------:R-:W-:Y:S01]  /*5cd0*/  STS [R15+0x430], R29 ;  /* 0x0004301d0f007388 */ /* 0x000fe20000000800 */
[----:B------:R-:W-:-:S02]  /*5ce0*/  @!P0 LOP3.LUT R2, R18, 0x70, R113, 0xf8, !PT ;  /* 0x0000007012028812 */ /* 0x000fc400078ef871 */
[----:B------:R-:W-:Y:S01]  /*5cf0*/  LOP3.LUT R3, R3, 0x7fffffc0, RZ, 0xc0, !PT ;  /* 0x7fffffc003037812 */ /* 0x000fe200078ec0ff */
[----:B------:R1:W-:Y:S01]  /*5d00*/  STS [R15+0xc80], R8 ;  /* 0x000c80080f007388 */ /* 0x0003e20000000800 */
[----:B------:R-:W-:Y:S02]  /*5d10*/  PLOP3.LUT P0, PT, PT, PT, UP0, 0x80, 0x0 ;  /* 0x000000000000781c */ /* 0x000fe40003f0f008 */
[----:B------:R-:W-:Y:S01]  /*5d20*/  LEA R2, R2, UR4, 0x4 ;  /* 0x0000000402027c11 */ /* 0x000fe2000f8e20ff */
[----:B------:R2:W-:Y:S01]  /*5d30*/  STS [R15+0xc90], R30 ;  /* 0x000c901e0f007388 */ /* 0x0005e20000000800 */
[----:B------:R-:W-:Y:S01]  /*5d40*/  IMAD R3, R116, 0x1000, R3 ;  /* 0x0000100074037824 */ /* 0x000fe200078e0203 */
[----:B------:R-:W-:Y:S02]  /*5d50*/  LEA R28, R10, UR4, 0x1 ;  /* 0x000000040a1c7c11 */ /* 0x000fe4000f8e08ff */
[----:B------:R2:W-:Y:S04]  /*5d60*/  STS [R15+0xca0], R24 ;  /* 0x000ca0180f007388 */ /* 0x0005e80000000800 */
[----:B------:R2:W-:Y:S04]  /*5d70*/  STS [R15+0xcb0], R31 ;  /* 0x000cb01f0f007388 */ /* 0x0005e80000000800 */
[----:B------:R2:W-:Y:S04]  /*5d80*/  STS [R15+0x1500], R6 ;  /* 0x001500060f007388 */ /* 0x0005e80000000800 */
[----:B------:R2:W-:Y:S04]  /*5d90*/  STS [R15+0x1510], R13 ;  /* 0x0015100d0f007388 */ /* 0x0005e80000000800 */
[----:B------:R2:W-:Y:S01]  /*5da0*/  STS [R15+0x1520], R9 ;  /* 0x001520090f007388 */ /* 0x0005e20000000800 */
[----:B-1----:R-:W-:-:S03]  /*5db0*/  IMAD R8, R3, 0x2, R2 ;  /* 0x0000000203087824 */ /* 0x002fc600078e0202 */
        /* <DEDUP_REMOVED lines=9> */
[----:B------:R2:W3:Y:S01]  /*5e50*/  LDSM.16.M88.4 R4, [R28+0x400] ;  /* 0x000400001c04783b */ /* 0x0004e20000000200 */
[----:B------:R-:W-:Y:S05]  /*5e60*/  @!P0 BRA `(.L_x_634) ;  /* 0x0000000000fc8947 */ /* 0x000fea0003800000 */
[----:B--2---:R-:W-:Y:S02]  /*5e70*/  IADD3 R28, R28, 0x400, RZ ;  /* 0x000004001c1c7810 */ /* 0x004fe40007ffe0ff */
[----:B------:R-:W-:-:S07]  /*5e80*/  LEA R3, R3, 0x800, 0x1 ;  /* 0x0000080003037811 */ /* 0x000fce00078e08ff */
.L_x_635:
[C---:B-1-3--:R-:W-:Y:S01]  /*5e90*/  HMMA.1688.F32 R36, R4.reuse, R8, R36 ;  /* 0x000000080424723c */ /* 0x04afe20000001024 */
        /* <DEDUP_REMOVED lines=14> */
[----:B----4-:R-:W-:Y:S04]  /*5f80*/  IMAD.IADD R29, R2, 0x1, R3 ;  /* 0x00000001021d7824 */ /* 0x010fe800078e0203 */
[----:B------:R-:W-:Y:S01]  /*5f90*/  VIADD R3, R3, 0x2000 ;  /* 0x0000200003037836 */ /* 0x000fe20000000000 */
        /* <DEDUP_REMOVED lines=34> */
[----:B------:R4:W1:Y:S03]  /*61c0*/  @P0 LDSM.16.MT88.4 R8, [R29+0x3e00] ;  /* 0x003e00001d08083b */ /* 0x0008660000004200 */
[C---:B------:R-:W-:Y:S04]  /*61d0*/  HMMA.1688.F32 R56, R14.reuse, R18, R56 ;  /* 0x000000120e38723c */ /* 0x040fe80000001038 */
[C---:B------:R-:W-:Y:S04]  /*61e0*/  HMMA.1688.F32 R60, R14.reuse, R17, R60 ;  /* 0x000000110e3c723c */ /* 0x040fe8000000103c */
[----:B------:R-:W-:Y:S01]  /*61f0*/  IMAD.MOV.U32 R7, RZ, RZ, R23 ;  /* 0x000000ffff077224 */ /* 0x000fe200078e0017 */
[----:B------:R-:W-:Y:S01]  /*6200*/  IADD3 R28, R28, 0x40, RZ ;  /* 0x000000401c1c7810 */ /* 0x000fe20007ffe0ff */
[----:B------:R-:W-:Y:S04]  /*6210*/  HMMA.1688.F32 R64, R14, R16, R64 ;  /* 0x000000100e40723c */ /* 0x000fe80000001040 */
[----:B------:R4:W1:Y:S01]  /*6220*/  @P0 LDSM.16.M88.4 R4, [R28] ;  /* 0x000000001c04083b */ /* 0x0008620000000200 */
[----:B------:R-:W-:Y:S11]  /*6230*/  PLOP3.LUT P0, PT, PT, PT, UP0, 0x80, 0x0 ;  /* 0x000000000000781c */ /* 0x000ff60003f0f008 */
[----:B------:R-:W-:Y:S02]  /*6240*/  @!UPT UIADD3 URZ, URZ, URZ, URZ ;  /* 0x0000003f3f3ff290 */ /* 0x000fe4000fffe03f */
[----:B------:R-:W-:Y:S08]  /*6250*/  @P0 BRA `(.L_x_635) ;  /* 0xfffffffc000c0947 */ /* 0x000ff0000383ffff */
.L_x_634:
[----:B------:R-:W-:Y:S01]  /*6260*/  BAR.SYNC.DEFER_BLOCKING 0x0 ;  /* 0x0000000000007b1d */ /* 0x000fe20000010000 */
[----:B------:R-:W-:-:S07]  /*6270*/  IADD3 R101, R101, 0x80, RZ ;  /* 0x0000008065657810 */ /* 0x000fce0007ffe0ff */
[----:B------:R-:W-:Y:S01]  /*6280*/  BAR.SYNC.DEFER_BLOCKING 0x0 ;  /* 0x0000000000007b1d */ /* 0x000fe20000010000 */
[----:B------:R-:W-:-:S13]  /*6290*/  ISETP.GT.AND P0, PT, R94, R101, PT ;  /* 0x000000655e00720c */ /* 0x000fda0003f04270 */
[----:B------:R-:W-:Y:S05]  /*62a0*/  @!P0 BRA `(.L_x_636) ;  /* 0x0000000000048947 */ /* 0x000fea0003800000 */
[----:B------:R-:W-:Y:S05]  /*62b0*/  BRA `(.L_x_637) ;  /* 0xffffffac00987947 */ /* 0x000fea000383ffff */
.L_x_636:
[----:B--2---:R-:W2:Y:S02]  /*62c0*/  LDC.64 R24, c[0x0][0x288] ;  /* 0x0000a200ff187b82 */ /* 0x004ea40000000a00 */
[----:B--2---:R-:W-:-:S06]  /*62d0*/  IMAD.WIDE R24, R103, 0x8, R24 ;  /* 0x0000000867187825 */ /* 0x004fcc00078e0218 */
[----:B------:R2:W5:Y:S02]  /*62e0*/  LDG.E R24, desc[UR14][R24.64] ;  /* 0x0000000e18187981 */ /* 0x000564000c1e1900 */
.L_x_613:
[----:B------:R-:W0:Y:S01]  /*62f0*/  LDGDEPBAR ;  /* 0x00000000000079af */ /* 0x000e220000000000 */
[C---:B-1-3--:R-:W-:Y:S01]  /*6300*/  LOP3.LUT R5, R99.reuse, 0x1f, RZ, 0xc0, !PT ;  /* 0x0000001f63057812 */ /* 0x04afe200078ec0ff */
[----:B------:R-:W-:Y:S01]  /*6310*/  UIADD3 UR6, UR4, 0x400, URZ ;  /* 0x0000040004067890 */ /* 0x000fe2000fffe03f */
[C---:B------:R-:W-:Y:S01]  /*6320*/  LOP3.LUT R4, R99.reuse, 0x3, RZ, 0xc0, !PT ;  /* 0x0000000363047812 */ /* 0x040fe200078ec0ff */
[----:B------:R-:W0:Y:S01]  /*6330*/  LDGDEPBAR ;  /* 0x00000000000079af */ /* 0x000e220000000000 */
[----:B------:R-:W-:Y:S01]  /*6340*/  SHF.R.U32.HI R5, RZ, 0x2, R5 ;  /* 0x00000002ff057819 */ /* 0x000fe20000011605 */
[----:B------:R-:W-:Y:S01]  /*6350*/  BSSY B1, `(.L_x_638) ;  /* 0x0000047000017945 */ /* 0x000fe20003800000 */
[----:B------:R-:W-:Y:S02]  /*6360*/  PRMT R2, R99, 0x9910, RZ ;  /* 0x0000991063027816 */ /* 0x000fe400000000ff */
[----:B------:R-:W-:Y:S01]  /*6370*/  ISETP.NE.U32.AND P0, PT, R98, RZ, PT ;  /* 0x000000ff6200720c */ /* 0x000fe20003f05070 */
[----:B------:R-:W-:Y:S01]  /*6380*/  IMAD R4, R5, 0x44, R4 ;  /* 0x0000004405047824 */ /* 0x000fe200078e0204 */
[----:B------:R-:W-:-:S02]  /*6390*/  SHF.R.S32.HI R9, RZ, 0x1f, R2 ;  /* 0x0000001fff097819 */ /* 0x000fc40000011402 */
[----:B------:R-:W-:Y:S01]  /*63a0*/  ISETP.NE.AND.EX P0, PT, R97, RZ, PT, P0 ;  /* 0x000000ff6100720c */ /* 0x000fe20003f05300 */
[----:B------:R-:W-:Y:S01]  /*63b0*/  IMAD R7, R117, 0x10, R4 ;  /* 0x0000001075077824 */ /* 0x000fe200078e0204 */
[CC--:B------:R-:W-:Y:S02]  /*63c0*/  LEA.HI R3, R9.reuse, R2.reuse, RZ, 0x5 ;  /* 0x0000000209037211 */ /* 0x0c0fe400078f28ff */
[----:B------:R-:W-:Y:S01]  /*63d0*/  LEA.HI R4, R9, R2, RZ, 0x7 ;  /* 0x0000000209047211 */ /* 0x000fe200078f38ff */
[----:B------:R-:W-:Y:S01]  /*63e0*/  IMAD R20, R116, 0x220, R7 ;  /* 0x0000022074147824 */ /* 0x000fe200078e0207 */
[--C-:B------:R-:W-:Y:S02]  /*63f0*/  SHF.R.S32.HI R5, RZ, 0x5, R3.reuse ;  /* 0x00000005ff057819 */ /* 0x100fe40000011403 */
[----:B------:R-:W-:Y:S02]  /*6400*/  SHF.R.S32.HI R6, RZ, 0x1f, R3 ;  /* 0x0000001fff067819 */ /* 0x000fe40000011403 */
[----:B------:R-:W-:-:S02]  /*6410*/  LOP3.LUT R3, R3, 0xffffffe0, RZ, 0xc0, !PT ;  /* 0xffffffe003037812 */ /* 0x000fc400078ec0ff */
[----:B------:R-:W-:Y:S02]  /*6420*/  LEA R20, R20, UR4, 0x3 ;  /* 0x0000000414147c11 */ /* 0x000fe4000f8e18ff */
[----:B------:R-:W-:Y:S01]  /*6430*/  SHF.R.S32.HI R4, RZ, 0x7, R4 ;  /* 0x00000007ff047819 */ /* 0x000fe20000011404 */
[----:B------:R-:W-:-:S04]  /*6440*/  DEPBAR.LE SB0, 0x0 ;  /* 0x000080000000791a */ /* 0x000fc80000000000 */
[----:B------:R-:W-:Y:S01]  /*6450*/  IMAD.IADD R3, R2, 0x1, -R3 ;  /* 0x0000000102037824 */ /* 0x000fe200078e0a03 */
[----:B------:R-:W-:Y:S01]  /*6460*/  LEA.HI R6, R6, R5, RZ, 0x2 ;  /* 0x0000000506067211 */ /* 0x000fe200078f10ff */
[----:B------:R-:W-:-:S03]  /*6470*/  IMAD.SHL.U32 R21, R4, 0x20, RZ ;  /* 0x0000002004157824 */ /* 0x000fc600078e00ff */
[----:B------:R-:W-:Y:S02]  /*6480*/  SHF.R.S32.HI R2, RZ, 0x1f, R3 ;  /* 0x0000001fff027819 */ /* 0x000fe40000011403 */
[----:B------:R-:W-:Y:S02]  /*6490*/  LOP3.LUT R6, R6, 0x7ffffffc, RZ, 0xc0, !PT ;  /* 0x7ffffffc06067812 */ /* 0x000fe400078ec0ff */
[----:B------:R-:W-:-:S03]  /*64a0*/  LEA.HI R2, R2, R3, RZ, 0x4 ;  /* 0x0000000302027211 */ /* 0x000fc600078f20ff */
[----:B------:R-:W-:Y:S01]  /*64b0*/  IMAD.IADD R6, R5, 0x1, -R6 ;  /* 0x0000000105067824 */ /* 0x000fe200078e0a06 */
[C---:B------:R-:W-:Y:S02]  /*64c0*/  LEA.HI.SX32 R21, R2.reuse, R21, 0x1c ;  /* 0x0000001502157211 */ /* 0x040fe400078fe2ff */
[----:B------:R-:W-:-:S03]  /*64d0*/  LOP3.LUT R2, R2, 0xfffffff0, RZ, 0xc0, !PT ;  /* 0xfffffff002027812 */ /* 0x000fc600078ec0ff */
[----:B------:R-:W-:Y:S02]  /*64e0*/  IMAD R21, R6, 0x2, R21 ;  /* 0x0000000206157824 */ /* 0x000fe400078e0215 */
[----:B------:R-:W-:Y:S02]  /*64f0*/  IMAD.IADD R3, R3, 0x1, -R2 ;  /* 0x0000000103037824 */ /* 0x000fe400078e0a02 */
[--C-:B------:R-:W-:Y:S01]  /*6500*/  IMAD R4, R4, -0x18, R21.reuse ;  /* 0xffffffe804047824 */ /* 0x100fe200078e0215 */
[----:B------:R-:W-:Y:S01]  /*6510*/  LEA R22, R21, UR4, 0x2 ;  /* 0x0000000415167c11 */ /* 0x000fe2000f8e10ff */
[----:B------:R-:W-:Y:S01]  /*6520*/  BAR.SYNC.DEFER_BLOCKING 0x0 ;  /* 0x0000000000007b1d */ /* 0x000fe20000010000 */
[----:B------:R-:W-:Y:S01]  /*6530*/  IMAD.SHL.U32 R10, R3, 0x4, RZ ;  /* 0x00000004030a7824 */ /* 0x000fe200078e00ff */
[----:B------:R-:W-:Y:S01]  /*6540*/  SHF.R.S32.HI R8, RZ, 0x1f, R21 ;  /* 0x0000001fff087819 */ /* 0x000fe20000011415 */
[----:B------:R-:W-:-:S05]  /*6550*/  IMAD R4, R4, 0x220, RZ ;  /* 0x0000022004047824 */ /* 0x000fca00078e02ff */
[----:B------:R-:W-:Y:S01]  /*6560*/  BAR.SYNC.DEFER_BLOCKING 0x0 ;  /* 0x0000000000007b1d */ /* 0x000fe20000010000 */
[----:B------:R-:W-:Y:S01]  /*6570*/  IMAD.U32 R23, R3, 0x10, R4 ;  /* 0x0000001003177824 */ /* 0x000fe200078e0004 */
[C---:B------:R-:W-:Y:S01]  /*6580*/  ISETP.LT.AND P4, PT, R10.reuse, UR5, P0 ;  /* 0x000000050a007c0c */ /* 0x040fe20008781270 */
[----:B------:R-:W-:-:S04]  /*6590*/  IMAD.WIDE R2, R10, 0x2, RZ ;  /* 0x000000020a027825 */ /* 0x000fc800078e02ff */
[----:B------:R-:W-:Y:S01]  /*65a0*/  VIADD R10, R10, 0x40 ;  /* 0x000000400a0a7836 */ /* 0x000fe20000000000 */
[----:B------:R-:W-:Y:S02]  /*65b0*/  LOP3.LUT R13, R3, 0x3fffffff, RZ, 0xc0, !PT ;  /* 0x3fffffff030d7812 */ /* 0x000fe400078ec0ff */
[----:B------:R-:W-:Y:S02]  /*65c0*/  LOP3.LUT R12, R2, 0xfffffff8, RZ, 0xc0, !PT ;  /* 0xfffffff8020c7812 */ /* 0x000fe400078ec0ff */
[--C-:B-----5:R-:W-:Y:S02]  /*65d0*/  SHF.R.S64 R3, RZ, 0x1f, R24.reuse ;  /* 0x0000001fff037819 */ /* 0x120fe40000001018 */
[----:B------:R-:W-:Y:S02]  /*65e0*/  SHF.R.S32.HI R2, RZ, 0x1f, R24 ;  /* 0x0000001fff027819 */ /* 0x000fe40000011418 */
[----:B------:R-:W-:Y:S01]  /*65f0*/  ISETP.LT.AND P3, PT, R10, UR5, P0 ;  /* 0x000000050a007c0c */ /* 0x000fe20008761270 */
[----:B------:R-:W-:-:S04]  /*6600*/  IMAD.WIDE.U32 R12, R21, R3, R12 ;  /* 0x00000003150c7225 */ /* 0x000fc800078e000c */
[----:B------:R-:W-:Y:S01]  /*6610*/  IMAD R2, R2, R21, RZ ;  /* 0x0000001502027224 */ /* 0x000fe200078e02ff */
[----:B------:R-:W-:Y:S01]  /*6620*/  IADD3 R32, P0, R98, R12, RZ ;  /* 0x0000000c62207210 */ /* 0x000fe20007f1e0ff */
[----:B------:R-:W-:Y:S02]  /*6630*/  STS.64 [R20+0x400], R36 ;  /* 0x0004002414007388 */ /* 0x000fe40000000a00 */
[----:B------:R-:W-:Y:S02]  /*6640*/  IMAD R12, R8, R3, R2 ;  /* 0x00000003080c7224 */ /* 0x000fe400078e0202 */
[----:B------:R-:W-:Y:S03]  /*6650*/  STS.64 [R20+0x420], R40 ;  /* 0x0004202814007388 */ /* 0x000fe60000000a00 */
[----:B------:R-:W-:Y:S01]  /*6660*/  IADD3.X R33, R97, R13, R12, P0, !PT ;  /* 0x0000000d61217210 */ /* 0x000fe200007fe40c */
        /* <DEDUP_REMOVED lines=8> */
[----:B------:R3:W2:Y:S04]  /*66f0*/  LDS.128 R16, [R23+UR6] ;  /* 0x0000000617107984 */ /* 0x0006a80008000c00 */
[----:B------:R3:W2:Y:S01]  /*6700*/  LDS.128 R4, [R23+UR6+0x100] ;  /* 0x0001000617047984 */ /* 0x0006a20008000c00 */
[----:B-1----:R-:W-:-:S05]  /*6710*/  VIADD R9, R27, 0x1800000 ;  /* 0x018000001b097836 */ /* 0x002fca0000000000 */
[----:B------:R-:W-:-:S04]  /*6720*/  LOP3.LUT R9, R9, 0x7f800000, RZ, 0xc0, !PT ;  /* 0x7f80000009097812 */ /* 0x000fc800078ec0ff */
[----:B------:R-:W-:-:S13]  /*6730*/  ISETP.GT.U32.AND P1, PT, R9, 0x1ffffff, PT ;  /* 0x01ffffff0900780c */ /* 0x000fda0003f24070 */
[----:B--23--:R-:W-:Y:S05]  /*6740*/  @P1 BRA `(.L_x_639) ;  /* 0x00000000000c1947 */ /* 0x00cfea0003800000 */
[----:B------:R-:W-:Y:S02]  /*6750*/  MOV R26, 0x6770 ;  /* 0x00006770001a7802 */ /* 0x000fe40000000f00 */
[----:B----4-:R-:W-:Y:S05]  /*6760*/  CALL.REL.NOINC `($__internal_7_$__cuda_sm20_rcp_rn_f32_slowpath) ;  /* 0x0000000800547944 */ /* 0x010fea0003c00000 */
[----:B------:R-:W-:Y:S05]  /*6770*/  BRA `(.L_x_640) ;  /* 0x0000000000107947 */ /* 0x000fea0003800000 */
.L_x_639:
[----:B------:R-:W1:Y:S02]  /*6780*/  MUFU.RCP R2, R27 ;  /* 0x0000001b00027308 */ /* 0x000e640000001000 */
[----:B-1----:R-:W-:-:S04]  /*6790*/  FFMA R25, R27, R2, -1 ;  /* 0xbf8000001b197423 */ /* 0x002fc80000000002 */
[----:B------:R-:W-:-:S04]  /*67a0*/  FADD.FTZ R25, -R25, -RZ ;  /* 0x800000ff19197221 */ /* 0x000fc80000010100 */
[----:B------:R-:W-:-:S07]  /*67b0*/  FFMA R25, R2, R25, R2 ;  /* 0x0000001902197223 */ /* 0x000fce0000000002 */
.L_x_640:
[----:B------:R-:W-:Y:S05]  /*67c0*/  BSYNC B1 ;  /* 0x0000000000017941 */ /* 0x000fea0003800000 */
.L_x_638:
[----:B------:R-:W1:Y:S01]  /*67d0*/  LDS R27, [R22+0xa0] ;  /* 0x0000a000161b7984 */ /* 0x000e620000000800 */
[CC--:B------:R-:W-:Y:S01]  /*67e0*/  ISETP.LT.AND P1, PT, R21.reuse, R96.reuse, P4 ;  /* 0x000000601500720c */ /* 0x0c0fe20002721270 */
[-C--:B------:R-:W-:Y:S01]  /*67f0*/  FMUL R16, R16, R25.reuse ;  /* 0x0000001910107220 */ /* 0x080fe20000400000 */
[----:B------:R-:W-:Y:S01]  /*6800*/  ISETP.LT.AND P0, PT, R21, R96, P3 ;  /* 0x000000601500720c */ /* 0x000fe20001f01270 */
        /* <DEDUP_REMOVED lines=8> */
[----:B----4-:R-:W-:Y:S01]  /*6890*/  FMUL R29, R5, R25 ;  /* 0x00000019051d7220 */ /* 0x010fe20000400000 */
        /* <DEDUP_REMOVED lines=14> */
[----:B-1----:R-:W-:Y:S05]  /*6980*/  CALL.REL.NOINC `($__internal_7_$__cuda_sm20_rcp_rn_f32_slowpath) ;  /* 0x0000000400cc7944 */ /* 0x002fea0003c00000 */
[----:B------:R-:W-:Y:S05]  /*6990*/  BRA `(.L_x_643) ;  /* 0x0000000000107947 */ /* 0x000fea0003800000 */
.L_x_642:
[----:B-1----:R-:W1:Y:S02]  /*69a0*/  MUFU.RCP R2, R27 ;  /* 0x0000001b00027308 */ /* 0x002e640000001000 */
[----:B-1----:R-:W-:-:S04]  /*69b0*/  FFMA R25, R27, R2, -1 ;  /* 0xbf8000001b197423 */ /* 0x002fc80000000002 */
[----:B------:R-:W-:-:S04]  /*69c0*/  FADD.FTZ R25, -R25, -RZ ;  /* 0x800000ff19197221 */ /* 0x000fc80000010100 */
[----:B------:R-:W-:-:S07]  /*69d0*/  FFMA R25, R2, R25, R2 ;  /* 0x0000001902197223 */ /* 0x000fce0000000002 */
.L_x_643:
[----:B------:R-:W-:Y:S05]  /*69e0*/  BSYNC B1 ;  /* 0x0000000000017941 */ /* 0x000fea0003800000 */
.L_x_641:
[----:B------:R-:W-:Y:S01]  /*69f0*/  VIADD R3, R21, 0x8 ;  /* 0x0000000815037836 */ /* 0x000fe20000000000 */
[--C-:B------:R-:W-:Y:S01]  /*6a00*/  SHF.R.S64 R16, RZ, 0x1c, R24.reuse ;  /* 0x0000001cff107819 */ /* 0x100fe20000001018 */
[-C--:B------:R-:W-:Y:S01]  /*6a10*/  FMUL R4, R12, R25.reuse ;  /* 0x000000190c047220 */ /* 0x080fe20000400000 */
[-C--:B------:R-:W-:Y:S01]  /*6a20*/  FMUL R13, R13, R25.reuse ;  /* 0x000000190d0d7220 */ /* 0x080fe20000400000 */
[-C--:B------:R-:W-:Y:S01]  /*6a30*/  FMUL R5, R14, R25.reuse ;  /* 0x000000190e057220 */ /* 0x080fe20000400000 */
[-C--:B------:R-:W-:Y:S01]  /*6a40*/  ISETP.LT.AND P2, PT, R3, R96.reuse, P4 ;  /* 0x000000600300720c */ /* 0x080fe20002741270 */
[-C--:B------:R-:W-:Y:S01]  /*6a50*/  FMUL R6, R15, R25.reuse ;  /* 0x000000190f067220 */ /* 0x080fe20000400000 */
[----:B------:R-:W-:Y:S01]  /*6a60*/  ISETP.LT.AND P0, PT, R3, R96, P3 ;  /* 0x000000600300720c */ /* 0x000fe20001f01270 */
        /* <DEDUP_REMOVED lines=34> */
[----:B------:R-:W-:Y:S05]  /*6c90*/  CALL.REL.NOINC `($__internal_7_$__cuda_sm20_rcp_rn_f32_slowpath) ;  /* 0x0000000400087944 */ /* 0x000fea0003c00000 */
[----:B------:R-:W-:Y:S05]  /*6ca0*/  BRA `(.L_x_646) ;  /* 0x0000000000107947 */ /* 0x000fea0003800000 */
.L_x_645:
[----:B------:R-:W1:Y:S02]  /*6cb0*/  MUFU.RCP R2, R27 ;  /* 0x0000001b00027308 */ /* 0x000e640000001000 */
[----:B-1----:R-:W-:-:S04]  /*6cc0*/  FFMA R25, R27, R2, -1 ;  /* 0xbf8000001b197423 */ /* 0x002fc80000000002 */
[----:B------:R-:W-:-:S04]  /*6cd0*/  FADD.FTZ R25, -R25, -RZ ;  /* 0x800000ff19197221 */ /* 0x000fc80000010100 */
[----:B------:R-:W-:-:S07]  /*6ce0*/  FFMA R25, R2, R25, R2 ;  /* 0x0000001902197223 */ /* 0x000fce0000000002 */
.L_x_646:
[----:B------:R-:W-:Y:S05]  /*6cf0*/  BSYNC B1 ;  /* 0x0000000000017941 */ /* 0x000fea0003800000 */
.L_x_644:
[----:B------:R-:W1:Y:S01]  /*6d00*/  LDS R27, [R22+0xe0] ;  /* 0x0000e000161b7984 */ /* 0x000e620000000800 */
[----:B------:R-:W-:Y:S02]  /*6d10*/  VIADD R29, R21, 0x10 ;  /* 0x00000010151d7836 */ /* 0x000fe40000000000 */
[-C--:B------:R-:W-:Y:S01]  /*6d20*/  FMUL R2, R4, R25.reuse ;  /* 0x0000001904027220 */ /* 0x080fe20000400000 */
[-C--:B------:R-:W-:Y:S01]  /*6d30*/  FMUL R17, R5, R25.reuse ;  /* 0x0000001905117220 */ /* 0x080fe20000400000 */
[-C--:B------:R-:W-:Y:S01]  /*6d40*/  FMUL R3, R6, R25.reuse ;  /* 0x0000001906037220 */ /* 0x080fe20000400000 */
[-C--:B------:R-:W-:Y:S01]  /*6d50*/  FMUL R20, R7, R25.reuse ;  /* 0x0000001907147220 */ /* 0x080fe20000400000 */
[----:B------:R-:W2:Y:S01]  /*6d60*/  LDS.128 R8, [R23+UR6+0x1100] ;  /* 0x0011000617087984 */ /* 0x000ea20008000c00 */
[CC--:B------:R-:W-:Y:S01]  /*6d70*/  ISETP.LT.AND P2, PT, R29.reuse, R96.reuse, P4 ;  /* 0x000000601d00720c */ /* 0x0c0fe20002741270 */
[-C--:B------:R-:W-:Y:S01]  /*6d80*/  FMUL R12, R12, R25.reuse ;  /* 0x000000190c0c7220 */ /* 0x080fe20000400000 */
[----:B------:R-:W-:Y:S01]  /*6d90*/  ISETP.LT.AND P0, PT, R29, R96, P3 ;  /* 0x000000601d00720c */ /* 0x000fe20001f01270 */
[----:B------:R-:W3:Y:S01]  /*6da0*/  LDS.128 R4, [R23+UR6+0x1200] ;  /* 0x0012000617047984 */ /* 0x000ee20008000c00 */
[-C--:B------:R-:W-:Y:S01]  /*6db0*/  FMUL R29, R13, R25.reuse ;  /* 0x000000190d1d7220 */ /* 0x080fe20000400000 */
[----:B------:R-:W-:Y:S01]  /*6dc0*/  IADD3 R18, P1, R18, R16, RZ ;  /* 0x0000001012127210 */ /* 0x000fe20007f3e0ff */
[-C--:B------:R-:W-:Y:S01]  /*6dd0*/  FMUL R13, R14, R25.reuse ;  /* 0x000000190e0d7220 */ /* 0x080fe20000400000 */
[----:B------:R-:W-:Y:S01]  /*6de0*/  FMUL R14, R15, R25 ;  /* 0x000000190f0e7220 */ /* 0x000fe20000400000 */
[----:B------:R-:W-:Y:S01]  /*6df0*/  F2FP.F16.F32.PACK_AB R2, R17, R2 ;  /* 0x000000021102723e */ /* 0x000fe200000000ff */
[----:B------:R-:W-:Y:S01]  /*6e00*/  BSSY B1, `(.L_x_647) ;  /* 0x0000014000017945 */ /* 0x000fe20003800000 */
[----:B------:R-:W-:-:S02]  /*6e10*/  IADD3.X R19, R19, R24, RZ, P1, !PT ;  /* 0x0000001813137210 */ /* 0x000fc40000ffe4ff */
[----:B------:R-:W-:Y:S02]  /*6e20*/  F2FP.F16.F32.PACK_AB R3, R20, R3 ;  /* 0x000000031403723e */ /* 0x000fe400000000ff */
[----:B------:R-:W-:Y:S02]  /*6e30*/  F2FP.F16.F32.PACK_AB R13, R14, R13 ;  /* 0x0000000d0e0d723e */ /* 0x000fe400000000ff */
[----:B------:R-:W-:Y:S01]  /*6e40*/  F2FP.F16.F32.PACK_AB R12, R29, R12 ;  /* 0x0000000c1d0c723e */ /* 0x000fe200000000ff */
[----:B------:R4:W-:Y:S01]  /*6e50*/  @P2 STG.E.64 desc[UR14][R18.64], R2 ;  /* 0x0000000212002986 */ /* 0x0009e2000c101b0e */
[----:B-1----:R-:W-:-:S05]  /*6e60*/  VIADD R14, R27, 0x1800000 ;  /* 0x018000001b0e7836 */ /* 0x002fca0000000000 */
[----:B------:R-:W-:Y:S01]  /*6e70*/  LOP3.LUT R14, R14, 0x7f800000, RZ, 0xc0, !PT ;  /* 0x7f8000000e0e7812 */ /* 0x000fe200078ec0ff */
[----:B----4-:R-:W-:Y:S01]  /*6e80*/  @P0 IMAD.MOV.U32 R2, RZ, RZ, R18 ;  /* 0x000000ffff020224 */ /* 0x010fe200078e0012 */
[----:B------:R-:W-:-:S05]  /*6e90*/  @P0 MOV R3, R19 ;  /* 0x0000001300030202 */ /* 0x000fca0000000f00 */
[----:B------:R1:W-:Y:S01]  /*6ea0*/  @P0 STG.E.64 desc[UR14][R2.64+0x80], R12 ;  /* 0x0000800c02000986 */ /* 0x0003e2000c101b0e */
[----:B------:R-:W-:-:S13]  /*6eb0*/  ISETP.GT.U32.AND P0, PT, R14, 0x1ffffff, PT ;  /* 0x01ffffff0e00780c */ /* 0x000fda0003f04070 */
[----:B--23--:R-:W-:Y:S05]  /*6ec0*/  @P0 BRA `(.L_x_648) ;  /* 0x00000000000c0947 */ /* 0x00cfea0003800000 */
[----:B------:R-:W-:Y:S02]  /*6ed0*/  MOV R26, 0x6ef0 ;  /* 0x00006ef0001a7802 */ /* 0x000fe40000000f00 */
[----:B-1----:R-:W-:Y:S05]  /*6ee0*/  CALL.REL.NOINC `($__internal_7_$__cuda_sm20_rcp_rn_f32_slowpath) ;  /* 0x0000000000747944 */ /* 0x002fea0003c00000 */
[----:B------:R-:W-:Y:S05]  /*6ef0*/  BRA `(.L_x_649) ;  /* 0x0000000000107947 */ /* 0x000fea0003800000 */
.L_x_648:
[----:B-1----:R-:W1:Y:S02]  /*6f00*/  MUFU.RCP R2, R27 ;  /* 0x0000001b00027308 */ /* 0x002e640000001000 */
[----:B-1----:R-:W-:-:S04]  /*6f10*/  FFMA R25, R27, R2, -1 ;  /* 0xbf8000001b197423 */ /* 0x002fc80000000002 */
[----:B------:R-:W-:-:S04]  /*6f20*/  FADD.FTZ R25, -R25, -RZ ;  /* 0x800000ff19197221 */ /* 0x000fc80000010100 */
[----:B------:R-:W-:-:S07]  /*6f30*/  FFMA R25, R2, R25, R2 ;  /* 0x0000001902197223 */ /* 0x000fce0000000002 */
.L_x_649:
[----:B------:R-:W-:Y:S05]  /*6f40*/  BSYNC B1 ;  /* 0x0000000000017941 */ /* 0x000fea0003800000 */
.L_x_647:
[----:B------:R-:W-:Y:S01]  /*6f50*/  IADD3 R21, R21, 0x18, RZ ;  /* 0x0000001815157810 */ /* 0x000fe20007ffe0ff */
[-C--:B------:R-:W-:Y:S01]  /*6f60*/  FMUL R3, R6, R25.reuse ;  /* 0x0000001906037220 */ /* 0x080fe20000400000 */
[-C--:B------:R-:W-:Y:S01]  /*6f70*/  FMUL R8, R8, R25.reuse ;  /* 0x0000001908087220 */ /* 0x080fe20000400000 */
[-C--:B------:R-:W-:Y:S01]  /*6f80*/  FMUL R9, R9, R25.reuse ;  /* 0x0000001909097220 */ /* 0x080fe20000400000 */
[CC--:B------:R-:W-:Y:S01]  /*6f90*/  ISETP.LT.AND P2, PT, R21.reuse, R96.reuse, P4 ;  /* 0x000000601500720c */ /* 0x0c0fe20002741270 */
[-C--:B------:R-:W-:Y:S01]  /*6fa0*/  FMUL R10, R10, R25.reuse ;  /* 0x000000190a0a7220 */ /* 0x080fe20000400000 */
[----:B------:R-:W-:Y:S01]  /*6fb0*/  ISETP.LT.AND P1, PT, R21, R96, P3 ;  /* 0x000000601500720c */ /* 0x000fe20001f21270 */
        /* <DEDUP_REMOVED lines=13> */
.L_x_612:
[----:B------:R-:W-:Y:S02]  /*7090*/  ULDC UR5, c[0x0][0xc] ;  /* 0x0000030000057ab9 */ /* 0x000fe40000000800 */
[----:B------:R-:W-:Y:S01]  /*70a0*/  UIADD3 UR13, UR5, UR13, URZ ;  /* 0x0000000d050d7290 */ /* 0x000fe2000fffe03f */
[----:B------:R-:W-:Y:S11]  /*70b0*/  BRA `(.L_x_650) ;  /* 0xffffff9800147947 */ /* 0x000ff6000383ffff */
        .weak           $__internal_7_$__cuda_sm20_rcp_rn_f32_slowpath
        .type           $__internal_7_$__cuda_sm20_rcp_rn_f32_slowpath,@function
        .size           $__internal_7_$__cuda_sm20_rcp_rn_f32_slowpath,(.L_x_668 - $__internal_7_$__cuda_sm20_rcp_rn_f32_slowpath)
$__internal_7_$__cuda_sm20_rcp_rn_f32_slowpath:
        /* <DEDUP_REMOVED lines=15> */
.L_x_652:
        /* <DEDUP_REMOVED lines=33> */
.L_x_654:
[----:B------:R1:W2:Y:S02]  /*73c0*/  MUFU.RCP R25, R27 ;  /* 0x0000001b00197308 */ /* 0x0002a40000001000 */
.L_x_653:
[----:B------:R-:W-:Y:S05]  /*73d0*/  BSYNC B0 ;  /* 0x0000000000007941 */ /* 0x000fea0003800000 */
.L_x_651:
[----:B-1----:R-:W-:-:S04]  /*73e0*/  MOV R27, 0x0 ;  /* 0x00000000001b7802 */ /* 0x002fc80000000f00 */
[----:B--2---:R-:W-:Y:S05]  /*73f0*/  RET.REL.NODEC R26 `(_ZN7cutlass6KernelINS_4gemm6kernel11FMHAGroupedINS2_18DefaultFMHAGroupedINS_6half_tENS_4arch4Sm80ELb1ELi32ELi128ELi128ELNS2_17GroupScheduleModeE0EE3MM0ENS9_3MM1ES5_fS5_fLb1ELS8_0EEEEEvNT_6ParamsE) ;  /* 0xffffff8c1a007950 */ /* 0x004fea0003c3ffff */
.L_x_655:
        /* <DEDUP_REMOVED lines=16> */
.L_x_668:


//--------------------- .nv.global.init           --------------------------
	.section	.nv.global.init,"aw",@progbits
	.align	4
.nv.global.init:
	.type		mrg32k3aM1SubSeq,@object
	.size		mrg32k3aM1SubSeq,(mrg32k3aM2SubSeq - mrg32k3aM1SubSeq)
mrg32k3aM1SubSeq:
        /*0000*/ 	.byte	0x0b, 0xcc, 0xee, 0x04, 0x73, 0x29, 0x8b, 0x6f, 0xf6, 0x53, 0x03, 0xf6, 0x23, 0xf6, 0xea, 0xda
        /* <DEDUP_REMOVED lines=125> */
	.type		mrg32k3aM2SubSeq,@object
	.size		mrg32k3aM2SubSeq,(mrg32k3aM1 - mrg32k3aM2SubSeq)
mrg32k3aM2SubSeq:
        /* <DEDUP_REMOVED lines=126> */
	.type		mrg32k3aM1,@object
	.size		mrg32k3aM1,(mrg32k3aM1Seq - mrg32k3aM1)
mrg32k3aM1:
        /* <DEDUP_REMOVED lines=144> */
	.type		mrg32k3aM1Seq,@object
	.size		mrg32k3aM1Seq,(mrg32k3aM2 - mrg32k3aM1Seq)
mrg32k3aM1Seq:
        /* <DEDUP_REMOVED lines=144> */
	.type		mrg32k3aM2,@object
	.size		mrg32k3aM2,(mrg32k3aM2Seq - mrg32k3aM2)
mrg32k3aM2:
        /* <DEDUP_REMOVED lines=144> */
	.type		mrg32k3aM2Seq,@object
	.size		mrg32k3aM2Seq,(precalc_xorwow_matrix - mrg32k3aM2Seq)
mrg32k3aM2Seq:
        /* <DEDUP_REMOVED lines=144> */
	.type		precalc_xorwow_matrix,@object
	.size		precalc_xorwow_matrix,(precalc_xorwow_offset_matrix - precalc_xorwow_matrix)
precalc_xorwow_matrix:
        /* <DEDUP_REMOVED lines=6400> */
	.type		precalc_xorwow_offset_matrix,@object
	.size		precalc_xorwow_offset_matrix,(.L_1 - precalc_xorwow_offset_matrix)
precalc_xorwow_offset_matrix:
        /* <DEDUP_REMOVED lines=6400> */
.L_1:


//--------------------- .nv.shared._ZN7cutlass9reference6device6kernel11GemmComplexIfNS_6layout8RowMajorENS_6half_tES5_S6_S5_ffS6_NS_16NumericConverterIS6_fLNS_15FloatRoundStyleE2EEENS_12multiply_addIfffEELi4ELi16EEEvNS_4gemm9GemmCoordET5_NS_9TensorRefIT_T0_EENS_16ComplexTransformENSF_IT1_T2_EESJ_SE_NSF_IT3_T4_EENSF_IT7_SO_EET6_illll --------------------------
	.section	.nv.shared._ZN7cutlass9reference6device6kernel11GemmComplexIfNS_6layout8RowMajorENS_6half_tES5_S6_S5_ffS6_NS_16NumericConverterIS6_fLNS_15FloatRoundStyleE2EEENS_12multiply_addIfffEELi4ELi16EEEvNS_4gemm9GemmCoordET5_NS_9TensorRefIT_T0_EENS_16ComplexTransformENSF_IT1_T2_EESJ_SE_NSF_IT3_T4_EENSF_IT7_SO_EET6_illll,"aw",@nobits
	.sectionflags	@""
	.align	16
	.zero		1024


//--------------------- .nv.shared.reserved.0     --------------------------
	.section	.nv.shared.reserved.0,"aw",@nobits
	.weak		__nv_reservedSMEM_offset_0_alias
	.size		__nv_reservedSMEM_offset_0_alias, 0, 0
	.other		__nv_reservedSMEM_offset_0_alias,@"STO_CUDA_RESERVED_SHARED STV_DEFAULT"
__nv_reservedSMEM_offset_0_alias:
	.zero		0


//--------------------- .nv.global                --------------------------
	.section	.nv.global,"aw",@nobits
.nv.global:
	.type		_ZN30_INTERNAL_318c951a_4_k_cu_main4cute1_E,@object
	.size		_ZN30_INTERNAL_318c951a_4_k_cu_main4cute1_E,(_ZN30_INTERNAL_318c951a_4_k_cu_main4cuda3std3__45__cpo6cbeginE - _ZN30_INTERNAL_318c951a_4_k_cu_main4cute1_E)
_ZN30_INTERNAL_318c951a_4_k_cu_main4cute1_E:
	.zero		1
	.type		_ZN30_INTERNAL_318c951a_4_k_cu_main4cuda3std3__45__cpo6cbeginE,@object
	.size		_ZN30_INTERNAL_318c951a_4_k_cu_main4cuda3std3__45__cpo6cbeginE,(_ZN30_INTERNAL_318c951a_4_k_cu_main4cuda3std3__48in_placeE - _ZN30_INTERNAL_318c951a_4_k_cu_main4cuda3std3__45__cpo6cbeginE)
_ZN30_INTERNAL_318c951a_4_k_cu_main4cuda3std3__45__cpo6cbeginE:
	.zero		1
	.type		_ZN30_INTERNAL_318c951a_4_k_cu_main4cuda3std3__48in_placeE,@object
	.size		_ZN30_INTERNAL_318c951a_4_k_cu_main4cuda3std3__48in_placeE,(_ZN30_INTERNAL_318c951a_4_k_cu_main4cuda3std6ranges3__45__cpo9iter_moveE - _ZN30_INTERNAL_318c951a_4_k_cu_main4cuda3std3__48in_placeE)
_ZN30_INTERNAL_318c951a_4_k_cu_main4cuda3std3__48in_placeE:
	.zero		1
	.type		_ZN30_INTERNAL_318c951a_4_k_cu_main4cuda3std6ranges3__45__cpo9iter_moveE,@object
	.size		_ZN30_INTERNAL_318c951a_4_k_cu_main4cuda3std6ranges3__45__cpo9iter_moveE,(_ZN30_INTERNAL_318c951a_4_k_cu_main4cuda3std3__45__cpo5beginE - _ZN30_INTERNAL_318c951a_4_k_cu_main4cuda3std6ranges3__45__cpo9iter_moveE)
_ZN30_INTERNAL_318c951a_4_k_cu_main4cuda3std6ranges3__45__cpo9iter_moveE:
	.zero		1
	.type		_ZN30_INTERNAL_318c951a_4_k_cu_main4cuda3std3__45__cpo5beginE,@object
	.size		_ZN30_INTERNAL_318c951a_4_k_cu_main4cuda3std3__45__cpo5beginE,(_ZN30_INTERNAL_318c951a_4_k_cu_main4cuda3std3__432_GLOBAL__N__318c951a_4_k_cu_main6ignoreE - _ZN30_INTERNAL_318c951a_4_k_cu_main4cuda3std3__45__cpo5beginE)
_ZN30_INTERNAL_318c951a_4_k_cu_main4cuda3std3__45__cpo5beginE:
	.zero		1
	.type		_ZN30_INTERNAL_318c951a_4_k_cu_main4cuda3std3__432_GLOBAL__N__318c951a_4_k_cu_main6ignoreE,@object
	.size		_ZN30_INTERNAL_318c951a_4_k_cu_main4cuda3std3__432_GLOBAL__N__318c951a_4_k_cu_main6ignoreE,(_ZN30_INTERNAL_318c951a_4_k_cu_main4cute7productE - _ZN30_INTERNAL_318c951a_4_k_cu_main4cuda3std3__432_GLOBAL__N__318c951a_4_k_cu_main6ignoreE)
_ZN30_INTERNAL_318c951a_4_k_cu_main4cuda3std3__432_GLOBAL__N__318c951a_4_k_cu_main6ignoreE:
	.zero		1
	.type		_ZN30_INTERNAL_318c951a_4_k_cu_main4cute7productE,@object
	.size		_ZN30_INTERNAL_318c951a_4_k_cu_main4cute7productE,(_ZN30_INTERNAL_318c951a_4_k_cu_main4cuda3std3__45__cpo3endE - _ZN30_INTERNAL_318c951a_4_k_cu_main4cute7productE)
_ZN30_INTERNAL_318c951a_4_k_cu_main4cute7productE:
	.zero		1
	.type		_ZN30_INTERNAL_318c951a_4_k_cu_main4cuda3std3__45__cpo3endE,@object
	.size		_ZN30_INTERNAL_318c951a_4_k_cu_main4cuda3std3__45__cpo3endE,(_ZN30_INTERNAL_318c951a_4_k_cu_main4cuda3std3__419piecewise_constructE - _ZN30_INTERNAL_318c951a_4_k_cu_main4cuda3std3__45__cpo3endE)
_ZN30_INTERNAL_318c951a_4_k_cu_main4cuda3std3__45__cpo3endE:
	.zero		1
	.type		_ZN30_INTERNAL_318c951a_4_k_cu_main4cuda3std3__419piecewise_constructE,@object
	.size		_ZN30_INTERNAL_318c951a_4_k_cu_main4cuda3std3__419piecewise_constructE,(_ZN30_INTERNAL_318c951a_4_k_cu_main4cuda3std3__45__cpo4cendE - _ZN30_INTERNAL_318c951a_4_k_cu_main4cuda3std3__419piecewise_constructE)
_ZN30_INTERNAL_318c951a_4_k_cu_main4cuda3std3__419piecewise_constructE:
	.zero		1
	.type		_ZN30_INTERNAL_318c951a_4_k_cu_main4cuda3std3__45__cpo4cendE,@object
	.size		_ZN30_INTERNAL_318c951a_4_k_cu_main4cuda3std3__45__cpo4cendE,(_ZN30_INTERNAL_318c951a_4_k_cu_main4cuda3std6ranges3__45__cpo4swapE - _ZN30_INTERNAL_318c951a_4_k_cu_main4cuda3std3__45__cpo4cendE)
_ZN30_INTERNAL_318c951a_4_k_cu_main4cuda3std3__45__cpo4cendE:
	.zero		1
	.type		_ZN30_INTERNAL_318c951a_4_k_cu_main4cuda3std6ranges3__45__cpo4swapE,@object
	.size		_ZN30_INTERNAL_318c951a_4_k_cu_main4cuda3std6ranges3__45__cpo4swapE,(.L_16 - _ZN30_INTERNAL_318c951a_4_k_cu_main4cuda3std6ranges3__45__cpo4swapE)
_ZN30_INTERNAL_318c951a_4_k_cu_main4cuda3std6ranges3__45__cpo4swapE:
	.zero		1
.L_16:


//--------------------- .nv.shared._ZN7cutlass9reference6device6kernel11GemmComplexIfNS_6layout8RowMajorENS_6half_tES5_S6_S5_ffS6_NS_16NumericConverterIS6_fLNS_15FloatRoundStyleE2EEENS_12multiply_addIfffEELi4ELi4EEEvNS_4gemm9GemmCoordET5_NS_9TensorRefIT_T0_EENS_16ComplexTransformENSF_IT1_T2_EESJ_SE_NSF_IT3_T4_EENSF_IT7_SO_EET6_illll --------------------------
	.section	.nv.shared._ZN7cutlass9reference6device6kernel11GemmComplexIfNS_6layout8RowMajorENS_6half_tES5_S6_S5_ffS6_NS_16NumericConverterIS6_fLNS_15FloatRoundStyleE2EEENS_12multiply_addIfffEELi4ELi4EEEvNS_4gemm9GemmCoordET5_NS_9TensorRefIT_T0_EENS_16ComplexTransformENSF_IT1_T2_EESJ_SE_NSF_IT3_T4_EENSF_IT7_SO_EET6_illll,"aw",@nobits
	.sectionflags	@""
	.align	16
	.zero		1024


//--------------------- .nv.shared._ZN7cutlass9reference6device6kernel11GemmComplexINS_6half_tENS_6layout8RowMajorES4_NS5_11ColumnMajorEfS6_fffNS_16NumericConverterIffLNS_15FloatRoundStyleE2EEENS_12multiply_addIfffEELi4ELi16EEEvNS_4gemm9GemmCoordET5_NS_9TensorRefIT_T0_EENS_16ComplexTransformENSG_IT1_T2_EESK_SF_NSG_IT3_T4_EENSG_IT7_SP_EET6_illll --------------------------
	.section	.nv.shared._ZN7cutlass9reference6device6kernel11GemmComplexINS_6half_tENS_6layout8RowMajorES4_NS5_11ColumnMajorEfS6_fffNS_16NumericConverterIffLNS_15FloatRoundStyleE2EEENS_12multiply_addIfffEELi4ELi16EEEvNS_4gemm9GemmCoordET5_NS_9TensorRefIT_T0_EENS_16ComplexTransformENSG_IT1_T2_EESK_SF_NSG_IT3_T4_EENSG_IT7_SP_EET6_illll,"aw",@nobits
	.sectionflags	@""
	.align	16
	.zero		1024


//--------------------- .nv.shared._ZN7cutlass9reference6device6kernel11GemmComplexINS_6half_tENS_6layout8RowMajorES4_NS5_11ColumnMajorEfS6_fffNS_16NumericConverterIffLNS_15FloatRoundStyleE2EEENS_12multiply_addIfffEELi4ELi4EEEvNS_4gemm9GemmCoordET5_NS_9TensorRefIT_T0_EENS_16ComplexTransformENSG_IT1_T2_EESK_SF_NSG_IT3_T4_EENSG_IT7_SP_EET6_illll --------------------------
	.section	.nv.shared._ZN7cutlass9reference6device6kernel11GemmComplexINS_6half_tENS_6layout8RowMajorES4_NS5_11ColumnMajorEfS6_fffNS_16NumericConverterIffLNS_15FloatRoundStyleE2EEENS_12multiply_addIfffEELi4ELi4EEEvNS_4gemm9GemmCoordET5_NS_9TensorRefIT_T0_EENS_16ComplexTransformENSG_IT1_T2_EESK_SF_NSG_IT3_T4_EENSG_IT7_SP_EET6_illll,"aw",@nobits
	.sectionflags	@""
	.align	16
	.zero		1024


//--------------------- .nv.shared._ZN7cutlass9reference6device6kernel13TensorForEachINS1_6detail22TensorFillDiagonalFuncINS_6half_tENS_6layout8RowMajorEEELi2ENS9_6ParamsEEEvNS_5CoordIXT0_EilEET1_ --------------------------
	.section	.nv.shared._ZN7cutlass9reference6device6kernel13TensorForEachINS1_6detail22TensorFillDiagonalFuncINS_6half_tENS_6layout8RowMajorEEELi2ENS9_6ParamsEEEvNS_5CoordIXT0_EilEET1_,"aw",@nobits
	.sectionflags	@""
	.align	16
	.zero		1024


//--------------------- .nv.shared._ZN7cutlass9reference6device6kernel13TensorForEachINS1_6detail20TensorFillLinearFuncINS_6half_tENS_6layout18PackedVectorLayoutEEELi1ENS9_6ParamsEEEvNS_5CoordIXT0_EilEET1_ --------------------------
	.section	.nv.shared._ZN7cutlass9reference6device6kernel13TensorForEachINS1_6detail20TensorFillLinearFuncINS_6half_tENS_6layout18PackedVectorLayoutEEELi1ENS9_6ParamsEEEvNS_5CoordIXT0_EilEET1_,"aw",@nobits
	.sectionflags	@""
	.align	16
	.zero		1024


//--------------------- .nv.shared._ZN7cutlass9reference6device6kernel12BlockForEachINS_6half_tENS1_6detail18RandomGaussianFuncIS4_EEEEvPT_mNT0_6ParamsE --------------------------
	.section	.nv.shared._ZN7cutlass9reference6device6kernel12BlockForEachINS_6half_tENS1_6detail18RandomGaussianFuncIS4_EEEEvPT_mNT0_6ParamsE,"aw",@nobits
	.sectionflags	@""
	.align	16
	.zero		1024


//--------------------- .nv.shared._ZN7cutlass9reference6device6kernel12BlockForEachINS_6half_tENS1_6detail17RandomUniformFuncIS4_EEEEvPT_mNT0_6ParamsE --------------------------
	.section	.nv.shared._ZN7cutlass9reference6device6kernel12BlockForEachINS_6half_tENS1_6detail17RandomUniformFuncIS4_EEEEvPT_mNT0_6ParamsE,"aw",@nobits
	.sectionflags	@""
	.align	16
	.zero		1024


//--------------------- .nv.shared._ZN7cutlass6KernelINS_4gemm6kernel11FMHAGroupedINS2_18DefaultFMHAGroupedINS_6half_tENS_4arch4Sm80ELb1ELi64ELi64ELi64ELNS2_17GroupScheduleModeE1EE3MM0ENS9_3MM1ES5_fS5_fLb1ELS8_1EEEEEvNT_6ParamsE --------------------------
	.section	.nv.shared._ZN7cutlass6KernelINS_4gemm6kernel11FMHAGroupedINS2_18DefaultFMHAGroupedINS_6half_tENS_4arch4Sm80ELb1ELi64ELi64ELi64ELNS2_17GroupScheduleModeE1EE3MM0ENS9_3MM1ES5_fS5_fLb1ELS8_1EEEEEvNT_6ParamsE,"aw",@nobits
	.sectionflags	@""
	.align	16
	.zero		1024


//--------------------- .nv.shared._ZN7cutlass6KernelINS_4gemm6kernel11FMHAGroupedINS2_18DefaultFMHAGroupedINS_6half_tENS_4arch4Sm80ELb1ELi64ELi64ELi64ELNS2_17GroupScheduleModeE0EE3MM0ENS9_3MM1ES5_fS5_fLb1ELS8_0EEEEEvNT_6ParamsE --------------------------
	.section	.nv.shared._ZN7cutlass6KernelINS_4gemm6kernel11FMHAGroupedINS2_18DefaultFMHAGroupedINS_6half_tENS_4arch4Sm80ELb1ELi64ELi64ELi64ELNS2_17GroupScheduleModeE0EE3MM0ENS9_3MM1ES5_fS5_fLb1ELS8_0EEEEEvNT_6ParamsE,"aw",@nobits
	.sectionflags	@""
	.align	16
	.zero		1024


//--------------------- .nv.shared._ZN7cutlass6KernelINS_4gemm6kernel11FMHAGroupedINS2_18DefaultFMHAGroupedINS_6half_tENS_4arch4Sm80ELb1ELi32ELi128ELi65536ELNS2_17GroupScheduleModeE1EE3MM0ENS9_3MM1ES5_fS5_fLb0ELS8_1EEEEEvNT_6ParamsE --------------------------
	.section	.nv.shared._ZN7cutlass6KernelINS_4gemm6kernel11FMHAGroupedINS2_18DefaultFMHAGroupedINS_6half_tENS_4arch4Sm80ELb1ELi32ELi128ELi65536ELNS2_17GroupScheduleModeE1EE3MM0ENS9_3MM1ES5_fS5_fLb0ELS8_1EEEEEvNT_6ParamsE,"aw",@nobits
	.sectionflags	@""
	.align	16
	.zero		1024


//--------------------- .nv.shared._ZN7cutlass6KernelINS_4gemm6kernel11FMHAGroupedINS2_18DefaultFMHAGroupedINS_6half_tENS_4arch4Sm80ELb1ELi32ELi128ELi65536ELNS2_17GroupScheduleModeE0EE3MM0ENS9_3MM1ES5_fS5_fLb0ELS8_0EEEEEvNT_6ParamsE --------------------------
	.section	.nv.shared._ZN7cutlass6KernelINS_4gemm6kernel11FMHAGroupedINS2_18DefaultFMHAGroupedINS_6half_tENS_4arch4Sm80ELb1ELi32ELi128ELi65536ELNS2_17GroupScheduleModeE0EE3MM0ENS9_3MM1ES5_fS5_fLb0ELS8_0EEEEEvNT_6ParamsE,"aw",@nobits
	.sectionflags	@""
	.align	16
	.zero		1024


//--------------------- .nv.shared._ZN7cutlass6KernelINS_4gemm6kernel11FMHAGroupedINS2_18DefaultFMHAGroupedINS_6half_tENS_4arch4Sm80ELb1ELi32ELi128ELi128ELNS2_17GroupScheduleModeE1EE3MM0ENS9_3MM1ES5_fS5_fLb1ELS8_1EEEEEvNT_6ParamsE --------------------------
	.section	.nv.shared._ZN7cutlass6KernelINS_4gemm6kernel11FMHAGroupedINS2_18DefaultFMHAGroupedINS_6half_tENS_4arch4Sm80ELb1ELi32ELi128ELi128ELNS2_17GroupScheduleModeE1EE3MM0ENS9_3MM1ES5_fS5_fLb1ELS8_1EEEEEvNT_6ParamsE,"aw",@nobits
	.sectionflags	@""
	.align	16
	.zero		1024


//--------------------- .nv.shared._ZN7cutlass6KernelINS_4gemm6kernel11FMHAGroupedINS2_18DefaultFMHAGroupedINS_6half_tENS_4arch4Sm80ELb1ELi32ELi128ELi128ELNS2_17GroupScheduleModeE0EE3MM0ENS9_3MM1ES5_fS5_fLb1ELS8_0EEEEEvNT_6ParamsE --------------------------
	.section	.nv.shared._ZN7cutlass6KernelINS_4gemm6kernel11FMHAGroupedINS2_18DefaultFMHAGroupedINS_6half_tENS_4arch4Sm80ELb1ELi32ELi128ELi128ELNS2_17GroupScheduleModeE0EE3MM0ENS9_3MM1ES5_fS5_fLb1ELS8_0EEEEEvNT_6ParamsE,"aw",@nobits
	.sectionflags	@""
	.align	16
	.zero		1024


//--------------------- .nv.constant0._ZN7cutlass9reference6device6kernel11GemmComplexIfNS_6layout8RowMajorENS_6half_tES5_S6_S5_ffS6_NS_16NumericConverterIS6_fLNS_15FloatRoundStyleE2EEENS_12multiply_addIfffEELi4ELi16EEEvNS_4gemm9GemmCoordET5_NS_9TensorRefIT_T0_EENS_16ComplexTransformENSF_IT1_T2_EESJ_SE_NSF_IT3_T4_EENSF_IT7_SO_EET6_illll --------------------------
	.section	.nv.constant0._ZN7cutlass9reference6device6kernel11GemmComplexIfNS_6layout8RowMajorENS_6half_tES5_S6_S5_ffS6_NS_16NumericConverterIS6_fLNS_15FloatRoundStyleE2EEENS_12multiply_addIfffEELi4ELi16EEEvNS_4gemm9GemmCoordET5_NS_9TensorRefIT_T0_EENS_16ComplexTransformENSF_IT1_T2_EESJ_SE_NSF_IT3_T4_EENSF_IT7_SO_EET6_illll,"a",@progbits
	.sectionflags	@""
	.align	4
.nv.constant0._ZN7cutlass9reference6device6kernel11GemmComplexIfNS_6layout8RowMajorENS_6half_tES5_S6_S5_ffS6_NS_16NumericConverterIS6_fLNS_15FloatRoundStyleE2EEENS_12multiply_addIfffEELi4ELi16EEEvNS_4gemm9GemmCoordET5_NS_9TensorRefIT_T0_EENS_16ComplexTransformENSF_IT1_T2_EESJ_SE_NSF_IT3_T4_EENSF_IT7_SO_EET6_illll:
	.zero		664


//--------------------- .nv.constant0._ZN7cutlass9reference6device6kernel11GemmComplexIfNS_6layout8RowMajorENS_6half_tES5_S6_S5_ffS6_NS_16NumericConverterIS6_fLNS_15FloatRoundStyleE2EEENS_12multiply_addIfffEELi4ELi4EEEvNS_4gemm9GemmCoordET5_NS_9TensorRefIT_T0_EENS_16ComplexTransformENSF_IT1_T2_EESJ_SE_NSF_IT3_T4_EENSF_IT7_SO_EET6_illll --------------------------
	.section	.nv.constant0._ZN7cutlass9reference6device6kernel11GemmComplexIfNS_6layout8RowMajorENS_6half_tES5_S6_S5_ffS6_NS_16NumericConverterIS6_fLNS_15FloatRoundStyleE2EEENS_12multiply_addIfffEELi4ELi4EEEvNS_4gemm9GemmCoordET5_NS_9TensorRefIT_T0_EENS_16ComplexTransformENSF_IT1_T2_EESJ_SE_NSF_IT3_T4_EENSF_IT7_SO_EET6_illll,"a",@progbits
	.sectionflags	@""
	.align	4
.nv.constant0._ZN7cutlass9reference6device6kernel11GemmComplexIfNS_6layout8RowMajorENS_6half_tES5_S6_S5_ffS6_NS_16NumericConverterIS6_fLNS_15FloatRoundStyleE2EEENS_12multiply_addIfffEELi4ELi4EEEvNS_4gemm9GemmCoordET5_NS_9TensorRefIT_T0_EENS_16ComplexTransformENSF_IT1_T2_EESJ_SE_NSF_IT3_T4_EENSF_IT7_SO_EET6_illll:
	.zero		664


//--------------------- .nv.constant0._ZN7cutlass9reference6device6kernel11GemmComplexINS_6half_tENS_6layout8RowMajorES4_NS5_11ColumnMajorEfS6_fffNS_16NumericConverterIffLNS_15FloatRoundStyleE2EEENS_12multiply_addIfffEELi4ELi16EEEvNS_4gemm9GemmCoordET5_NS_9TensorRefIT_T0_EENS_16ComplexTransformENSG_IT1_T2_EESK_SF_NSG_IT3_T4_EENSG_IT7_SP_EET6_illll --------------------------
	.section	.nv.constant0._ZN7cutlass9reference6device6kernel11GemmComplexINS_6half_tENS_6layout8RowMajorES4_NS5_11ColumnMajorEfS6_fffNS_16NumericConverterIffLNS_15FloatRoundStyleE2EEENS_12multiply_addIfffEELi4ELi16EEEvNS_4gemm9GemmCoordET5_NS_9TensorRefIT_T0_EENS_16ComplexTransformENSG_IT1_T2_EESK_SF_NSG_IT3_T4_EENSG_IT7_SP_EET6_illll,"a",@progbits
	.sectionflags	@""
	.align	4
.nv.constant0._ZN7cutlass9reference6device6kernel11GemmComplexINS_6half_tENS_6layout8RowMajorES4_NS5_11ColumnMajorEfS6_fffNS_16NumericConverterIffLNS_15FloatRoundStyleE2EEENS_12multiply_addIfffEELi4ELi16EEEvNS_4gemm9GemmCoordET5_NS_9TensorRefIT_T0_EENS_16ComplexTransformENSG_IT1_T2_EESK_SF_NSG_IT3_T4_EENSG_IT7_SP_EET6_illll:
	.zero		664


//--------------------- .nv.constant0._ZN7cutlass9reference6device6kernel11GemmComplexINS_6half_tENS_6layout8RowMajorES4_NS5_11ColumnMajorEfS6_fffNS_16NumericConverterIffLNS_15FloatRoundStyleE2EEENS_12multiply_addIfffEELi4ELi4EEEvNS_4gemm9GemmCoordET5_NS_9TensorRefIT_T0_EENS_16ComplexTransformENSG_IT1_T2_EESK_SF_NSG_IT3_T4_EENSG_IT7_SP_EET6_illll --------------------------
	.section	.nv.constant0._ZN7cutlass9reference6device6kernel11GemmComplexINS_6half_tENS_6layout8RowMajorES4_NS5_11ColumnMajorEfS6_fffNS_16NumericConverterIffLNS_15FloatRoundStyleE2EEENS_12multiply_addIfffEELi4ELi4EEEvNS_4gemm9GemmCoordET5_NS_9TensorRefIT_T0_EENS_16ComplexTransformENSG_IT1_T2_EESK_SF_NSG_IT3_T4_EENSG_IT7_SP_EET6_illll,"a",@progbits
	.sectionflags	@""
	.align	4
.nv.constant0._ZN7cutlass9reference6device6kernel11GemmComplexINS_6half_tENS_6layout8RowMajorES4_NS5_11ColumnMajorEfS6_fffNS_16NumericConverterIffLNS_15FloatRoundStyleE2EEENS_12multiply_addIfffEELi4ELi4EEEvNS_4gemm9GemmCoordET5_NS_9TensorRefIT_T0_EENS_16ComplexTransformENSG_IT1_T2_EESK_SF_NSG_IT3_T4_EENSG_IT7_SP_EET6_illll:
	.zero		664


//--------------------- .nv.constant0._ZN7cutlass9reference6device6kernel13TensorForEachINS1_6detail22TensorFillDiagonalFuncINS_6half_tENS_6layout8RowMajorEEELi2ENS9_6ParamsEEEvNS_5CoordIXT0_EilEET1_ --------------------------
	.section	.nv.constant0._ZN7cutlass9reference6device6kernel13TensorForEachINS1_6detail22TensorFillDiagonalFuncINS_6half_tENS_6layout8RowMajorEEELi2ENS9_6ParamsEEEvNS_5CoordIXT0_EilEET1_,"a",@progbits
	.sectionflags	@""
	.align	4
.nv.constant0._ZN7cutlass9reference6device6kernel13TensorForEachINS1_6detail22TensorFillDiagonalFuncINS_6half_tENS_6layout8RowMajorEEELi2ENS9_6ParamsEEEvNS_5CoordIXT0_EilEET1_:
	.zero		568


//--------------------- .nv.constant0._ZN7cutlass9reference6device6kernel13TensorForEachINS1_6detail20TensorFillLinearFuncINS_6half_tENS_6layout18PackedVectorLayoutEEELi1ENS9_6ParamsEEEvNS_5CoordIXT0_EilEET1_ --------------------------
	.section	.nv.constant0._ZN7cutlass9reference6device6kernel13TensorForEachINS1_6detail20TensorFillLinearFuncINS_6half_tENS_6layout18PackedVectorLayoutEEELi1ENS9_6ParamsEEEvNS_5CoordIXT0_EilEET1_,"a",@progbits
	.sectionflags	@""
	.align	4
.nv.constant0._ZN7cutlass9reference6device6kernel13TensorForEachINS1_6detail20TensorFillLinearFuncINS_6half_tENS_6layout18PackedVectorLayoutEEELi1ENS9_6ParamsEEEvNS_5CoordIXT0_EilEET1_:
	.zero		560


//--------------------- .nv.constant0._ZN7cutlass9reference6device6kernel12BlockForEachINS_6half_tENS1_6detail18RandomGaussianFuncIS4_EEEEvPT_mNT0_6ParamsE --------------------------
	.section	.nv.constant0._ZN7cutlass9reference6device6kernel12BlockForEachINS_6half_tENS1_6detail18RandomGaussianFuncIS4_EEEEvPT_mNT0_6ParamsE,"a",@progbits
	.sectionflags	@""
	.align	4
.nv.constant0._ZN7cutlass9reference6device6kernel12BlockForEachINS_6half_tENS1_6detail18RandomGaussianFuncIS4_EEEEvPT_mNT0_6ParamsE:
	.zero		576


//--------------------- .nv.constant0._ZN7cutlass9reference6device6kernel12BlockForEachINS_6half_tENS1_6detail17RandomUniformFuncIS4_EEEEvPT_mNT0_6ParamsE --------------------------
	.section	.nv.constant0._ZN7cutlass9reference6device6kernel12BlockForEachINS_6half_tENS1_6detail17RandomUniformFuncIS4_EEEEvPT_mNT0_6ParamsE,"a",@progbits
	.sectionflags	@""
	.align	4
.nv.constant0._ZN7cutlass9reference6device6kernel12BlockForEachINS_6half_tENS1_6detail17RandomUniformFuncIS4_EEEEvPT_mNT0_6ParamsE:
	.zero		592


//--------------------- .nv.constant0._ZN7cutlass6KernelINS_4gemm6kernel11FMHAGroupedINS2_18DefaultFMHAGroupedINS_6half_tENS_4arch4Sm80ELb1ELi64ELi64ELi64ELNS2_17GroupScheduleModeE1EE3MM0ENS9_3MM1ES5_fS5_fLb1ELS8_1EEEEEvNT_6ParamsE --------------------------
	.section	.nv.constant0._ZN7cutlass6KernelINS_4gemm6kernel11FMHAGroupedINS2_18DefaultFMHAGroupedINS_6half_tENS_4arch4Sm80ELb1ELi64ELi64ELi64ELNS2_17GroupScheduleModeE1EE3MM0ENS9_3MM1ES5_fS5_fLb1ELS8_1EEEEEvNT_6ParamsE,"a",@progbits
	.sectionflags	@""
	.align	4
.nv.constant0._ZN7cutlass6KernelINS_4gemm6kernel11FMHAGroupedINS2_18DefaultFMHAGroupedINS_6half_tENS_4arch4Sm80ELb1ELi64ELi64ELi64ELNS2_17GroupScheduleModeE1EE3MM0ENS9_3MM1ES5_fS5_fLb1ELS8_1EEEEEvNT_6ParamsE:
	.zero		664


//--------------------- .nv.constant0._ZN7cutlass6KernelINS_4gemm6kernel11FMHAGroupedINS2_18DefaultFMHAGroupedINS_6half_tENS_4arch4Sm80ELb1ELi64ELi64ELi64ELNS2_17GroupScheduleModeE0EE3MM0ENS9_3MM1ES5_fS5_fLb1ELS8_0EEEEEvNT_6ParamsE --------------------------
	.section	.nv.constant0._ZN7cutlass6KernelINS_4gemm6kernel11FMHAGroupedINS2_18DefaultFMHAGroupedINS_6half_tENS_4arch4Sm80ELb1ELi64ELi64ELi64ELNS2_17GroupScheduleModeE0EE3MM0ENS9_3MM1ES5_fS5_fLb1ELS8_0EEEEEvNT_6ParamsE,"a",@progbits
	.sectionflags	@""
	.align	4
.nv.constant0._ZN7cutlass6KernelINS_4gemm6kernel11FMHAGroupedINS2_18DefaultFMHAGroupedINS_6half_tENS_4arch4Sm80ELb1ELi64ELi64ELi64ELNS2_17GroupScheduleModeE0EE3MM0ENS9_3MM1ES5_fS5_fLb1ELS8_0EEEEEvNT_6ParamsE:
	.zero		664


//--------------------- .nv.constant0._ZN7cutlass6KernelINS_4gemm6kernel11FMHAGroupedINS2_18DefaultFMHAGroupedINS_6half_tENS_4arch4Sm80ELb1ELi32ELi128ELi65536ELNS2_17GroupScheduleModeE1EE3MM0ENS9_3MM1ES5_fS5_fLb0ELS8_1EEEEEvNT_6ParamsE --------------------------
	.section	.nv.constant0._ZN7cutlass6KernelINS_4gemm6kernel11FMHAGroupedINS2_18DefaultFMHAGroupedINS_6half_tENS_4arch4Sm80ELb1ELi32ELi128ELi65536ELNS2_17GroupScheduleModeE1EE3MM0ENS9_3MM1ES5_fS5_fLb0ELS8_1EEEEEvNT_6ParamsE,"a",@progbits
	.sectionflags	@""
	.align	4
.nv.constant0._ZN7cutlass6KernelINS_4gemm6kernel11FMHAGroupedINS2_18DefaultFMHAGroupedINS_6half_tENS_4arch4Sm80ELb1ELi32ELi128ELi65536ELNS2_17GroupScheduleModeE1EE3MM0ENS9_3MM1ES5_fS5_fLb0ELS8_1EEEEEvNT_6ParamsE:
	.zero		664


//--------------------- .nv.constant0._ZN7cutlass6KernelINS_4gemm6kernel11FMHAGroupedINS2_18DefaultFMHAGroupedINS_6half_tENS_4arch4Sm80ELb1ELi32ELi128ELi65536ELNS2_17GroupScheduleModeE0EE3MM0ENS9_3MM1ES5_fS5_fLb0ELS8_0EEEEEvNT_6ParamsE --------------------------
	.section	.nv.constant0._ZN7cutlass6KernelINS_4gemm6kernel11FMHAGroupedINS2_18DefaultFMHAGroupedINS_6half_tENS_4arch4Sm80ELb1ELi32ELi128ELi65536ELNS2_17GroupScheduleModeE0EE3MM0ENS9_3MM1ES5_fS5_fLb0ELS8_0EEEEEvNT_6ParamsE,"a",@progbits
	.sectionflags	@""
	.align	4
.nv.constant0._ZN7cutlass6KernelINS_4gemm6kernel11FMHAGroupedINS2_18DefaultFMHAGroupedINS_6half_tENS_4arch4Sm80ELb1ELi32ELi128ELi65536ELNS2_17GroupScheduleModeE0EE3MM0ENS9_3MM1ES5_fS5_fLb0ELS8_0EEEEEvNT_6ParamsE:
	.zero		664


//--------------------- .nv.constant0._ZN7cutlass6KernelINS_4gemm6kernel11FMHAGroupedINS2_18DefaultFMHAGroupedINS_6half_tENS_4arch4Sm80ELb1ELi32ELi128ELi128ELNS2_17GroupScheduleModeE1EE3MM0ENS9_3MM1ES5_fS5_fLb1ELS8_1EEEEEvNT_6ParamsE --------------------------
	.section	.nv.constant0._ZN7cutlass6KernelINS_4gemm6kernel11FMHAGroupedINS2_18DefaultFMHAGroupedINS_6half_tENS_4arch4Sm80ELb1ELi32ELi128ELi128ELNS2_17GroupScheduleModeE1EE3MM0ENS9_3MM1ES5_fS5_fLb1ELS8_1EEEEEvNT_6ParamsE,"a",@progbits
	.sectionflags	@""
	.align	4
.nv.constant0._ZN7cutlass6KernelINS_4gemm6kernel11FMHAGroupedINS2_18DefaultFMHAGroupedINS_6half_tENS_4arch4Sm80ELb1ELi32ELi128ELi128ELNS2_17GroupScheduleModeE1EE3MM0ENS9_3MM1ES5_fS5_fLb1ELS8_1EEEEEvNT_6ParamsE:
	.zero		664


//--------------------- .nv.constant0._ZN7cutlass6KernelINS_4gemm6kernel11FMHAGroupedINS2_18DefaultFMHAGroupedINS_6half_tENS_4arch4Sm80ELb1ELi32ELi128ELi128ELNS2_17GroupScheduleModeE0EE3MM0ENS9_3MM1ES5_fS5_fLb1ELS8_0EEEEEvNT_6ParamsE --------------------------
	.section	.nv.constant0._ZN7cutlass6KernelINS_4gemm6kernel11FMHAGroupedINS2_18DefaultFMHAGroupedINS_6half_tENS_4arch4Sm80ELb1ELi32ELi128ELi128ELNS2_17GroupScheduleModeE0EE3MM0ENS9_3MM1ES5_fS5_fLb1ELS8_0EEEEEvNT_6ParamsE,"a",@progbits
	.sectionflags	@""
	.align	4
.nv.constant0._ZN7cutlass6KernelINS_4gemm6kernel11FMHAGroupedINS2_18DefaultFMHAGroupedINS_6half_tENS_4arch4Sm80ELb1ELi32ELi128ELi128ELNS2_17GroupScheduleModeE0EE3MM0ENS9_3MM1ES5_fS5_fLb1ELS8_0EEEEEvNT_6ParamsE:
	.zero		664


//--------------------- SYMBOLS --------------------------

	.type		.nv.reservedSmem.offset0,@object
	.size		.nv.reservedSmem.offset0,0x4
